	.target	sm_100a

	.elftype	@"ET_EXEC"


//--------------------- .note.nv.tkinfo           --------------------------
	.section	.note.nv.tkinfo,"",@"SHT_NOTE"
	.sectionflags	@"SHF_NOTE_NV_TKINFO"
	.tkinfo
        /*0018*/ 	.word	0x00000002
        /*0030*/ 	.string	""
        /*0030*/ 	.string	"ptxas"
        /*0030*/ 	.string	"Cuda compilation tools, release 13.0, V13.0.88"
        /*0030*/ 	.string	"Build cuda_13.0.r13.0/compiler.36424714_0"
        /*0030*/ 	.string	"-arch sm_100a -m 64 "



//--------------------- .note.nv.cuinfo           --------------------------
	.section	.note.nv.cuinfo,"",@"SHT_NOTE"
	.sectionflags	@"SHF_NOTE_NV_CUINFO"
        /*0018*/ 	.short	0x0002
        /*001a*/ 	.short	0x0064
        /*001c*/ 	.short	0x0082
	.zero		2


//--------------------- .nv.info                  --------------------------
	.section	.nv.info,"",@"SHT_CUDA_INFO"
	.align	4


	//----- nvinfo : EIATTR_REGCOUNT
	.align		4
        /*0000*/ 	.byte	0x04, 0x2f
        /*0002*/ 	.short	(.L_19 - .L_18)
	.align		4
.L_18:
        /*0004*/ 	.word	index@(_ZN7cutlass13device_kernelINS_4conv6kernel13ConvUniversalINS1_16ConvProblemShapeILNS1_8OperatorE2ELi3EEENS1_10collective14CollectiveConvINS1_47MainloopSm100TmaUmmaWarpSpecializedImplicitGemmILS5_2ELi32ELi3ELi1ELi2EN4cute5tupleIJNSA_1CILi2EEENSC_ILi1EEESE_EEEEENSB_IJNSC_ILi256EEENSB_IJNSC_ILi128EEEEEENSB_IJNSC_ILi32EEEEEEEEENS_12float_e4m3_tESN_NSA_8TiledMMAINSA_8MMA_AtomIJNSA_10MMA_TraitsINSA_25SM100_MMA_F8F6F4_2x1SM_SSEJSN_SN_fSH_SI_NSA_17integral_constantINSA_4UMMA5MajorELSU_1EEESV_NSS_INST_7ScaleInELSW_0EEESX_EEEEEENSA_6LayoutINSB_IJSE_SE_SE_EEENSB_IJNSC_ILi0EEES12_S12_EEEEENSB_IJNSA_10UnderscoreES15_S15_EEEEENS7_6detail27Sm100ImplicitGemmTileTraitsINSA_18SM100_TMA_2SM_LOADENSA_14ComposedLayoutINSA_7SwizzleILi3ELi4ELi3EEENSA_18smem_ptr_flag_bitsILi8EEENS10_INSB_IJSI_NSC_ILi8EEEEEENSB_IJSE_SI_EEEEEEEvEENS19_INSA_25SM100_TMA_2SM_LOAD_IM2COLENS1B_INS1C_ILi2ELi4ELi3EEES1F_NS10_INSB_IJNSC_ILi64EEES1G_EEENSB_IJSE_S1O_EEEEEEEvEEEENS_8epilogue10collective18CollectiveEpilogueINS1V_23Sm100TmaWarpSpecializedILi2ELi2ELi64ELb0ELb0EEEJNSB_IJSI_SJ_SL_EEENSB_IJNS10_ISI_SE_EENS10_IS1O_SE_EEEEESN_NSB_IJlNSB_IJSE_lllEEES12_EEESN_S25_NS1V_6fusion15FusionCallbacksIS1Z_NS26_17LinearCombinationISN_fSN_fLNS_15FloatRoundStyleE2EEES20_S23_JEEENSA_5SM1004TMEM4LOAD26SM100_TMEM_LOAD_32dp32b64xENSA_13SM90_TMA_LOADENS1B_IS1N_S1F_NS10_INSB_IJS1G_S1O_EEENSB_IJS1O_SE_EEEEEEENSA_39AutoVectorizingCopyWithAssumedAlignmentILi128EEENSA_14SM90_TMA_STOREES2K_S2M_S2M_EEEvvEEEEvNT_6ParamsE)
        /*0008*/ 	.word	0x000000cb


	//----- nvinfo : EIATTR_FRAME_SIZE
	.align		4
.L_19:
        /*000c*/ 	.byte	0x04, 0x11
        /*000e*/ 	.short	(.L_21 - .L_20)
	.align		4
.L_20:
        /*0010*/ 	.word	index@($__internal_2_$__cuda_sm10x_tcgen05_guardrail_trap_unallocated_columns_being_dealloced)
        /*0014*/ 	.word	0x00000008


	//----- nvinfo : EIATTR_FRAME_SIZE
	.align		4
.L_21:
        /*0018*/ 	.byte	0x04, 0x11
        /*001a*/ 	.short	(.L_23 - .L_22)
	.align		4
.L_22:
        /*001c*/ 	.word	index@($__internal_1_$__cuda_sm10x_tcgen05_guardrail_trap_phase_invalid_during_alloc)
        /*0020*/ 	.word	0x00000008


	//----- nvinfo : EIATTR_FRAME_SIZE
	.align		4
.L_23:
        /*0024*/ 	.byte	0x04, 0x11
        /*0026*/ 	.short	(.L_25 - .L_24)
	.align		4
.L_24:
        /*0028*/ 	.word	index@($__internal_0_$__cuda_sm10x_tcgen05_guardrail_trap_col_being_dealloced_not_returned_by_alloc)
        /*002c*/ 	.word	0x00000008


	//----- nvinfo : EIATTR_FRAME_SIZE
	.align		4
.L_25:
        /*0030*/ 	.byte	0x04, 0x11
        /*0032*/ 	.short	(.L_27 - .L_26)
	.align		4
.L_26:
        /*0034*/ 	.word	index@(_ZN7cutlass13device_kernelINS_4conv6kernel13ConvUniversalINS1_16ConvProblemShapeILNS1_8OperatorE2ELi3EEENS1_10collective14CollectiveConvINS1_47MainloopSm100TmaUmmaWarpSpecializedImplicitGemmILS5_2ELi32ELi3ELi1ELi2EN4cute5tupleIJNSA_1CILi2EEENSC_ILi1EEESE_EEEEENSB_IJNSC_ILi256EEENSB_IJNSC_ILi128EEEEEENSB_IJNSC_ILi32EEEEEEEEENS_12float_e4m3_tESN_NSA_8TiledMMAINSA_8MMA_AtomIJNSA_10MMA_TraitsINSA_25SM100_MMA_F8F6F4_2x1SM_SSEJSN_SN_fSH_SI_NSA_17integral_constantINSA_4UMMA5MajorELSU_1EEESV_NSS_INST_7ScaleInELSW_0EEESX_EEEEEENSA_6LayoutINSB_IJSE_SE_SE_EEENSB_IJNSC_ILi0EEES12_S12_EEEEENSB_IJNSA_10UnderscoreES15_S15_EEEEENS7_6detail27Sm100ImplicitGemmTileTraitsINSA_18SM100_TMA_2SM_LOADENSA_14ComposedLayoutINSA_7SwizzleILi3ELi4ELi3EEENSA_18smem_ptr_flag_bitsILi8EEENS10_INSB_IJSI_NSC_ILi8EEEEEENSB_IJSE_SI_EEEEEEEvEENS19_INSA_25SM100_TMA_2SM_LOAD_IM2COLENS1B_INS1C_ILi2ELi4ELi3EEES1F_NS10_INSB_IJNSC_ILi64EEES1G_EEENSB_IJSE_S1O_EEEEEEEvEEEENS_8epilogue10collective18CollectiveEpilogueINS1V_23Sm100TmaWarpSpecializedILi2ELi2ELi64ELb0ELb0EEEJNSB_IJSI_SJ_SL_EEENSB_IJNS10_ISI_SE_EENS10_IS1O_SE_EEEEESN_NSB_IJlNSB_IJSE_lllEEES12_EEESN_S25_NS1V_6fusion15FusionCallbacksIS1Z_NS26_17LinearCombinationISN_fSN_fLNS_15FloatRoundStyleE2EEES20_S23_JEEENSA_5SM1004TMEM4LOAD26SM100_TMEM_LOAD_32dp32b64xENSA_13SM90_TMA_LOADENS1B_IS1N_S1F_NS10_INSB_IJS1G_S1O_EEENSB_IJS1O_SE_EEEEEEENSA_39AutoVectorizingCopyWithAssumedAlignmentILi128EEENSA_14SM90_TMA_STOREES2K_S2M_S2M_EEEvvEEEEvNT_6ParamsE)
        /*0038*/ 	.word	0x00000008


	//----- nvinfo : EIATTR_MIN_STACK_SIZE
	.align		4
.L_27:
        /*003c*/ 	.byte	0x04, 0x12
        /*003e*/ 	.short	(.L_29 - .L_28)
	.align		4
.L_28:
        /*0040*/ 	.word	index@(_ZN7cutlass13device_kernelINS_4conv6kernel13ConvUniversalINS1_16ConvProblemShapeILNS1_8OperatorE2ELi3EEENS1_10collective14CollectiveConvINS1_47MainloopSm100TmaUmmaWarpSpecializedImplicitGemmILS5_2ELi32ELi3ELi1ELi2EN4cute5tupleIJNSA_1CILi2EEENSC_ILi1EEESE_EEEEENSB_IJNSC_ILi256EEENSB_IJNSC_ILi128EEEEEENSB_IJNSC_ILi32EEEEEEEEENS_12float_e4m3_tESN_NSA_8TiledMMAINSA_8MMA_AtomIJNSA_10MMA_TraitsINSA_25SM100_MMA_F8F6F4_2x1SM_SSEJSN_SN_fSH_SI_NSA_17integral_constantINSA_4UMMA5MajorELSU_1EEESV_NSS_INST_7ScaleInELSW_0EEESX_EEEEEENSA_6LayoutINSB_IJSE_SE_SE_EEENSB_IJNSC_ILi0EEES12_S12_EEEEENSB_IJNSA_10UnderscoreES15_S15_EEEEENS7_6detail27Sm100ImplicitGemmTileTraitsINSA_18SM100_TMA_2SM_LOADENSA_14ComposedLayoutINSA_7SwizzleILi3ELi4ELi3EEENSA_18smem_ptr_flag_bitsILi8EEENS10_INSB_IJSI_NSC_ILi8EEEEEENSB_IJSE_SI_EEEEEEEvEENS19_INSA_25SM100_TMA_2SM_LOAD_IM2COLENS1B_INS1C_ILi2ELi4ELi3EEES1F_NS10_INSB_IJNSC_ILi64EEES1G_EEENSB_IJSE_S1O_EEEEEEEvEEEENS_8epilogue10collective18CollectiveEpilogueINS1V_23Sm100TmaWarpSpecializedILi2ELi2ELi64ELb0ELb0EEEJNSB_IJSI_SJ_SL_EEENSB_IJNS10_ISI_SE_EENS10_IS1O_SE_EEEEESN_NSB_IJlNSB_IJSE_lllEEES12_EEESN_S25_NS1V_6fusion15FusionCallbacksIS1Z_NS26_17LinearCombinationISN_fSN_fLNS_15FloatRoundStyleE2EEES20_S23_JEEENSA_5SM1004TMEM4LOAD26SM100_TMEM_LOAD_32dp32b64xENSA_13SM90_TMA_LOADENS1B_IS1N_S1F_NS10_INSB_IJS1G_S1O_EEENSB_IJS1O_SE_EEEEEEENSA_39AutoVectorizingCopyWithAssumedAlignmentILi128EEENSA_14SM90_TMA_STOREES2K_S2M_S2M_EEEvvEEEEvNT_6ParamsE)
        /*0044*/ 	.word	0x00000008
.L_29:


//--------------------- .nv.compat                --------------------------
	.section	.nv.compat,"",@"SHT_CUDA_COMPAT_INFO"
	.align	4
        /*0000*/ 	.byte	0x02, 0x09, 0x01, 0x00, 0x02, 0x02, 0x02, 0x00, 0x02, 0x05, 0x05, 0x00, 0x03, 0x07, 0x01, 0x01
        /*0010*/ 	.byte	0x02, 0x03, 0x01, 0x00, 0x02, 0x06, 0x01, 0x00, 0x04, 0x0b, 0x08, 0x00, 0x09, 0x00, 0x00, 0x00
        /*0020*/ 	.byte	0x00, 0x00, 0x00, 0x00


//--------------------- .nv.info._ZN7cutlass13device_kernelINS_4conv6kernel13ConvUniversalINS1_16ConvProblemShapeILNS1_8OperatorE2ELi3EEENS1_10collective14CollectiveConvINS1_47MainloopSm100TmaUmmaWarpSpecializedImplicitGemmILS5_2ELi32ELi3ELi1ELi2EN4cute5tupleIJNSA_1CILi2EEENSC_ILi1EEESE_EEEEENSB_IJNSC_ILi256EEENSB_IJNSC_ILi128EEEEEENSB_IJNSC_ILi32EEEEEEEEENS_12float_e4m3_tESN_NSA_8TiledMMAINSA_8MMA_AtomIJNSA_10MMA_TraitsINSA_25SM100_MMA_F8F6F4_2x1SM_SSEJSN_SN_fSH_SI_NSA_17integral_constantINSA_4UMMA5MajorELSU_1EEESV_NSS_INST_7ScaleInELSW_0EEESX_EEEEEENSA_6LayoutINSB_IJSE_SE_SE_EEENSB_IJNSC_ILi0EEES12_S12_EEEEENSB_IJNSA_10UnderscoreES15_S15_EEEEENS7_6detail27Sm100ImplicitGemmTileTraitsINSA_18SM100_TMA_2SM_LOADENSA_14ComposedLayoutINSA_7SwizzleILi3ELi4ELi3EEENSA_18smem_ptr_flag_bitsILi8EEENS10_INSB_IJSI_NSC_ILi8EEEEEENSB_IJSE_SI_EEEEEEEvEENS19_INSA_25SM100_TMA_2SM_LOAD_IM2COLENS1B_INS1C_ILi2ELi4ELi3EEES1F_NS10_INSB_IJNSC_ILi64EEES1G_EEENSB_IJSE_S1O_EEEEEEEvEEEENS_8epilogue10collective18CollectiveEpilogueINS1V_23Sm100TmaWarpSpecializedILi2ELi2ELi64ELb0ELb0EEEJNSB_IJSI_SJ_SL_EEENSB_IJNS10_ISI_SE_EENS10_IS1O_SE_EEEEESN_NSB_IJlNSB_IJSE_lllEEES12_EEESN_S25_NS1V_6fusion15FusionCallbacksIS1Z_NS26_17LinearCombinationISN_fSN_fLNS_15FloatRoundStyleE2EEES20_S23_JEEENSA_5SM1004TMEM4LOAD26SM100_TMEM_LOAD_32dp32b64xENSA_13SM90_TMA_LOADENS1B_IS1N_S1F_NS10_INSB_IJS1G_S1O_EEENSB_IJS1O_SE_EEEEEEENSA_39AutoVectorizingCopyWithAssumedAlignmentILi128EEENSA_14SM90_TMA_STOREES2K_S2M_S2M_EEEvvEEEEvNT_6ParamsE --------------------------
	.section	.nv.info._ZN7cutlass13device_kernelINS_4conv6kernel13ConvUniversalINS1_16ConvProblemShapeILNS1_8OperatorE2ELi3EEENS1_10collective14CollectiveConvINS1_47MainloopSm100TmaUmmaWarpSpecializedImplicitGemmILS5_2ELi32ELi3ELi1ELi2EN4cute5tupleIJNSA_1CILi2EEENSC_ILi1EEESE_EEEEENSB_IJNSC_ILi256EEENSB_IJNSC_ILi128EEEEEENSB_IJNSC_ILi32EEEEEEEEENS_12float_e4m3_tESN_NSA_8TiledMMAINSA_8MMA_AtomIJNSA_10MMA_TraitsINSA_25SM100_MMA_F8F6F4_2x1SM_SSEJSN_SN_fSH_SI_NSA_17integral_constantINSA_4UMMA5MajorELSU_1EEESV_NSS_INST_7ScaleInELSW_0EEESX_EEEEEENSA_6LayoutINSB_IJSE_SE_SE_EEENSB_IJNSC_ILi0EEES12_S12_EEEEENSB_IJNSA_10UnderscoreES15_S15_EEEEENS7_6detail27Sm100ImplicitGemmTileTraitsINSA_18SM100_TMA_2SM_LOADENSA_14ComposedLayoutINSA_7SwizzleILi3ELi4ELi3EEENSA_18smem_ptr_flag_bitsILi8EEENS10_INSB_IJSI_NSC_ILi8EEEEEENSB_IJSE_SI_EEEEEEEvEENS19_INSA_25SM100_TMA_2SM_LOAD_IM2COLENS1B_INS1C_ILi2ELi4ELi3EEES1F_NS10_INSB_IJNSC_ILi64EEES1G_EEENSB_IJSE_S1O_EEEEEEEvEEEENS_8epilogue10collective18CollectiveEpilogueINS1V_23Sm100TmaWarpSpecializedILi2ELi2ELi64ELb0ELb0EEEJNSB_IJSI_SJ_SL_EEENSB_IJNS10_ISI_SE_EENS10_IS1O_SE_EEEEESN_NSB_IJlNSB_IJSE_lllEEES12_EEESN_S25_NS1V_6fusion15FusionCallbacksIS1Z_NS26_17LinearCombinationISN_fSN_fLNS_15FloatRoundStyleE2EEES20_S23_JEEENSA_5SM1004TMEM4LOAD26SM100_TMEM_LOAD_32dp32b64xENSA_13SM90_TMA_LOADENS1B_IS1N_S1F_NS10_INSB_IJS1G_S1O_EEENSB_IJS1O_SE_EEEEEEENSA_39AutoVectorizingCopyWithAssumedAlignmentILi128EEENSA_14SM90_TMA_STOREES2K_S2M_S2M_EEEvvEEEEvNT_6ParamsE,"",@"SHT_CUDA_INFO"
	.sectionflags	@""
	.align	4


	//----- nvinfo : EIATTR_CUDA_API_VERSION
	.align		4
        /*0000*/ 	.byte	0x04, 0x37
        /*0002*/ 	.short	(.L_31 - .L_30)
.L_30:
        /*0004*/ 	.word	0x00000082


	//----- nvinfo : EIATTR_KPARAM_INFO
	.align		4
.L_31:
        /*0008*/ 	.byte	0x04, 0x17
        /*000a*/ 	.short	(.L_33 - .L_32)
.L_32:
        /*000c*/ 	.word	0x00000000
        /*0010*/ 	.short	0x0000
        /*0012*/ 	.short	0x0000
        /*0014*/ 	.byte	0x00, 0xf0, 0x01, 0x24


	//----- nvinfo : EIATTR_AT_ENTRY_FRAGMENTS
	.align		4
.L_33:
        /*0018*/ 	.byte	0x04, 0x4f
        /*001a*/ 	.short	(.L_35 - .L_34)


	//   ....[0]....
.L_34:
        /*001c*/ 	.word	0x00000007


	//----- nvinfo : EIATTR_RESERVED_SMEM_USED
	.align		4
.L_35:
        /*0020*/ 	.byte	0x01, 0x41
	.zero		2


	//----- nvinfo : EIATTR_SPARSE_MMA_MASK
	.align		4
        /*0024*/ 	.byte	0x03, 0x50
        /*0026*/ 	.short	0x0000


	//----- nvinfo : EIATTR_TCGEN05_2CTA_USED
	.align		4
        /*0028*/ 	.byte	0x01, 0x52
	.zero		2


	//----- nvinfo : EIATTR_MAXREG_COUNT
	.align		4
        /*002c*/ 	.byte	0x03, 0x1b
        /*002e*/ 	.short	0x00ff


	//----- nvinfo : EIATTR_NUM_BARRIERS
	.align		4
        /*0030*/ 	.byte	0x02, 0x4c
        /*0032*/ 	.byte	0x07
	.zero		1


	//----- nvinfo : EIATTR_EXTERNS
	.align		4
        /*0034*/ 	.byte	0x04, 0x0f
        /*0036*/ 	.short	(.L_37 - .L_36)


	//   ....[0]....
	.align		4
.L_36:
        /*0038*/ 	.word	index@(__assertfail)


	//----- nvinfo : EIATTR_MERCURY_ISA_VERSION
	.align		4
.L_37:
        /*003c*/ 	.byte	0x03, 0x5f
        /*003e*/ 	.short	0x0101


	//----- nvinfo : EIATTR_INT_WARP_WIDE_INSTR_OFFSETS
	.align		4
        /*0040*/ 	.byte	0x04, 0x31
        /*0042*/ 	.short	(.L_39 - .L_38)


	//   ....[0]....
.L_38:
        /*0044*/ 	.word	0x00000f60


	//   ....[1]....
        /*0048*/ 	.word	0x00001000


	//   ....[2]....
        /*004c*/ 	.word	0x00005b10


	//   ....[3]....
        /*0050*/ 	.word	0x00005b30


	//   ....[4]....
        /*0054*/ 	.word	0x00005b60


	//   ....[5]....
        /*0058*/ 	.word	0x00006d70


	//   ....[6]....
        /*005c*/ 	.word	0x00006de0


	//   ....[7]....
        /*0060*/ 	.word	0x00006ef0


	//   ....[8]....
        /*0064*/ 	.word	0x00006fb0


	//----- nvinfo : EIATTR_COOP_GROUP_MASK_REGIDS
	.align		4
.L_39:
        /*0068*/ 	.byte	0x04, 0x29
        /*006a*/ 	.short	(.L_41 - .L_40)


	//   ....[0]....
.L_40:
        /*006c*/ 	.word	0xffffffff


	//   ....[1]....
        /*0070*/ 	.word	0xffffffff


	//   ....[2]....
        /*0074*/ 	.word	0xffffffff


	//   ....[3]....
        /*0078*/ 	.word	0xffffffff


	//   ....[4]....
        /*007c*/ 	.word	0xffffffff


	//   ....[5]....
        /*0080*/ 	.word	0xffffffff


	//   ....[6]....
        /*0084*/ 	.word	0xffffffff


	//   ....[7]....
        /*0088*/ 	.word	0xffffffff


	//   ....[8]....
        /*008c*/ 	.word	0xffffffff


	//   ....[9]....
        /*0090*/ 	.word	0xffffffff


	//   ....[10]....
        /*0094*/ 	.word	0xffffffff


	//   ....[11]....
        /*0098*/ 	.word	0xffffffff


	//   ....[12]....
        /*009c*/ 	.word	0xffffffff


	//----- nvinfo : EIATTR_COOP_GROUP_INSTR_OFFSETS
	.align		4
.L_41:
        /*00a0*/ 	.byte	0x04, 0x28
        /*00a2*/ 	.short	(.L_43 - .L_42)


	//   ....[0]....
.L_42:
        /*00a4*/ 	.word	0x000000d0


	//   ....[1]....
        /*00a8*/ 	.word	0x00000540


	//   ....[2]....
        /*00ac*/ 	.word	0x00000a80


	//   ....[3]....
        /*00b0*/ 	.word	0x00000bd0


	//   ....[4]....
        /*00b4*/ 	.word	0x00000cc0


	//   ....[5]....
        /*00b8*/ 	.word	0x00000e00


	//   ....[6]....
        /*00bc*/ 	.word	0x00001080


	//   ....[7]....
        /*00c0*/ 	.word	0x00002e00


	//   ....[8]....
        /*00c4*/ 	.word	0x00004b90


	//   ....[9]....
        /*00c8*/ 	.word	0x00005060


	//   ....[10]....
        /*00cc*/ 	.word	0x00005090


	//   ....[11]....
        /*00d0*/ 	.word	0x00005a30


	//   ....[12]....
        /*00d4*/ 	.word	0x00005c30


	//----- nvinfo : EIATTR_VRC_CTA_INIT_COUNT
	.align		4
.L_43:
        /*00d8*/ 	.byte	0x02, 0x4a
        /*00da*/ 	.byte	0x80
	.zero		1


	//----- nvinfo : EIATTR_SYSCALL_OFFSETS
	.align		4
        /*00dc*/ 	.byte	0x04, 0x46
        /*00de*/ 	.short	(.L_45 - .L_44)


	//   ....[0]....
.L_44:
        /*00e0*/ 	.word	0x000081c0


	//   ....[1]....
        /*00e4*/ 	.word	0x00008300


	//   ....[2]....
        /*00e8*/ 	.word	0x00008bc0


	//   ....[3]....
        /*00ec*/ 	.word	0x0000a1d0


	//----- nvinfo : EIATTR_MBARRIER_INSTR_OFFSETS
	.align		4
.L_45:
        /*00f0*/ 	.byte	0x04, 0x39
        /*00f2*/ 	.short	(.L_47 - .L_46)


	//   ....[0]....
.L_46:
        /*00f4*/ 	.word	0x00000660
        /*00f8*/ 	.word	0x000000ff
        /*00fc*/ 	.word	0x00000000
        /*0100*/ 	.short	0x0100
        /*0102*/ 	.byte	0x04
	.zero		1


	//   ....[1]....
        /*0104*/ 	.word	0x00000670
        /*0108*/ 	.word	0x000000ff
        /*010c*/ 	.word	0x00000100
        /*0110*/ 	.short	0x0100
        /*0112*/ 	.byte	0x04
	.zero		1


	//   ....[2]....
        /*0114*/ 	.word	0x00000680
        /*0118*/ 	.word	0x000000ff
        /*011c*/ 	.word	0x00000008
        /*0120*/ 	.short	0x0100
        /*0122*/ 	.byte	0x04
	.zero		1


	//   ....[3]....
        /*0124*/ 	.word	0x00000690
        /*0128*/ 	.word	0x000000ff
        /*012c*/ 	.word	0x00000108
        /*0130*/ 	.short	0x0100
        /*0132*/ 	.byte	0x04
	.zero		1


	//   ....[4]....
        /*0134*/ 	.word	0x000006a0
        /*0138*/ 	.word	0x000000ff
        /*013c*/ 	.word	0x00000010
        /*0140*/ 	.short	0x0100
        /*0142*/ 	.byte	0x04
	.zero		1


	//   ....[5]....
        /*0144*/ 	.word	0x000006b0
        /*0148*/ 	.word	0x000000ff
        /*014c*/ 	.word	0x00000110
        /*0150*/ 	.short	0x0100
        /*0152*/ 	.byte	0x04
	.zero		1


	//   ....[6]....
        /*0154*/ 	.word	0x000006c0
        /*0158*/ 	.word	0x000000ff
        /*015c*/ 	.word	0x00000018
        /*0160*/ 	.short	0x0100
        /*0162*/ 	.byte	0x04
	.zero		1


	//   ....[7]....
        /*0164*/ 	.word	0x000006d0
        /*0168*/ 	.word	0x000000ff
        /*016c*/ 	.word	0x00000118
        /*0170*/ 	.short	0x0100
        /*0172*/ 	.byte	0x04
	.zero		1


	//   ....[8]....
        /*0174*/ 	.word	0x000006e0
        /*0178*/ 	.word	0x000000ff
        /*017c*/ 	.word	0x00000020
        /*0180*/ 	.short	0x0100
        /*0182*/ 	.byte	0x04
	.zero		1


	//   ....[9]....
        /*0184*/ 	.word	0x000006f0
        /*0188*/ 	.word	0x000000ff
        /*018c*/ 	.word	0x00000120
        /*0190*/ 	.short	0x0100
        /*0192*/ 	.byte	0x04
	.zero		1


	//   ....[10]....
        /*0194*/ 	.word	0x00000700
        /*0198*/ 	.word	0x000000ff
        /*019c*/ 	.word	0x00000028
        /*01a0*/ 	.short	0x0100
        /*01a2*/ 	.byte	0x04
	.zero		1


	//   ....[11]....
        /*01a4*/ 	.word	0x00000710
        /*01a8*/ 	.word	0x000000ff
        /*01ac*/ 	.word	0x00000128
        /*01b0*/ 	.short	0x0100
        /*01b2*/ 	.byte	0x04
	.zero		1


	//   ....[12]....
        /*01b4*/ 	.word	0x00000720
        /*01b8*/ 	.word	0x000000ff
        /*01bc*/ 	.word	0x00000030
        /*01c0*/ 	.short	0x0100
        /*01c2*/ 	.byte	0x04
	.zero		1


	//   ....[13]....
        /*01c4*/ 	.word	0x00000730
        /*01c8*/ 	.word	0x000000ff
        /*01cc*/ 	.word	0x00000130
        /*01d0*/ 	.short	0x0100
        /*01d2*/ 	.byte	0x04
	.zero		1


	//   ....[14]....
        /*01d4*/ 	.word	0x00000740
        /*01d8*/ 	.word	0x000000ff
        /*01dc*/ 	.word	0x00000038
        /*01e0*/ 	.short	0x0100
        /*01e2*/ 	.byte	0x04
	.zero		1


	//   ....[15]....
        /*01e4*/ 	.word	0x00000750
        /*01e8*/ 	.word	0x000000ff
        /*01ec*/ 	.word	0x00000138
        /*01f0*/ 	.short	0x0100
        /*01f2*/ 	.byte	0x04
	.zero		1


	//   ....[16]....
        /*01f4*/ 	.word	0x00000760
        /*01f8*/ 	.word	0x000000ff
        /*01fc*/ 	.word	0x00000040
        /*0200*/ 	.short	0x0100
        /*0202*/ 	.byte	0x04
	.zero		1


	//   ....[17]....
        /*0204*/ 	.word	0x00000770
        /*0208*/ 	.word	0x000000ff
        /*020c*/ 	.word	0x00000140
        /*0210*/ 	.short	0x0100
        /*0212*/ 	.byte	0x04
	.zero		1


	//   ....[18]....
        /*0214*/ 	.word	0x00000780
        /*0218*/ 	.word	0x000000ff
        /*021c*/ 	.word	0x00000048
        /*0220*/ 	.short	0x0100
        /*0222*/ 	.byte	0x04
	.zero		1


	//   ....[19]....
        /*0224*/ 	.word	0x00000790
        /*0228*/ 	.word	0x000000ff
        /*022c*/ 	.word	0x00000148
        /*0230*/ 	.short	0x0100
        /*0232*/ 	.byte	0x04
	.zero		1


	//   ....[20]....
        /*0234*/ 	.word	0x000007a0
        /*0238*/ 	.word	0x000000ff
        /*023c*/ 	.word	0x00000050
        /*0240*/ 	.short	0x0100
        /*0242*/ 	.byte	0x04
	.zero		1


	//   ....[21]....
        /*0244*/ 	.word	0x000007b0
        /*0248*/ 	.word	0x000000ff
        /*024c*/ 	.word	0x00000150
        /*0250*/ 	.short	0x0100
        /*0252*/ 	.byte	0x04
	.zero		1


	//   ....[22]....
        /*0254*/ 	.word	0x000007c0
        /*0258*/ 	.word	0x000000ff
        /*025c*/ 	.word	0x00000058
        /*0260*/ 	.short	0x0100
        /*0262*/ 	.byte	0x04
	.zero		1


	//   ....[23]....
        /*0264*/ 	.word	0x000007d0
        /*0268*/ 	.word	0x000000ff
        /*026c*/ 	.word	0x00000158
        /*0270*/ 	.short	0x0100
        /*0272*/ 	.byte	0x04
	.zero		1


	//   ....[24]....
        /*0274*/ 	.word	0x000007e0
        /*0278*/ 	.word	0x000000ff
        /*027c*/ 	.word	0x00000060
        /*0280*/ 	.short	0x0100
        /*0282*/ 	.byte	0x04
	.zero		1


	//   ....[25]....
        /*0284*/ 	.word	0x000007f0
        /*0288*/ 	.word	0x000000ff
        /*028c*/ 	.word	0x00000160
        /*0290*/ 	.short	0x0100
        /*0292*/ 	.byte	0x04
	.zero		1


	//   ....[26]....
        /*0294*/ 	.word	0x00000800
        /*0298*/ 	.word	0x000000ff
        /*029c*/ 	.word	0x00000068
        /*02a0*/ 	.short	0x0100
        /*02a2*/ 	.byte	0x04
	.zero		1


	//   ....[27]....
        /*02a4*/ 	.word	0x00000810
        /*02a8*/ 	.word	0x000000ff
        /*02ac*/ 	.word	0x00000168
        /*02b0*/ 	.short	0x0100
        /*02b2*/ 	.byte	0x04
	.zero		1


	//   ....[28]....
        /*02b4*/ 	.word	0x00000820
        /*02b8*/ 	.word	0x000000ff
        /*02bc*/ 	.word	0x00000070
        /*02c0*/ 	.short	0x0100
        /*02c2*/ 	.byte	0x04
	.zero		1


	//   ....[29]....
        /*02c4*/ 	.word	0x00000830
        /*02c8*/ 	.word	0x000000ff
        /*02cc*/ 	.word	0x00000170
        /*02d0*/ 	.short	0x0100
        /*02d2*/ 	.byte	0x04
	.zero		1


	//   ....[30]....
        /*02d4*/ 	.word	0x00000840
        /*02d8*/ 	.word	0x000000ff
        /*02dc*/ 	.word	0x00000078
        /*02e0*/ 	.short	0x0100
        /*02e2*/ 	.byte	0x04
	.zero		1


	//   ....[31]....
        /*02e4*/ 	.word	0x00000850
        /*02e8*/ 	.word	0x000000ff
        /*02ec*/ 	.word	0x00000178
        /*02f0*/ 	.short	0x0100
        /*02f2*/ 	.byte	0x04
	.zero		1


	//   ....[32]....
        /*02f4*/ 	.word	0x00000860
        /*02f8*/ 	.word	0x000000ff
        /*02fc*/ 	.word	0x00000080
        /*0300*/ 	.short	0x0100
        /*0302*/ 	.byte	0x04
	.zero		1


	//   ....[33]....
        /*0304*/ 	.word	0x00000870
        /*0308*/ 	.word	0x000000ff
        /*030c*/ 	.word	0x00000180
        /*0310*/ 	.short	0x0100
        /*0312*/ 	.byte	0x04
	.zero		1


	//   ....[34]....
        /*0314*/ 	.word	0x00000880
        /*0318*/ 	.word	0x000000ff
        /*031c*/ 	.word	0x00000088
        /*0320*/ 	.short	0x0100
        /*0322*/ 	.byte	0x04
	.zero		1


	//   ....[35]....
        /*0324*/ 	.word	0x00000890
        /*0328*/ 	.word	0x000000ff
        /*032c*/ 	.word	0x00000188
        /*0330*/ 	.short	0x0100
        /*0332*/ 	.byte	0x04
	.zero		1


	//   ....[36]....
        /*0334*/ 	.word	0x000008a0
        /*0338*/ 	.word	0x000000ff
        /*033c*/ 	.word	0x00000090
        /*0340*/ 	.short	0x0100
        /*0342*/ 	.byte	0x04
	.zero		1


	//   ....[37]....
        /*0344*/ 	.word	0x000008b0
        /*0348*/ 	.word	0x000000ff
        /*034c*/ 	.word	0x00000190
        /*0350*/ 	.short	0x0100
        /*0352*/ 	.byte	0x04
	.zero		1


	//   ....[38]....
        /*0354*/ 	.word	0x000008c0
        /*0358*/ 	.word	0x000000ff
        /*035c*/ 	.word	0x00000098
        /*0360*/ 	.short	0x0100
        /*0362*/ 	.byte	0x04
	.zero		1


	//   ....[39]....
        /*0364*/ 	.word	0x000008d0
        /*0368*/ 	.word	0x000000ff
        /*036c*/ 	.word	0x00000198
        /*0370*/ 	.short	0x0100
        /*0372*/ 	.byte	0x04
	.zero		1


	//   ....[40]....
        /*0374*/ 	.word	0x000008e0
        /*0378*/ 	.word	0x000000ff
        /*037c*/ 	.word	0x000000a0
        /*0380*/ 	.short	0x0100
        /*0382*/ 	.byte	0x04
	.zero		1


	//   ....[41]....
        /*0384*/ 	.word	0x000008f0
        /*0388*/ 	.word	0x000000ff
        /*038c*/ 	.word	0x000001a0
        /*0390*/ 	.short	0x0100
        /*0392*/ 	.byte	0x04
	.zero		1


	//   ....[42]....
        /*0394*/ 	.word	0x00000900
        /*0398*/ 	.word	0x000000ff
        /*039c*/ 	.word	0x000000a8
        /*03a0*/ 	.short	0x0100
        /*03a2*/ 	.byte	0x04
	.zero		1


	//   ....[43]....
        /*03a4*/ 	.word	0x00000910
        /*03a8*/ 	.word	0x000000ff
        /*03ac*/ 	.word	0x000001a8
        /*03b0*/ 	.short	0x0100
        /*03b2*/ 	.byte	0x04
	.zero		1


	//   ....[44]....
        /*03b4*/ 	.word	0x00000920
        /*03b8*/ 	.word	0x000000ff
        /*03bc*/ 	.word	0x000000b0
        /*03c0*/ 	.short	0x0100
        /*03c2*/ 	.byte	0x04
	.zero		1


	//   ....[45]....
        /*03c4*/ 	.word	0x00000930
        /*03c8*/ 	.word	0x000000ff
        /*03cc*/ 	.word	0x000001b0
        /*03d0*/ 	.short	0x0100
        /*03d2*/ 	.byte	0x04
	.zero		1


	//   ....[46]....
        /*03d4*/ 	.word	0x00000940
        /*03d8*/ 	.word	0x000000ff
        /*03dc*/ 	.word	0x000000b8
        /*03e0*/ 	.short	0x0100
        /*03e2*/ 	.byte	0x04
	.zero		1


	//   ....[47]....
        /*03e4*/ 	.word	0x00000950
        /*03e8*/ 	.word	0x000000ff
        /*03ec*/ 	.word	0x000001b8
        /*03f0*/ 	.short	0x0100
        /*03f2*/ 	.byte	0x04
	.zero		1


	//   ....[48]....
        /*03f4*/ 	.word	0x00000960
        /*03f8*/ 	.word	0x000000ff
        /*03fc*/ 	.word	0x000000c0
        /*0400*/ 	.short	0x0100
        /*0402*/ 	.byte	0x04
	.zero		1


	//   ....[49]....
        /*0404*/ 	.word	0x00000970
        /*0408*/ 	.word	0x000000ff
        /*040c*/ 	.word	0x000001c0
        /*0410*/ 	.short	0x0100
        /*0412*/ 	.byte	0x04
	.zero		1


	//   ....[50]....
        /*0414*/ 	.word	0x00000980
        /*0418*/ 	.word	0x000000ff
        /*041c*/ 	.word	0x000000c8
        /*0420*/ 	.short	0x0100
        /*0422*/ 	.byte	0x04
	.zero		1


	//   ....[51]....
        /*0424*/ 	.word	0x00000990
        /*0428*/ 	.word	0x000000ff
        /*042c*/ 	.word	0x000001c8
        /*0430*/ 	.short	0x0100
        /*0432*/ 	.byte	0x04
	.zero		1


	//   ....[52]....
        /*0434*/ 	.word	0x000009a0
        /*0438*/ 	.word	0x000000ff
        /*043c*/ 	.word	0x000000d0
        /*0440*/ 	.short	0x0100
        /*0442*/ 	.byte	0x04
	.zero		1


	//   ....[53]....
        /*0444*/ 	.word	0x000009b0
        /*0448*/ 	.word	0x000000ff
        /*044c*/ 	.word	0x000001d0
        /*0450*/ 	.short	0x0100
        /*0452*/ 	.byte	0x04
	.zero		1


	//   ....[54]....
        /*0454*/ 	.word	0x000009c0
        /*0458*/ 	.word	0x000000ff
        /*045c*/ 	.word	0x000000d8
        /*0460*/ 	.short	0x0100
        /*0462*/ 	.byte	0x04
	.zero		1


	//   ....[55]....
        /*0464*/ 	.word	0x000009d0
        /*0468*/ 	.word	0x000000ff
        /*046c*/ 	.word	0x000001d8
        /*0470*/ 	.short	0x0100
        /*0472*/ 	.byte	0x04
	.zero		1


	//   ....[56]....
        /*0474*/ 	.word	0x000009e0
        /*0478*/ 	.word	0x000000ff
        /*047c*/ 	.word	0x000000e0
        /*0480*/ 	.short	0x0100
        /*0482*/ 	.byte	0x04
	.zero		1


	//   ....[57]....
        /*0484*/ 	.word	0x000009f0
        /*0488*/ 	.word	0x000000ff
        /*048c*/ 	.word	0x000001e0
        /*0490*/ 	.short	0x0100
        /*0492*/ 	.byte	0x04
	.zero		1


	//   ....[58]....
        /*0494*/ 	.word	0x00000a00
        /*0498*/ 	.word	0x000000ff
        /*049c*/ 	.word	0x000000e8
        /*04a0*/ 	.short	0x0100
        /*04a2*/ 	.byte	0x04
	.zero		1


	//   ....[59]....
        /*04a4*/ 	.word	0x00000a10
        /*04a8*/ 	.word	0x000000ff
        /*04ac*/ 	.word	0x000001e8
        /*04b0*/ 	.short	0x0100
        /*04b2*/ 	.byte	0x04
	.zero		1


	//   ....[60]....
        /*04b4*/ 	.word	0x00000a20
        /*04b8*/ 	.word	0x000000ff
        /*04bc*/ 	.word	0x000000f0
        /*04c0*/ 	.short	0x0100
        /*04c2*/ 	.byte	0x04
	.zero		1


	//   ....[61]....
        /*04c4*/ 	.word	0x00000a30
        /*04c8*/ 	.word	0x000000ff
        /*04cc*/ 	.word	0x000001f0
        /*04d0*/ 	.short	0x0100
        /*04d2*/ 	.byte	0x04
	.zero		1


	//   ....[62]....
        /*04d4*/ 	.word	0x00000a40
        /*04d8*/ 	.word	0x000000ff
        /*04dc*/ 	.word	0x000000f8
        /*04e0*/ 	.short	0x0100
        /*04e2*/ 	.byte	0x04
	.zero		1


	//   ....[63]....
        /*04e4*/ 	.word	0x00000a50
        /*04e8*/ 	.word	0x000000ff
        /*04ec*/ 	.word	0x000001f8
        /*04f0*/ 	.short	0x0100
        /*04f2*/ 	.byte	0x04
	.zero		1


	//   ....[64]....
        /*04f4*/ 	.word	0x00000b80
        /*04f8*/ 	.word	0x000000ff
        /*04fc*/ 	.word	0x00000200
        /*0500*/ 	.short	0x0100
        /*0502*/ 	.byte	0x04
	.zero		1


	//   ....[65]....
        /*0504*/ 	.word	0x00000b90
        /*0508*/ 	.word	0x000000ff
        /*050c*/ 	.word	0x00000210
        /*0510*/ 	.short	0x0100
        /*0512*/ 	.byte	0x04
	.zero		1


	//   ....[66]....
        /*0514*/ 	.word	0x00000ba0
        /*0518*/ 	.word	0x000000ff
        /*051c*/ 	.word	0x00000208
        /*0520*/ 	.short	0x0100
        /*0522*/ 	.byte	0x04
	.zero		1


	//   ....[67]....
        /*0524*/ 	.word	0x00000bb0
        /*0528*/ 	.word	0x000000ff
        /*052c*/ 	.word	0x00000218
        /*0530*/ 	.short	0x0100
        /*0532*/ 	.byte	0x04
	.zero		1


	//   ....[68]....
        /*0534*/ 	.word	0x00000c90
        /*0538*/ 	.word	0x000000ff
        /*053c*/ 	.word	0x00000220
        /*0540*/ 	.short	0x0100
        /*0542*/ 	.byte	0x04
	.zero		1


	//   ....[69]....
        /*0544*/ 	.word	0x00000ca0
        /*0548*/ 	.word	0x000000ff
        /*054c*/ 	.word	0x00000228
        /*0550*/ 	.short	0x0100
        /*0552*/ 	.byte	0x04
	.zero		1


	//   ....[70]....
        /*0554*/ 	.word	0x00000dd0
        /*0558*/ 	.word	0x000000ff
        /*055c*/ 	.word	0x00000230
        /*0560*/ 	.short	0x0100
        /*0562*/ 	.byte	0x06
	.zero		1


	//   ....[71]....
        /*0564*/ 	.word	0x00000de0
        /*0568*/ 	.word	0x000000ff
        /*056c*/ 	.word	0x00000238
        /*0570*/ 	.short	0x0100
        /*0572*/ 	.byte	0x06
	.zero		1


	//   ....[72]....
        /*0574*/ 	.word	0x00000f10
        /*0578*/ 	.word	0x000000ff
        /*057c*/ 	.word	0x00000240
        /*0580*/ 	.short	0x0100
        /*0582*/ 	.byte	0x04
	.zero		1


	//   ....[73]....
        /*0584*/ 	.word	0x00000f20
        /*0588*/ 	.word	0x000000ff
        /*058c*/ 	.word	0x00000250
        /*0590*/ 	.short	0x0100
        /*0592*/ 	.byte	0x04
	.zero		1


	//   ....[74]....
        /*0594*/ 	.word	0x00000f30
        /*0598*/ 	.word	0x000000ff
        /*059c*/ 	.word	0x00000248
        /*05a0*/ 	.short	0x0100
        /*05a2*/ 	.byte	0x04
	.zero		1


	//   ....[75]....
        /*05a4*/ 	.word	0x00000f40
        /*05a8*/ 	.word	0x000000ff
        /*05ac*/ 	.word	0x00000258
        /*05b0*/ 	.short	0x0100
        /*05b2*/ 	.byte	0x04
	.zero		1


	//   ....[76]....
        /*05b4*/ 	.word	0x00001040
        /*05b8*/ 	.word	0x000000ff
        /*05bc*/ 	.word	0x00000260
        /*05c0*/ 	.short	0x0100
        /*05c2*/ 	.byte	0x06
	.zero		1


	//   ....[77]....
        /*05c4*/ 	.word	0x00001f70
        /*05c8*/ 	.word	0x000000ff
        /*05cc*/ 	.word	0x00000100
        /*05d0*/ 	.short	0x010a
        /*05d2*/ 	.byte	0x06
	.zero		1


	//   ....[78]....
        /*05d4*/ 	.word	0x000023d0
        /*05d8*/ 	.word	0x000000ff
        /*05dc*/ 	.word	0x00000100
        /*05e0*/ 	.short	0x010a
        /*05e2*/ 	.byte	0x0b
	.zero		1


	//   ....[79]....
        /*05e4*/ 	.word	0x00002580
        /*05e8*/ 	.word	0x000000ff
        /*05ec*/ 	.word	0x00000100
        /*05f0*/ 	.short	0x010a
        /*05f2*/ 	.byte	0x08
	.zero		1


	//   ....[80]....
        /*05f4*/ 	.word	0x00002800
        /*05f8*/ 	.word	0x000000ff
        /*05fc*/ 	.word	0x00000228
        /*0600*/ 	.short	0x0101
        /*0602*/ 	.byte	0x1e
	.zero		1


	//   ....[81]....
        /*0604*/ 	.word	0x00002830
        /*0608*/ 	.word	0x000000ff
        /*060c*/ 	.word	0x00000100
        /*0610*/ 	.short	0x010a
        /*0612*/ 	.byte	0x04
	.zero		1


	//   ....[82]....
        /*0614*/ 	.word	0x000029f0
        /*0618*/ 	.word	0x000000ff
        /*061c*/ 	.word	0x00000100
        /*0620*/ 	.short	0x010a
        /*0622*/ 	.byte	0x1c
	.zero		1


	//   ....[83]....
        /*0624*/ 	.word	0x00002ba0
        /*0628*/ 	.word	0x000000ff
        /*062c*/ 	.word	0x00000100
        /*0630*/ 	.short	0x010a
        /*0632*/ 	.byte	0x08
	.zero		1


	//   ....[84]....
        /*0634*/ 	.word	0x00002e10
        /*0638*/ 	.word	0x000000ff
        /*063c*/ 	.word	0x00000230
        /*0640*/ 	.short	0x010a
        /*0642*/ 	.byte	0x1e
	.zero		1


	//   ....[85]....
        /*0644*/ 	.word	0x00002ed0
        /*0648*/ 	.word	0x000000ff
        /*064c*/ 	.word	0x00000000
        /*0650*/ 	.short	0x0101
        /*0652*/ 	.byte	0x04
	.zero		1


	//   ....[86]....
        /*0654*/ 	.word	0x000034c0
        /*0658*/ 	.word	0x000000ff
        /*065c*/ 	.word	0x00000000
        /*0660*/ 	.short	0x010a
        /*0662*/ 	.byte	0x04
	.zero		1


	//   ....[87]....
        /*0664*/ 	.word	0x00003560
        /*0668*/ 	.word	0x000000ff
        /*066c*/ 	.word	0x00000000
        /*0670*/ 	.short	0x010a
        /*0672*/ 	.byte	0x05
	.zero		1


	//   ....[88]....
        /*0674*/ 	.word	0x00003600
        /*0678*/ 	.word	0x000000ff
        /*067c*/ 	.word	0x00000000
        /*0680*/ 	.short	0x010a
        /*0682*/ 	.byte	0x05
	.zero		1


	//   ....[89]....
        /*0684*/ 	.word	0x000036a0
        /*0688*/ 	.word	0x000000ff
        /*068c*/ 	.word	0x00000000
        /*0690*/ 	.short	0x010a
        /*0692*/ 	.byte	0x05
	.zero		1


	//   ....[90]....
        /*0694*/ 	.word	0x00003740
        /*0698*/ 	.word	0x000000ff
        /*069c*/ 	.word	0x00000000
        /*06a0*/ 	.short	0x010a
        /*06a2*/ 	.byte	0x05
	.zero		1


	//   ....[91]....
        /*06a4*/ 	.word	0x000037e0
        /*06a8*/ 	.word	0x000000ff
        /*06ac*/ 	.word	0x00000000
        /*06b0*/ 	.short	0x010a
        /*06b2*/ 	.byte	0x05
	.zero		1


	//   ....[92]....
        /*06b4*/ 	.word	0x00003880
        /*06b8*/ 	.word	0x000000ff
        /*06bc*/ 	.word	0x00000000
        /*06c0*/ 	.short	0x010a
        /*06c2*/ 	.byte	0x05
	.zero		1


	//   ....[93]....
        /*06c4*/ 	.word	0x00003920
        /*06c8*/ 	.word	0x000000ff
        /*06cc*/ 	.word	0x00000000
        /*06d0*/ 	.short	0x010a
        /*06d2*/ 	.byte	0x05
	.zero		1


	//   ....[94]....
        /*06d4*/ 	.word	0x000039c0
        /*06d8*/ 	.word	0x000000ff
        /*06dc*/ 	.word	0x00000000
        /*06e0*/ 	.short	0x010a
        /*06e2*/ 	.byte	0x05
	.zero		1


	//   ....[95]....
        /*06e4*/ 	.word	0x00003a60
        /*06e8*/ 	.word	0x000000ff
        /*06ec*/ 	.word	0x00000000
        /*06f0*/ 	.short	0x010a
        /*06f2*/ 	.byte	0x05
	.zero		1


	//   ....[96]....
        /*06f4*/ 	.word	0x00003b00
        /*06f8*/ 	.word	0x000000ff
        /*06fc*/ 	.word	0x00000000
        /*0700*/ 	.short	0x010a
        /*0702*/ 	.byte	0x05
	.zero		1


	//   ....[97]....
        /*0704*/ 	.word	0x00003ba0
        /*0708*/ 	.word	0x000000ff
        /*070c*/ 	.word	0x00000000
        /*0710*/ 	.short	0x010a
        /*0712*/ 	.byte	0x05
	.zero		1


	//   ....[98]....
        /*0714*/ 	.word	0x00003c40
        /*0718*/ 	.word	0x000000ff
        /*071c*/ 	.word	0x00000000
        /*0720*/ 	.short	0x010a
        /*0722*/ 	.byte	0x05
	.zero		1


	//   ....[99]....
        /*0724*/ 	.word	0x00003ce0
        /*0728*/ 	.word	0x000000ff
        /*072c*/ 	.word	0x00000000
        /*0730*/ 	.short	0x010a
        /*0732*/ 	.byte	0x05
	.zero		1


	//   ....[100]....
        /*0734*/ 	.word	0x00003d80
        /*0738*/ 	.word	0x000000ff
        /*073c*/ 	.word	0x00000000
        /*0740*/ 	.short	0x010a
        /*0742*/ 	.byte	0x05
	.zero		1


	//   ....[101]....
        /*0744*/ 	.word	0x00003e20
        /*0748*/ 	.word	0x000000ff
        /*074c*/ 	.word	0x00000000
        /*0750*/ 	.short	0x010a
        /*0752*/ 	.byte	0x05
	.zero		1


	//   ....[102]....
        /*0754*/ 	.word	0x00003ec0
        /*0758*/ 	.word	0x000000ff
        /*075c*/ 	.word	0x00000000
        /*0760*/ 	.short	0x010a
        /*0762*/ 	.byte	0x05
	.zero		1


	//   ....[103]....
        /*0764*/ 	.word	0x00003f60
        /*0768*/ 	.word	0x000000ff
        /*076c*/ 	.word	0x00000000
        /*0770*/ 	.short	0x010a
        /*0772*/ 	.byte	0x05
	.zero		1


	//   ....[104]....
        /*0774*/ 	.word	0x00004000
        /*0778*/ 	.word	0x000000ff
        /*077c*/ 	.word	0x00000000
        /*0780*/ 	.short	0x010a
        /*0782*/ 	.byte	0x05
	.zero		1


	//   ....[105]....
        /*0784*/ 	.word	0x000040a0
        /*0788*/ 	.word	0x000000ff
        /*078c*/ 	.word	0x00000000
        /*0790*/ 	.short	0x010a
        /*0792*/ 	.byte	0x05
	.zero		1


	//   ....[106]....
        /*0794*/ 	.word	0x00004140
        /*0798*/ 	.word	0x000000ff
        /*079c*/ 	.word	0x00000000
        /*07a0*/ 	.short	0x010a
        /*07a2*/ 	.byte	0x05
	.zero		1


	//   ....[107]....
        /*07a4*/ 	.word	0x000041e0
        /*07a8*/ 	.word	0x000000ff
        /*07ac*/ 	.word	0x00000000
        /*07b0*/ 	.short	0x010a
        /*07b2*/ 	.byte	0x05
	.zero		1


	//   ....[108]....
        /*07b4*/ 	.word	0x00004280
        /*07b8*/ 	.word	0x000000ff
        /*07bc*/ 	.word	0x00000000
        /*07c0*/ 	.short	0x010a
        /*07c2*/ 	.byte	0x05
	.zero		1


	//   ....[109]....
        /*07c4*/ 	.word	0x00004320
        /*07c8*/ 	.word	0x000000ff
        /*07cc*/ 	.word	0x00000000
        /*07d0*/ 	.short	0x010a
        /*07d2*/ 	.byte	0x05
	.zero		1


	//   ....[110]....
        /*07d4*/ 	.word	0x000043c0
        /*07d8*/ 	.word	0x000000ff
        /*07dc*/ 	.word	0x00000000
        /*07e0*/ 	.short	0x010a
        /*07e2*/ 	.byte	0x05
	.zero		1


	//   ....[111]....
        /*07e4*/ 	.word	0x00004460
        /*07e8*/ 	.word	0x000000ff
        /*07ec*/ 	.word	0x00000000
        /*07f0*/ 	.short	0x010a
        /*07f2*/ 	.byte	0x05
	.zero		1


	//   ....[112]....
        /*07f4*/ 	.word	0x00004500
        /*07f8*/ 	.word	0x000000ff
        /*07fc*/ 	.word	0x00000000
        /*0800*/ 	.short	0x010a
        /*0802*/ 	.byte	0x05
	.zero		1


	//   ....[113]....
        /*0804*/ 	.word	0x000045a0
        /*0808*/ 	.word	0x000000ff
        /*080c*/ 	.word	0x00000000
        /*0810*/ 	.short	0x010a
        /*0812*/ 	.byte	0x05
	.zero		1


	//   ....[114]....
        /*0814*/ 	.word	0x00004640
        /*0818*/ 	.word	0x000000ff
        /*081c*/ 	.word	0x00000000
        /*0820*/ 	.short	0x010a
        /*0822*/ 	.byte	0x05
	.zero		1


	//   ....[115]....
        /*0824*/ 	.word	0x000046e0
        /*0828*/ 	.word	0x000000ff
        /*082c*/ 	.word	0x00000000
        /*0830*/ 	.short	0x010a
        /*0832*/ 	.byte	0x05
	.zero		1


	//   ....[116]....
        /*0834*/ 	.word	0x00004780
        /*0838*/ 	.word	0x000000ff
        /*083c*/ 	.word	0x00000000
        /*0840*/ 	.short	0x010a
        /*0842*/ 	.byte	0x05
	.zero		1


	//   ....[117]....
        /*0844*/ 	.word	0x00004830
        /*0848*/ 	.word	0x00000000
        /*084c*/ 	.word	0x00000000
        /*0850*/ 	.short	0x010a
        /*0852*/ 	.byte	0xff
	.zero		1


	//   ....[118]....
        /*0854*/ 	.word	0x00004960
        /*0858*/ 	.word	0x000000ff
        /*085c*/ 	.word	0x00000238
        /*0860*/ 	.short	0x010a
        /*0862*/ 	.byte	0x04
	.zero		1


	//   ....[119]....
        /*0864*/ 	.word	0x00004a00
        /*0868*/ 	.word	0x000000ff
        /*086c*/ 	.word	0x00000230
        /*0870*/ 	.short	0x010a
        /*0872*/ 	.byte	0x04
	.zero		1


	//   ....[120]....
        /*0874*/ 	.word	0x00004aa0
        /*0878*/ 	.word	0x000000ff
        /*087c*/ 	.word	0x00000000
        /*0880*/ 	.short	0x0101
        /*0882*/ 	.byte	0x05
	.zero		1


	//   ....[121]....
        /*0884*/ 	.word	0x00004ae0
        /*0888*/ 	.word	0x000000ff
        /*088c*/ 	.word	0x00000238
        /*0890*/ 	.short	0x0106
        /*0892*/ 	.byte	0x04
	.zero		1


	//   ....[122]....
        /*0894*/ 	.word	0x00004b20
        /*0898*/ 	.word	0x00000000
        /*089c*/ 	.word	0x00000238
        /*08a0*/ 	.short	0x010a
        /*08a2*/ 	.byte	0xff
	.zero		1


	//   ....[123]....
        /*08a4*/ 	.word	0x00004d60
        /*08a8*/ 	.word	0x000000ff
        /*08ac*/ 	.word	0x00000008
        /*08b0*/ 	.short	0x010a
        /*08b2*/ 	.byte	0x05
	.zero		1


	//   ....[124]....
        /*08b4*/ 	.word	0x00004d80
        /*08b8*/ 	.word	0x000000ff
        /*08bc*/ 	.word	0x00000008
        /*08c0*/ 	.short	0x010a
        /*08c2*/ 	.byte	0x05
	.zero		1


	//   ....[125]....
        /*08c4*/ 	.word	0x00004f10
        /*08c8*/ 	.word	0x000000ff
        /*08cc*/ 	.word	0x00000008
        /*08d0*/ 	.short	0x010a
        /*08d2*/ 	.byte	0x05
	.zero		1


	//   ....[126]....
        /*08d4*/ 	.word	0x00004f30
        /*08d8*/ 	.word	0x000000ff
        /*08dc*/ 	.word	0x00000008
        /*08e0*/ 	.short	0x010a
        /*08e2*/ 	.byte	0x05
	.zero		1


	//   ....[127]....
        /*08e4*/ 	.word	0x00004ff0
        /*08e8*/ 	.word	0x000000ff
        /*08ec*/ 	.word	0x00000000
        /*08f0*/ 	.short	0x0101
        /*08f2*/ 	.byte	0x04
	.zero		1


	//   ....[128]....
        /*08f4*/ 	.word	0x000052e0
        /*08f8*/ 	.word	0x000000ff
        /*08fc*/ 	.word	0x00000230
        /*0900*/ 	.short	0x010a
        /*0902*/ 	.byte	0x0f
	.zero		1


	//   ....[129]....
        /*0904*/ 	.word	0x00005380
        /*0908*/ 	.word	0x000000ff
        /*090c*/ 	.word	0x00000000
        /*0910*/ 	.short	0x0101
        /*0912*/ 	.byte	0x18
	.zero		1


	//   ....[130]....
        /*0914*/ 	.word	0x000053c0
        /*0918*/ 	.word	0x000000ff
        /*091c*/ 	.word	0x00000250
        /*0920*/ 	.short	0x010a
        /*0922*/ 	.byte	0x14
	.zero		1


	//   ....[131]....
        /*0924*/ 	.word	0x00005490
        /*0928*/ 	.word	0x000000ff
        /*092c*/ 	.word	0x00000000
        /*0930*/ 	.short	0x010a
        /*0932*/ 	.byte	0x04
	.zero		1


	//   ....[132]....
        /*0934*/ 	.word	0x00005500
        /*0938*/ 	.word	0x000000ff
        /*093c*/ 	.word	0x00000000
        /*0940*/ 	.short	0x010a
        /*0942*/ 	.byte	0x0a
	.zero		1


	//   ....[133]....
        /*0944*/ 	.word	0x00005620
        /*0948*/ 	.word	0x000000ff
        /*094c*/ 	.word	0x00000000
        /*0950*/ 	.short	0x010a
        /*0952*/ 	.byte	0x05
	.zero		1


	//   ....[134]....
        /*0954*/ 	.word	0x00005820
        /*0958*/ 	.word	0x000000ff
        /*095c*/ 	.word	0x00000000
        /*0960*/ 	.short	0x010a
        /*0962*/ 	.byte	0x04
	.zero		1


	//   ....[135]....
        /*0964*/ 	.word	0x000058c0
        /*0968*/ 	.word	0x00000000
        /*096c*/ 	.word	0x00000000
        /*0970*/ 	.short	0x010a
        /*0972*/ 	.byte	0xff
	.zero		1


	//   ....[136]....
        /*0974*/ 	.word	0x00005900
        /*0978*/ 	.word	0x00000000
        /*097c*/ 	.word	0x00000000
        /*0980*/ 	.short	0x010a
        /*0982*/ 	.byte	0xff
	.zero		1


	//   ....[137]....
        /*0984*/ 	.word	0x00005970
        /*0988*/ 	.word	0x000000ff
        /*098c*/ 	.word	0x00000000
        /*0990*/ 	.short	0x0101
        /*0992*/ 	.byte	0x04
	.zero		1


	//   ....[138]....
        /*0994*/ 	.word	0x000059b0
        /*0998*/ 	.word	0x000000ff
        /*099c*/ 	.word	0x00000260
        /*09a0*/ 	.short	0x010a
        /*09a2*/ 	.byte	0x0f
	.zero		1


	//   ....[139]....
        /*09a4*/ 	.word	0x00005a20
        /*09a8*/ 	.word	0x000000ff
        /*09ac*/ 	.word	0x00000000
        /*09b0*/ 	.short	0x0101
        /*09b2*/ 	.byte	0x04
	.zero		1


	//   ....[140]....
        /*09b4*/ 	.word	0x00006150
        /*09b8*/ 	.word	0x000000ff
        /*09bc*/ 	.word	0x00000230
        /*09c0*/ 	.short	0x010a
        /*09c2*/ 	.byte	0x16
	.zero		1


	//   ....[141]....
        /*09c4*/ 	.word	0x000061f0
        /*09c8*/ 	.word	0x000000ff
        /*09cc*/ 	.word	0x00000000
        /*09d0*/ 	.short	0x0101
        /*09d2*/ 	.byte	0x2c
	.zero		1


	//   ....[142]....
        /*09d4*/ 	.word	0x00006720
        /*09d8*/ 	.word	0x000000ff
        /*09dc*/ 	.word	0x00000228
        /*09e0*/ 	.short	0x010a
        /*09e2*/ 	.byte	0x16
	.zero		1


	//   ....[143]....
        /*09e4*/ 	.word	0x00006d10
        /*09e8*/ 	.word	0x000000ff
        /*09ec*/ 	.word	0x00000210
        /*09f0*/ 	.short	0x010a
        /*09f2*/ 	.byte	0x16
	.zero		1


	//   ....[144]....
        /*09f4*/ 	.word	0x00006ea0
        /*09f8*/ 	.word	0x000000ff
        /*09fc*/ 	.word	0x00000200
        /*0a00*/ 	.short	0x010b
        /*0a02*/ 	.byte	0x16
	.zero		1


	//   ....[145]....
        /*0a04*/ 	.word	0x00006eb0
        /*0a08*/ 	.word	0x000000ff
        /*0a0c*/ 	.word	0x00000000
        /*0a10*/ 	.short	0x0101
        /*0a12*/ 	.byte	0x2f
	.zero		1


	//   ....[146]....
        /*0a14*/ 	.word	0x00006ec0
        /*0a18*/ 	.word	0x000000ff
        /*0a1c*/ 	.word	0x00000218
        /*0a20*/ 	.short	0x010a
        /*0a22*/ 	.byte	0x16
	.zero		1


	//   ....[147]....
        /*0a24*/ 	.word	0x00007060
        /*0a28*/ 	.word	0x000000ff
        /*0a2c*/ 	.word	0x00000208
        /*0a30*/ 	.short	0x010b
        /*0a32*/ 	.byte	0x16
	.zero		1


	//   ....[148]....
        /*0a34*/ 	.word	0x00007070
        /*0a38*/ 	.word	0x000000ff
        /*0a3c*/ 	.word	0x00000000
        /*0a40*/ 	.short	0x0101
        /*0a42*/ 	.byte	0x2e
	.zero		1


	//   ....[149]....
        /*0a44*/ 	.word	0x000070a0
        /*0a48*/ 	.word	0x000000ff
        /*0a4c*/ 	.word	0x00000210
        /*0a50*/ 	.short	0x010a
        /*0a52*/ 	.byte	0x16
	.zero		1


	//   ....[150]....
        /*0a54*/ 	.word	0x000070e0
        /*0a58*/ 	.word	0x00000000
        /*0a5c*/ 	.word	0x00000218
        /*0a60*/ 	.short	0x010a
        /*0a62*/ 	.byte	0xff
	.zero		1


	//   ....[151]....
        /*0a64*/ 	.word	0x00007450
        /*0a68*/ 	.word	0x000000ff
        /*0a6c*/ 	.word	0x00000230
        /*0a70*/ 	.short	0x010a
        /*0a72*/ 	.byte	0x32
	.zero		1


	//   ....[152]....
        /*0a74*/ 	.word	0x00007510
        /*0a78*/ 	.word	0x000000ff
        /*0a7c*/ 	.word	0x00000000
        /*0a80*/ 	.short	0x0101
        /*0a82*/ 	.byte	0x04
	.zero		1


	//   ....[153]....
        /*0a84*/ 	.word	0x00008760
        /*0a88*/ 	.word	0x00000000
        /*0a8c*/ 	.word	0x00000200
        /*0a90*/ 	.short	0x010a
        /*0a92*/ 	.byte	0xff
	.zero		1


	//   ....[154]....
        /*0a94*/ 	.word	0x000087a0
        /*0a98*/ 	.word	0x000000b4
        /*0a9c*/ 	.word	0x00000240
        /*0aa0*/ 	.short	0x010a
        /*0aa2*/ 	.byte	0xff
	.zero		1


	//   ....[155]....
        /*0aa4*/ 	.word	0x000088e0
        /*0aa8*/ 	.word	0x00000000
        /*0aac*/ 	.word	0x00000200
        /*0ab0*/ 	.short	0x010a
        /*0ab2*/ 	.byte	0xff
	.zero		1


	//   ....[156]....
        /*0ab4*/ 	.word	0x00008a30
        /*0ab8*/ 	.word	0x00000002
        /*0abc*/ 	.word	0x00000000
        /*0ac0*/ 	.short	0x0101
        /*0ac2*/ 	.byte	0xff
	.zero		1


	//   ....[157]....
        /*0ac4*/ 	.word	0x00008a90
        /*0ac8*/ 	.word	0x000000b4
        /*0acc*/ 	.word	0x00000240
        /*0ad0*/ 	.short	0x010a
        /*0ad2*/ 	.byte	0xff
	.zero		1


	//   ....[158]....
        /*0ad4*/ 	.word	0x00009e40
        /*0ad8*/ 	.word	0x000000bb
        /*0adc*/ 	.word	0x00000200
        /*0ae0*/ 	.short	0x010a
        /*0ae2*/ 	.byte	0xff
	.zero		1


	//   ....[159]....
        /*0ae4*/ 	.word	0x00009f20
        /*0ae8*/ 	.word	0x000000bb
        /*0aec*/ 	.word	0x00000200
        /*0af0*/ 	.short	0x010a
        /*0af2*/ 	.byte	0xff
	.zero		1


	//   ....[160]....
        /*0af4*/ 	.word	0x0000a050
        /*0af8*/ 	.word	0x00000000
        /*0afc*/ 	.word	0x00000000
        /*0b00*/ 	.short	0x0101
        /*0b02*/ 	.byte	0xff
	.zero		1


	//   ....[161]....
        /*0b04*/ 	.word	0x0000a480
        /*0b08*/ 	.word	0x000000b4
        /*0b0c*/ 	.word	0x00000000
        /*0b10*/ 	.short	0x0101
        /*0b12*/ 	.byte	0xff
	.zero		1


	//   ....[162]....
        /*0b14*/ 	.word	0x0000b4c0
        /*0b18*/ 	.word	0x00000000
        /*0b1c*/ 	.word	0x00000100
        /*0b20*/ 	.short	0x010a
        /*0b22*/ 	.byte	0xff
	.zero		1


	//   ....[163]....
        /*0b24*/ 	.word	0x0000b520
        /*0b28*/ 	.word	0x00000000
        /*0b2c*/ 	.word	0x00000100
        /*0b30*/ 	.short	0x010a
        /*0b32*/ 	.byte	0xff
	.zero		1


	//   ....[164]....
        /*0b34*/ 	.word	0x0000b580
        /*0b38*/ 	.word	0x00000000
        /*0b3c*/ 	.word	0x00000230
        /*0b40*/ 	.short	0x010a
        /*0b42*/ 	.byte	0xff
	.zero		1


	//   ....[165]....
        /*0b44*/ 	.word	0x0000b5e0
        /*0b48*/ 	.word	0x00000000
        /*0b4c*/ 	.word	0x00000000
        /*0b50*/ 	.short	0x010a
        /*0b52*/ 	.byte	0xff
	.zero		1


	//   ....[166]....
        /*0b54*/ 	.word	0x0000b640
        /*0b58*/ 	.word	0x00000000
        /*0b5c*/ 	.word	0x00000000
        /*0b60*/ 	.short	0x010a
        /*0b62*/ 	.byte	0xff
	.zero		1


	//   ....[167]....
        /*0b64*/ 	.word	0x0000b6a0
        /*0b68*/ 	.word	0x00000000
        /*0b6c*/ 	.word	0x00000000
        /*0b70*/ 	.short	0x010a
        /*0b72*/ 	.byte	0xff
	.zero		1


	//   ....[168]....
        /*0b74*/ 	.word	0x0000b700
        /*0b78*/ 	.word	0x00000000
        /*0b7c*/ 	.word	0x00000000
        /*0b80*/ 	.short	0x010a
        /*0b82*/ 	.byte	0xff
	.zero		1


	//   ....[169]....
        /*0b84*/ 	.word	0x0000b760
        /*0b88*/ 	.word	0x00000000
        /*0b8c*/ 	.word	0x00000000
        /*0b90*/ 	.short	0x010a
        /*0b92*/ 	.byte	0xff
	.zero		1


	//   ....[170]....
        /*0b94*/ 	.word	0x0000b7c0
        /*0b98*/ 	.word	0x00000000
        /*0b9c*/ 	.word	0x00000000
        /*0ba0*/ 	.short	0x010a
        /*0ba2*/ 	.byte	0xff
	.zero		1


	//   ....[171]....
        /*0ba4*/ 	.word	0x0000b820
        /*0ba8*/ 	.word	0x00000000
        /*0bac*/ 	.word	0x00000000
        /*0bb0*/ 	.short	0x010a
        /*0bb2*/ 	.byte	0xff
	.zero		1


	//   ....[172]....
        /*0bb4*/ 	.word	0x0000b880
        /*0bb8*/ 	.word	0x00000000
        /*0bbc*/ 	.word	0x00000000
        /*0bc0*/ 	.short	0x010a
        /*0bc2*/ 	.byte	0xff
	.zero		1


	//   ....[173]....
        /*0bc4*/ 	.word	0x0000b8e0
        /*0bc8*/ 	.word	0x00000000
        /*0bcc*/ 	.word	0x00000000
        /*0bd0*/ 	.short	0x010a
        /*0bd2*/ 	.byte	0xff
	.zero		1


	//   ....[174]....
        /*0bd4*/ 	.word	0x0000b940
        /*0bd8*/ 	.word	0x00000000
        /*0bdc*/ 	.word	0x00000000
        /*0be0*/ 	.short	0x010a
        /*0be2*/ 	.byte	0xff
	.zero		1


	//   ....[175]....
        /*0be4*/ 	.word	0x0000b9a0
        /*0be8*/ 	.word	0x00000000
        /*0bec*/ 	.word	0x00000000
        /*0bf0*/ 	.short	0x010a
        /*0bf2*/ 	.byte	0xff
	.zero		1


	//   ....[176]....
        /*0bf4*/ 	.word	0x0000ba00
        /*0bf8*/ 	.word	0x00000000
        /*0bfc*/ 	.word	0x00000000
        /*0c00*/ 	.short	0x010a
        /*0c02*/ 	.byte	0xff
	.zero		1


	//   ....[177]....
        /*0c04*/ 	.word	0x0000ba60
        /*0c08*/ 	.word	0x00000000
        /*0c0c*/ 	.word	0x00000000
        /*0c10*/ 	.short	0x010a
        /*0c12*/ 	.byte	0xff
	.zero		1


	//   ....[178]....
        /*0c14*/ 	.word	0x0000bac0
        /*0c18*/ 	.word	0x00000000
        /*0c1c*/ 	.word	0x00000000
        /*0c20*/ 	.short	0x010a
        /*0c22*/ 	.byte	0xff
	.zero		1


	//   ....[179]....
        /*0c24*/ 	.word	0x0000bb20
        /*0c28*/ 	.word	0x00000000
        /*0c2c*/ 	.word	0x00000000
        /*0c30*/ 	.short	0x010a
        /*0c32*/ 	.byte	0xff
	.zero		1


	//   ....[180]....
        /*0c34*/ 	.word	0x0000bb80
        /*0c38*/ 	.word	0x00000000
        /*0c3c*/ 	.word	0x00000000
        /*0c40*/ 	.short	0x010a
        /*0c42*/ 	.byte	0xff
	.zero		1


	//   ....[181]....
        /*0c44*/ 	.word	0x0000bbe0
        /*0c48*/ 	.word	0x00000000
        /*0c4c*/ 	.word	0x00000000
        /*0c50*/ 	.short	0x010a
        /*0c52*/ 	.byte	0xff
	.zero		1


	//   ....[182]....
        /*0c54*/ 	.word	0x0000bc40
        /*0c58*/ 	.word	0x00000000
        /*0c5c*/ 	.word	0x00000000
        /*0c60*/ 	.short	0x010a
        /*0c62*/ 	.byte	0xff
	.zero		1


	//   ....[183]....
        /*0c64*/ 	.word	0x0000bca0
        /*0c68*/ 	.word	0x00000000
        /*0c6c*/ 	.word	0x00000000
        /*0c70*/ 	.short	0x010a
        /*0c72*/ 	.byte	0xff
	.zero		1


	//   ....[184]....
        /*0c74*/ 	.word	0x0000bd00
        /*0c78*/ 	.word	0x00000000
        /*0c7c*/ 	.word	0x00000000
        /*0c80*/ 	.short	0x010a
        /*0c82*/ 	.byte	0xff
	.zero		1


	//   ....[185]....
        /*0c84*/ 	.word	0x0000bd60
        /*0c88*/ 	.word	0x00000000
        /*0c8c*/ 	.word	0x00000000
        /*0c90*/ 	.short	0x010a
        /*0c92*/ 	.byte	0xff
	.zero		1


	//   ....[186]....
        /*0c94*/ 	.word	0x0000bdc0
        /*0c98*/ 	.word	0x00000000
        /*0c9c*/ 	.word	0x00000000
        /*0ca0*/ 	.short	0x010a
        /*0ca2*/ 	.byte	0xff
	.zero		1


	//   ....[187]....
        /*0ca4*/ 	.word	0x0000be20
        /*0ca8*/ 	.word	0x00000000
        /*0cac*/ 	.word	0x00000000
        /*0cb0*/ 	.short	0x010a
        /*0cb2*/ 	.byte	0xff
	.zero		1


	//   ....[188]....
        /*0cb4*/ 	.word	0x0000be80
        /*0cb8*/ 	.word	0x00000000
        /*0cbc*/ 	.word	0x00000000
        /*0cc0*/ 	.short	0x010a
        /*0cc2*/ 	.byte	0xff
	.zero		1


	//   ....[189]....
        /*0cc4*/ 	.word	0x0000bee0
        /*0cc8*/ 	.word	0x00000000
        /*0ccc*/ 	.word	0x00000000
        /*0cd0*/ 	.short	0x010a
        /*0cd2*/ 	.byte	0xff
	.zero		1


	//   ....[190]....
        /*0cd4*/ 	.word	0x0000bf40
        /*0cd8*/ 	.word	0x00000000
        /*0cdc*/ 	.word	0x00000000
        /*0ce0*/ 	.short	0x010a
        /*0ce2*/ 	.byte	0xff
	.zero		1


	//   ....[191]....
        /*0ce4*/ 	.word	0x0000bfa0
        /*0ce8*/ 	.word	0x00000000
        /*0cec*/ 	.word	0x00000000
        /*0cf0*/ 	.short	0x010a
        /*0cf2*/ 	.byte	0xff
	.zero		1


	//   ....[192]....
        /*0cf4*/ 	.word	0x0000c000
        /*0cf8*/ 	.word	0x00000000
        /*0cfc*/ 	.word	0x00000000
        /*0d00*/ 	.short	0x010a
        /*0d02*/ 	.byte	0xff
	.zero		1


	//   ....[193]....
        /*0d04*/ 	.word	0x0000c060
        /*0d08*/ 	.word	0x00000000
        /*0d0c*/ 	.word	0x00000000
        /*0d10*/ 	.short	0x010a
        /*0d12*/ 	.byte	0xff
	.zero		1


	//   ....[194]....
        /*0d14*/ 	.word	0x0000c0c0
        /*0d18*/ 	.word	0x00000000
        /*0d1c*/ 	.word	0x00000000
        /*0d20*/ 	.short	0x010a
        /*0d22*/ 	.byte	0xff
	.zero		1


	//   ....[195]....
        /*0d24*/ 	.word	0x0000c120
        /*0d28*/ 	.word	0x00000000
        /*0d2c*/ 	.word	0x00000000
        /*0d30*/ 	.short	0x010a
        /*0d32*/ 	.byte	0xff
	.zero		1


	//   ....[196]....
        /*0d34*/ 	.word	0x0000c180
        /*0d38*/ 	.word	0x00000004
        /*0d3c*/ 	.word	0x00000238
        /*0d40*/ 	.short	0x010a
        /*0d42*/ 	.byte	0xff
	.zero		1


	//   ....[197]....
        /*0d44*/ 	.word	0x0000c1e0
        /*0d48*/ 	.word	0x00000004
        /*0d4c*/ 	.word	0x00000230
        /*0d50*/ 	.short	0x010a
        /*0d52*/ 	.byte	0xff
	.zero		1


	//   ....[198]....
        /*0d54*/ 	.word	0x0000c240
        /*0d58*/ 	.word	0x00000005
        /*0d5c*/ 	.word	0x00000008
        /*0d60*/ 	.short	0x010a
        /*0d62*/ 	.byte	0xff
	.zero		1


	//   ....[199]....
        /*0d64*/ 	.word	0x0000c330
        /*0d68*/ 	.word	0x00000003
        /*0d6c*/ 	.word	0x00000008
        /*0d70*/ 	.short	0x010a
        /*0d72*/ 	.byte	0xff
	.zero		1


	//   ....[200]....
        /*0d74*/ 	.word	0x0000c390
        /*0d78*/ 	.word	0x00000004
        /*0d7c*/ 	.word	0x00000230
        /*0d80*/ 	.short	0x010a
        /*0d82*/ 	.byte	0xff
	.zero		1


	//   ....[201]....
        /*0d84*/ 	.word	0x0000c3f0
        /*0d88*/ 	.word	0x00000004
        /*0d8c*/ 	.word	0x00000250
        /*0d90*/ 	.short	0x010a
        /*0d92*/ 	.byte	0xff
	.zero		1


	//   ....[202]....
        /*0d94*/ 	.word	0x0000c450
        /*0d98*/ 	.word	0x00000004
        /*0d9c*/ 	.word	0x00000000
        /*0da0*/ 	.short	0x010a
        /*0da2*/ 	.byte	0xff
	.zero		1


	//   ....[203]....
        /*0da4*/ 	.word	0x0000c4b0
        /*0da8*/ 	.word	0x00000000
        /*0dac*/ 	.word	0x00000000
        /*0db0*/ 	.short	0x010a
        /*0db2*/ 	.byte	0xff
	.zero		1


	//   ....[204]....
        /*0db4*/ 	.word	0x0000c510
        /*0db8*/ 	.word	0x00000000
        /*0dbc*/ 	.word	0x00000260
        /*0dc0*/ 	.short	0x010a
        /*0dc2*/ 	.byte	0xff
	.zero		1


	//   ....[205]....
        /*0dc4*/ 	.word	0x0000c570
        /*0dc8*/ 	.word	0x00000000
        /*0dcc*/ 	.word	0x00000230
        /*0dd0*/ 	.short	0x010a
        /*0dd2*/ 	.byte	0xff
	.zero		1


	//   ....[206]....
        /*0dd4*/ 	.word	0x0000c5d0
        /*0dd8*/ 	.word	0x00000003
        /*0ddc*/ 	.word	0x00000228
        /*0de0*/ 	.short	0x010a
        /*0de2*/ 	.byte	0xff
	.zero		1


	//   ....[207]....
        /*0de4*/ 	.word	0x0000c630
        /*0de8*/ 	.word	0x00000000
        /*0dec*/ 	.word	0x00000210
        /*0df0*/ 	.short	0x010a
        /*0df2*/ 	.byte	0xff
	.zero		1


	//   ....[208]....
        /*0df4*/ 	.word	0x0000c690
        /*0df8*/ 	.word	0x00000000
        /*0dfc*/ 	.word	0x00000218
        /*0e00*/ 	.short	0x010a
        /*0e02*/ 	.byte	0xff
	.zero		1


	//   ....[209]....
        /*0e04*/ 	.word	0x0000c6f0
        /*0e08*/ 	.word	0x00000000
        /*0e0c*/ 	.word	0x00000210
        /*0e10*/ 	.short	0x010a
        /*0e12*/ 	.byte	0xff
	.zero		1


	//   ....[210]....
        /*0e14*/ 	.word	0x0000c750
        /*0e18*/ 	.word	0x00000000
        /*0e1c*/ 	.word	0x00000230
        /*0e20*/ 	.short	0x010a
        /*0e22*/ 	.byte	0xff
	.zero		1


	//   ....[211]....
        /*0e24*/ 	.word	0x0000c7a0
        /*0e28*/ 	.word	0x00000000
        /*0e2c*/ 	.word	0x00000200
        /*0e30*/ 	.short	0x010a
        /*0e32*/ 	.byte	0xff
	.zero		1


	//   ....[212]....
        /*0e34*/ 	.word	0x0000c7f0
        /*0e38*/ 	.word	0x000000b4
        /*0e3c*/ 	.word	0x00000240
        /*0e40*/ 	.short	0x010a
        /*0e42*/ 	.byte	0xff
	.zero		1


	//   ....[213]....
        /*0e44*/ 	.word	0x0000c840
        /*0e48*/ 	.word	0x000000bb
        /*0e4c*/ 	.word	0x00000200
        /*0e50*/ 	.short	0x010a
        /*0e52*/ 	.byte	0xff
	.zero		1


	//----- nvinfo : EIATTR_NUM_MBARRIERS
	.align		4
.L_47:
        /*0e54*/ 	.byte	0x03, 0x38
        /*0e56*/ 	.short	0x004d


	//----- nvinfo : EIATTR_EXIT_INSTR_OFFSETS
	.align		4
        /*0e58*/ 	.byte	0x04, 0x1c
        /*0e5a*/ 	.short	(.L_49 - .L_48)


	//   ....[0]....
.L_48:
        /*0e5c*/ 	.word	0x00004860


	//   ....[1]....
        /*0e60*/ 	.word	0x00004af0


	//   ....[2]....
        /*0e64*/ 	.word	0x00004b50


	//   ....[3]....
        /*0e68*/ 	.word	0x00005c40


	//   ....[4]....
        /*0e6c*/ 	.word	0x00007110


	//   ....[5]....
        /*0e70*/ 	.word	0x00007150


	//   ....[6]....
        /*0e74*/ 	.word	0x0000b4a0


	//----- nvinfo : EIATTR_MAX_THREADS
	.align		4
.L_49:
        /*0e78*/ 	.byte	0x04, 0x05
        /*0e7a*/ 	.short	(.L_51 - .L_50)
.L_50:
        /*0e7c*/ 	.word	0x00000100
        /*0e80*/ 	.word	0x00000001
        /*0e84*/ 	.word	0x00000001


	//----- nvinfo : EIATTR_CRS_STACK_SIZE
	.align		4
.L_51:
        /*0e88*/ 	.byte	0x04, 0x1e
        /*0e8a*/ 	.short	(.L_53 - .L_52)
.L_52:
        /*0e8c*/ 	.word	0x00000000


	//----- nvinfo : EIATTR_CBANK_PARAM_SIZE
	.align		4
.L_53:
        /*0e90*/ 	.byte	0x03, 0x19
        /*0e92*/ 	.short	0x0900


	//----- nvinfo : EIATTR_PARAM_CBANK
	.align		4
        /*0e94*/ 	.byte	0x04, 0x0a
        /*0e96*/ 	.short	(.L_55 - .L_54)
	.align		4
.L_54:
        /*0e98*/ 	.word	index@(.nv.constant0._ZN7cutlass13device_kernelINS_4conv6kernel13ConvUniversalINS1_16ConvProblemShapeILNS1_8OperatorE2ELi3EEENS1_10collective14CollectiveConvINS1_47MainloopSm100TmaUmmaWarpSpecializedImplicitGemmILS5_2ELi32ELi3ELi1ELi2EN4cute5tupleIJNSA_1CILi2EEENSC_ILi1EEESE_EEEEENSB_IJNSC_ILi256EEENSB_IJNSC_ILi128EEEEEENSB_IJNSC_ILi32EEEEEEEEENS_12float_e4m3_tESN_NSA_8TiledMMAINSA_8MMA_AtomIJNSA_10MMA_TraitsINSA_25SM100_MMA_F8F6F4_2x1SM_SSEJSN_SN_fSH_SI_NSA_17integral_constantINSA_4UMMA5MajorELSU_1EEESV_NSS_INST_7ScaleInELSW_0EEESX_EEEEEENSA_6LayoutINSB_IJSE_SE_SE_EEENSB_IJNSC_ILi0EEES12_S12_EEEEENSB_IJNSA_10UnderscoreES15_S15_EEEEENS7_6detail27Sm100ImplicitGemmTileTraitsINSA_18SM100_TMA_2SM_LOADENSA_14ComposedLayoutINSA_7SwizzleILi3ELi4ELi3EEENSA_18smem_ptr_flag_bitsILi8EEENS10_INSB_IJSI_NSC_ILi8EEEEEENSB_IJSE_SI_EEEEEEEvEENS19_INSA_25SM100_TMA_2SM_LOAD_IM2COLENS1B_INS1C_ILi2ELi4ELi3EEES1F_NS10_INSB_IJNSC_ILi64EEES1G_EEENSB_IJSE_S1O_EEEEEEEvEEEENS_8epilogue10collective18CollectiveEpilogueINS1V_23Sm100TmaWarpSpecializedILi2ELi2ELi64ELb0ELb0EEEJNSB_IJSI_SJ_SL_EEENSB_IJNS10_ISI_SE_EENS10_IS1O_SE_EEEEESN_NSB_IJlNSB_IJSE_lllEEES12_EEESN_S25_NS1V_6fusion15FusionCallbacksIS1Z_NS26_17LinearCombinationISN_fSN_fLNS_15FloatRoundStyleE2EEES20_S23_JEEENSA_5SM1004TMEM4LOAD26SM100_TMEM_LOAD_32dp32b64xENSA_13SM90_TMA_LOADENS1B_IS1N_S1F_NS10_INSB_IJS1G_S1O_EEENSB_IJS1O_SE_EEEEEEENSA_39AutoVectorizingCopyWithAssumedAlignmentILi128EEENSA_14SM90_TMA_STOREES2K_S2M_S2M_EEEvvEEEEvNT_6ParamsE)
        /*0e9c*/ 	.short	0x0380
        /*0e9e*/ 	.short	0x0900


	//----- nvinfo : EIATTR_SW_WAR
	.align		4
.L_55:
        /*0ea0*/ 	.byte	0x04, 0x36
        /*0ea2*/ 	.short	(.L_57 - .L_56)
.L_56:
        /*0ea4*/ 	.word	0x00000008
.L_57:


//--------------------- .nv.callgraph             --------------------------
	.section	.nv.callgraph,"",@"SHT_CUDA_CALLGRAPH"
	.align	4
	.sectionentsize	8
	.align		4
        /*0000*/ 	.word	0x00000000
	.align		4
        /*0004*/ 	.word	0xffffffff
	.align		4
        /*0008*/ 	.word	index@(_ZN7cutlass13device_kernelINS_4conv6kernel13ConvUniversalINS1_16ConvProblemShapeILNS1_8OperatorE2ELi3EEENS1_10collective14CollectiveConvINS1_47MainloopSm100TmaUmmaWarpSpecializedImplicitGemmILS5_2ELi32ELi3ELi1ELi2EN4cute5tupleIJNSA_1CILi2EEENSC_ILi1EEESE_EEEEENSB_IJNSC_ILi256EEENSB_IJNSC_ILi128EEEEEENSB_IJNSC_ILi32EEEEEEEEENS_12float_e4m3_tESN_NSA_8TiledMMAINSA_8MMA_AtomIJNSA_10MMA_TraitsINSA_25SM100_MMA_F8F6F4_2x1SM_SSEJSN_SN_fSH_SI_NSA_17integral_constantINSA_4UMMA5MajorELSU_1EEESV_NSS_INST_7ScaleInELSW_0EEESX_EEEEEENSA_6LayoutINSB_IJSE_SE_SE_EEENSB_IJNSC_ILi0EEES12_S12_EEEEENSB_IJNSA_10UnderscoreES15_S15_EEEEENS7_6detail27Sm100ImplicitGemmTileTraitsINSA_18SM100_TMA_2SM_LOADENSA_14ComposedLayoutINSA_7SwizzleILi3ELi4ELi3EEENSA_18smem_ptr_flag_bitsILi8EEENS10_INSB_IJSI_NSC_ILi8EEEEEENSB_IJSE_SI_EEEEEEEvEENS19_INSA_25SM100_TMA_2SM_LOAD_IM2COLENS1B_INS1C_ILi2ELi4ELi3EEES1F_NS10_INSB_IJNSC_ILi64EEES1G_EEENSB_IJSE_S1O_EEEEEEEvEEEENS_8epilogue10collective18CollectiveEpilogueINS1V_23Sm100TmaWarpSpecializedILi2ELi2ELi64ELb0ELb0EEEJNSB_IJSI_SJ_SL_EEENSB_IJNS10_ISI_SE_EENS10_IS1O_SE_EEEEESN_NSB_IJlNSB_IJSE_lllEEES12_EEESN_S25_NS1V_6fusion15FusionCallbacksIS1Z_NS26_17LinearCombinationISN_fSN_fLNS_15FloatRoundStyleE2EEES20_S23_JEEENSA_5SM1004TMEM4LOAD26SM100_TMEM_LOAD_32dp32b64xENSA_13SM90_TMA_LOADENS1B_IS1N_S1F_NS10_INSB_IJS1G_S1O_EEENSB_IJS1O_SE_EEEEEEENSA_39AutoVectorizingCopyWithAssumedAlignmentILi128EEENSA_14SM90_TMA_STOREES2K_S2M_S2M_EEEvvEEEEvNT_6ParamsE)
	.align		4
        /*000c*/ 	.word	index@(__assertfail)
	.align		4
        /*0010*/ 	.word	0x00000000
	.align		4
        /*0014*/ 	.word	0xfffffffe
	.align		4
        /*0018*/ 	.word	0x00000000
	.align		4
        /*001c*/ 	.word	0xfffffffd
	.align		4
        /*0020*/ 	.word	0x00000000
	.align		4
        /*0024*/ 	.word	0xfffffffc


//--------------------- .nv.constant4             --------------------------
	.section	.nv.constant4,"a",@progbits
	.align	8
	.align		8
.nv.constant4:
        /*0000*/ 	.dword	__assertfail
	.align		8
        /*0008*/ 	.dword	__unnamed_1
	.align		8
        /*0010*/ 	.dword	__unnamed_2
	.align		8
        /*0018*/ 	.dword	_ZN39_INTERNAL_df0e8979_4_k_cu_d1e0d15d_43924cuda3std3__45__cpo5beginE
	.align		8
        /*0020*/ 	.dword	_ZN39_INTERNAL_df0e8979_4_k_cu_d1e0d15d_43924cuda3std3__45__cpo3endE
	.align		8
        /*0028*/ 	.dword	_ZN39_INTERNAL_df0e8979_4_k_cu_d1e0d15d_43924cuda3std3__45__cpo6cbeginE
	.align		8
        /*0030*/ 	.dword	_ZN39_INTERNAL_df0e8979_4_k_cu_d1e0d15d_43924cuda3std3__45__cpo4cendE
	.align		8
        /*0038*/ 	.dword	_ZN39_INTERNAL_df0e8979_4_k_cu_d1e0d15d_43924cuda3std3__441_GLOBAL__N__df0e8979_4_k_cu_d1e0d15d_43926ignoreE
	.align		8
        /*0040*/ 	.dword	_ZN39_INTERNAL_df0e8979_4_k_cu_d1e0d15d_43924cuda3std3__419piecewise_constructE
	.align		8
        /*0048*/ 	.dword	_ZN39_INTERNAL_df0e8979_4_k_cu_d1e0d15d_43924cuda3std3__48in_placeE
	.align		8
        /*0050*/ 	.dword	_ZN39_INTERNAL_df0e8979_4_k_cu_d1e0d15d_43924cuda3std6ranges3__45__cpo4swapE
	.align		8
        /*0058*/ 	.dword	_ZN39_INTERNAL_df0e8979_4_k_cu_d1e0d15d_43924cuda3std6ranges3__45__cpo9iter_moveE
	.align		8
        /*0060*/ 	.dword	_ZN39_INTERNAL_df0e8979_4_k_cu_d1e0d15d_43924cute7productE
	.align		8
        /*0068*/ 	.dword	_ZN39_INTERNAL_df0e8979_4_k_cu_d1e0d15d_43924cute1_E
	.align		8
        /*0070*/ 	.dword	$str$27
	.align		8
        /*0078*/ 	.dword	$str$28
	.align		8
        /*0080*/ 	.dword	$str$29
	.align		8
        /*0088*/ 	.dword	$str$30


//--------------------- .text._ZN7cutlass13device_kernelINS_4conv6kernel13ConvUniversalINS1_16ConvProblemShapeILNS1_8OperatorE2ELi3EEENS1_10collective14CollectiveConvINS1_47MainloopSm100TmaUmmaWarpSpecializedImplicitGemmILS5_2ELi32ELi3ELi1ELi2EN4cute5tupleIJNSA_1CILi2EEENSC_ILi1EEESE_EEEEENSB_IJNSC_ILi256EEENSB_IJNSC_ILi128EEEEEENSB_IJNSC_ILi32EEEEEEEEENS_12float_e4m3_tESN_NSA_8TiledMMAINSA_8MMA_AtomIJNSA_10MMA_TraitsINSA_25SM100_MMA_F8F6F4_2x1SM_SSEJSN_SN_fSH_SI_NSA_17integral_constantINSA_4UMMA5MajorELSU_1EEESV_NSS_INST_7ScaleInELSW_0EEESX_EEEEEENSA_6LayoutINSB_IJSE_SE_SE_EEENSB_IJNSC_ILi0EEES12_S12_EEEEENSB_IJNSA_10UnderscoreES15_S15_EEEEENS7_6detail27Sm100ImplicitGemmTileTraitsINSA_18SM100_TMA_2SM_LOADENSA_14ComposedLayoutINSA_7SwizzleILi3ELi4ELi3EEENSA_18smem_ptr_flag_bitsILi8EEENS10_INSB_IJSI_NSC_ILi8EEEEEENSB_IJSE_SI_EEEEEEEvEENS19_INSA_25SM100_TMA_2SM_LOAD_IM2COLENS1B_INS1C_ILi2ELi4ELi3EEES1F_NS10_INSB_IJNSC_ILi64EEES1G_EEENSB_IJSE_S1O_EEEEEEEvEEEENS_8epilogue10collective18CollectiveEpilogueINS1V_23Sm100TmaWarpSpecializedILi2ELi2ELi64ELb0ELb0EEEJNSB_IJSI_SJ_SL_EEENSB_IJNS10_ISI_SE_EENS10_IS1O_SE_EEEEESN_NSB_IJlNSB_IJSE_lllEEES12_EEESN_S25_NS1V_6fusion15FusionCallbacksIS1Z_NS26_17LinearCombinationISN_fSN_fLNS_15FloatRoundStyleE2EEES20_S23_JEEENSA_5SM1004TMEM4LOAD26SM100_TMEM_LOAD_32dp32b64xENSA_13SM90_TMA_LOADENS1B_IS1N_S1F_NS10_INSB_IJS1G_S1O_EEENSB_IJS1O_SE_EEEEEEENSA_39AutoVectorizingCopyWithAssumedAlignmentILi128EEENSA_14SM90_TMA_STOREES2K_S2M_S2M_EEEvvEEEEvNT_6ParamsE --------------------------
	.section	.text._ZN7cutlass13device_kernelINS_4conv6kernel13ConvUniversalINS1_16ConvProblemShapeILNS1_8OperatorE2ELi3EEENS1_10collective14CollectiveConvINS1_47MainloopSm100TmaUmmaWarpSpecializedImplicitGemmILS5_2ELi32ELi3ELi1ELi2EN4cute5tupleIJNSA_1CILi2EEENSC_ILi1EEESE_EEEEENSB_IJNSC_ILi256EEENSB_IJNSC_ILi128EEEEEENSB_IJNSC_ILi32EEEEEEEEENS_12float_e4m3_tESN_NSA_8TiledMMAINSA_8MMA_AtomIJNSA_10MMA_TraitsINSA_25SM100_MMA_F8F6F4_2x1SM_SSEJSN_SN_fSH_SI_NSA_17integral_constantINSA_4UMMA5MajorELSU_1EEESV_NSS_INST_7ScaleInELSW_0EEESX_EEEEEENSA_6LayoutINSB_IJSE_SE_SE_EEENSB_IJNSC_ILi0EEES12_S12_EEEEENSB_IJNSA_10UnderscoreES15_S15_EEEEENS7_6detail27Sm100ImplicitGemmTileTraitsINSA_18SM100_TMA_2SM_LOADENSA_14ComposedLayoutINSA_7SwizzleILi3ELi4ELi3EEENSA_18smem_ptr_flag_bitsILi8EEENS10_INSB_IJSI_NSC_ILi8EEEEEENSB_IJSE_SI_EEEEEEEvEENS19_INSA_25SM100_TMA_2SM_LOAD_IM2COLENS1B_INS1C_ILi2ELi4ELi3EEES1F_NS10_INSB_IJNSC_ILi64EEES1G_EEENSB_IJSE_S1O_EEEEEEEvEEEENS_8epilogue10collective18CollectiveEpilogueINS1V_23Sm100TmaWarpSpecializedILi2ELi2ELi64ELb0ELb0EEEJNSB_IJSI_SJ_SL_EEENSB_IJNS10_ISI_SE_EENS10_IS1O_SE_EEEEESN_NSB_IJlNSB_IJSE_lllEEES12_EEESN_S25_NS1V_6fusion15FusionCallbacksIS1Z_NS26_17LinearCombinationISN_fSN_fLNS_15FloatRoundStyleE2EEES20_S23_JEEENSA_5SM1004TMEM4LOAD26SM100_TMEM_LOAD_32dp32b64xENSA_13SM90_TMA_LOADENS1B_IS1N_S1F_NS10_INSB_IJS1G_S1O_EEENSB_IJS1O_SE_EEEEEEENSA_39AutoVectorizingCopyWithAssumedAlignmentILi128EEENSA_14SM90_TMA_STOREES2K_S2M_S2M_EEEvvEEEEvNT_6ParamsE,"ax",@progbits
	.align	128
.text._ZN7cutlass13device_kernelINS_4conv6kernel13ConvUniversalINS1_16ConvProblemShapeILNS1_8OperatorE2ELi3EEENS1_10collective14CollectiveConvINS1_47MainloopSm100TmaUmmaWarpSpecializedImplicitGemmILS5_2ELi32ELi3ELi1ELi2EN4cute5tupleIJNSA_1CILi2EEENSC_ILi1EEESE_EEEEENSB_IJNSC_ILi256EEENSB_IJNSC_ILi128EEEEEENSB_IJNSC_ILi32EEEEEEEEENS_12float_e4m3_tESN_NSA_8TiledMMAINSA_8MMA_AtomIJNSA_10MMA_TraitsINSA_25SM100_MMA_F8F6F4_2x1SM_SSEJSN_SN_fSH_SI_NSA_17integral_constantINSA_4UMMA5MajorELSU_1EEESV_NSS_INST_7ScaleInELSW_0EEESX_EEEEEENSA_6LayoutINSB_IJSE_SE_SE_EEENSB_IJNSC_ILi0EEES12_S12_EEEEENSB_IJNSA_10UnderscoreES15_S15_EEEEENS7_6detail27Sm100ImplicitGemmTileTraitsINSA_18SM100_TMA_2SM_LOADENSA_14ComposedLayoutINSA_7SwizzleILi3ELi4ELi3EEENSA_18smem_ptr_flag_bitsILi8EEENS10_INSB_IJSI_NSC_ILi8EEEEEENSB_IJSE_SI_EEEEEEEvEENS19_INSA_25SM100_TMA_2SM_LOAD_IM2COLENS1B_INS1C_ILi2ELi4ELi3EEES1F_NS10_INSB_IJNSC_ILi64EEES1G_EEENSB_IJSE_S1O_EEEEEEEvEEEENS_8epilogue10collective18CollectiveEpilogueINS1V_23Sm100TmaWarpSpecializedILi2ELi2ELi64ELb0ELb0EEEJNSB_IJSI_SJ_SL_EEENSB_IJNS10_ISI_SE_EENS10_IS1O_SE_EEEEESN_NSB_IJlNSB_IJSE_lllEEES12_EEESN_S25_NS1V_6fusion15FusionCallbacksIS1Z_NS26_17LinearCombinationISN_fSN_fLNS_15FloatRoundStyleE2EEES20_S23_JEEENSA_5SM1004TMEM4LOAD26SM100_TMEM_LOAD_32dp32b64xENSA_13SM90_TMA_LOADENS1B_IS1N_S1F_NS10_INSB_IJS1G_S1O_EEENSB_IJS1O_SE_EEEEEEENSA_39AutoVectorizingCopyWithAssumedAlignmentILi128EEENSA_14SM90_TMA_STOREES2K_S2M_S2M_EEEvvEEEEvNT_6ParamsE:
        .type           _ZN7cutlass13device_kernelINS_4conv6kernel13ConvUniversalINS1_16ConvProblemShapeILNS1_8OperatorE2ELi3EEENS1_10collective14CollectiveConvINS1_47MainloopSm100TmaUmmaWarpSpecializedImplicitGemmILS5_2ELi32ELi3ELi1ELi2EN4cute5tupleIJNSA_1CILi2EEENSC_ILi1EEESE_EEEEENSB_IJNSC_ILi256EEENSB_IJNSC_ILi128EEEEEENSB_IJNSC_ILi32EEEEEEEEENS_12float_e4m3_tESN_NSA_8TiledMMAINSA_8MMA_AtomIJNSA_10MMA_TraitsINSA_25SM100_MMA_F8F6F4_2x1SM_SSEJSN_SN_fSH_SI_NSA_17integral_constantINSA_4UMMA5MajorELSU_1EEESV_NSS_INST_7ScaleInELSW_0EEESX_EEEEEENSA_6LayoutINSB_IJSE_SE_SE_EEENSB_IJNSC_ILi0EEES12_S12_EEEEENSB_IJNSA_10UnderscoreES15_S15_EEEEENS7_6detail27Sm100ImplicitGemmTileTraitsINSA_18SM100_TMA_2SM_LOADENSA_14ComposedLayoutINSA_7SwizzleILi3ELi4ELi3EEENSA_18smem_ptr_flag_bitsILi8EEENS10_INSB_IJSI_NSC_ILi8EEEEEENSB_IJSE_SI_EEEEEEEvEENS19_INSA_25SM100_TMA_2SM_LOAD_IM2COLENS1B_INS1C_ILi2ELi4ELi3EEES1F_NS10_INSB_IJNSC_ILi64EEES1G_EEENSB_IJSE_S1O_EEEEEEEvEEEENS_8epilogue10collective18CollectiveEpilogueINS1V_23Sm100TmaWarpSpecializedILi2ELi2ELi64ELb0ELb0EEEJNSB_IJSI_SJ_SL_EEENSB_IJNS10_ISI_SE_EENS10_IS1O_SE_EEEEESN_NSB_IJlNSB_IJSE_lllEEES12_EEESN_S25_NS1V_6fusion15FusionCallbacksIS1Z_NS26_17LinearCombinationISN_fSN_fLNS_15FloatRoundStyleE2EEES20_S23_JEEENSA_5SM1004TMEM4LOAD26SM100_TMEM_LOAD_32dp32b64xENSA_13SM90_TMA_LOADENS1B_IS1N_S1F_NS10_INSB_IJS1G_S1O_EEENSB_IJS1O_SE_EEEEEEENSA_39AutoVectorizingCopyWithAssumedAlignmentILi128EEENSA_14SM90_TMA_STOREES2K_S2M_S2M_EEEvvEEEEvNT_6ParamsE,@function
        .size           _ZN7cutlass13device_kernelINS_4conv6kernel13ConvUniversalINS1_16ConvProblemShapeILNS1_8OperatorE2ELi3EEENS1_10collective14CollectiveConvINS1_47MainloopSm100TmaUmmaWarpSpecializedImplicitGemmILS5_2ELi32ELi3ELi1ELi2EN4cute5tupleIJNSA_1CILi2EEENSC_ILi1EEESE_EEEEENSB_IJNSC_ILi256EEENSB_IJNSC_ILi128EEEEEENSB_IJNSC_ILi32EEEEEEEEENS_12float_e4m3_tESN_NSA_8TiledMMAINSA_8MMA_AtomIJNSA_10MMA_TraitsINSA_25SM100_MMA_F8F6F4_2x1SM_SSEJSN_SN_fSH_SI_NSA_17integral_constantINSA_4UMMA5MajorELSU_1EEESV_NSS_INST_7ScaleInELSW_0EEESX_EEEEEENSA_6LayoutINSB_IJSE_SE_SE_EEENSB_IJNSC_ILi0EEES12_S12_EEEEENSB_IJNSA_10UnderscoreES15_S15_EEEEENS7_6detail27Sm100ImplicitGemmTileTraitsINSA_18SM100_TMA_2SM_LOADENSA_14ComposedLayoutINSA_7SwizzleILi3ELi4ELi3EEENSA_18smem_ptr_flag_bitsILi8EEENS10_INSB_IJSI_NSC_ILi8EEEEEENSB_IJSE_SI_EEEEEEEvEENS19_INSA_25SM100_TMA_2SM_LOAD_IM2COLENS1B_INS1C_ILi2ELi4ELi3EEES1F_NS10_INSB_IJNSC_ILi64EEES1G_EEENSB_IJSE_S1O_EEEEEEEvEEEENS_8epilogue10collective18CollectiveEpilogueINS1V_23Sm100TmaWarpSpecializedILi2ELi2ELi64ELb0ELb0EEEJNSB_IJSI_SJ_SL_EEENSB_IJNS10_ISI_SE_EENS10_IS1O_SE_EEEEESN_NSB_IJlNSB_IJSE_lllEEES12_EEESN_S25_NS1V_6fusion15FusionCallbacksIS1Z_NS26_17LinearCombinationISN_fSN_fLNS_15FloatRoundStyleE2EEES20_S23_JEEENSA_5SM1004TMEM4LOAD26SM100_TMEM_LOAD_32dp32b64xENSA_13SM90_TMA_LOADENS1B_IS1N_S1F_NS10_INSB_IJS1G_S1O_EEENSB_IJS1O_SE_EEEEEEENSA_39AutoVectorizingCopyWithAssumedAlignmentILi128EEENSA_14SM90_TMA_STOREES2K_S2M_S2M_EEEvvEEEEvNT_6ParamsE,(.L_x_239 - _ZN7cutlass13device_kernelINS_4conv6kernel13ConvUniversalINS1_16ConvProblemShapeILNS1_8OperatorE2ELi3EEENS1_10collective14CollectiveConvINS1_47MainloopSm100TmaUmmaWarpSpecializedImplicitGemmILS5_2ELi32ELi3ELi1ELi2EN4cute5tupleIJNSA_1CILi2EEENSC_ILi1EEESE_EEEEENSB_IJNSC_ILi256EEENSB_IJNSC_ILi128EEEEEENSB_IJNSC_ILi32EEEEEEEEENS_12float_e4m3_tESN_NSA_8TiledMMAINSA_8MMA_AtomIJNSA_10MMA_TraitsINSA_25SM100_MMA_F8F6F4_2x1SM_SSEJSN_SN_fSH_SI_NSA_17integral_constantINSA_4UMMA5MajorELSU_1EEESV_NSS_INST_7ScaleInELSW_0EEESX_EEEEEENSA_6LayoutINSB_IJSE_SE_SE_EEENSB_IJNSC_ILi0EEES12_S12_EEEEENSB_IJNSA_10UnderscoreES15_S15_EEEEENS7_6detail27Sm100ImplicitGemmTileTraitsINSA_18SM100_TMA_2SM_LOADENSA_14ComposedLayoutINSA_7SwizzleILi3ELi4ELi3EEENSA_18smem_ptr_flag_bitsILi8EEENS10_INSB_IJSI_NSC_ILi8EEEEEENSB_IJSE_SI_EEEEEEEvEENS19_INSA_25SM100_TMA_2SM_LOAD_IM2COLENS1B_INS1C_ILi2ELi4ELi3EEES1F_NS10_INSB_IJNSC_ILi64EEES1G_EEENSB_IJSE_S1O_EEEEEEEvEEEENS_8epilogue10collective18CollectiveEpilogueINS1V_23Sm100TmaWarpSpecializedILi2ELi2ELi64ELb0ELb0EEEJNSB_IJSI_SJ_SL_EEENSB_IJNS10_ISI_SE_EENS10_IS1O_SE_EEEEESN_NSB_IJlNSB_IJSE_lllEEES12_EEESN_S25_NS1V_6fusion15FusionCallbacksIS1Z_NS26_17LinearCombinationISN_fSN_fLNS_15FloatRoundStyleE2EEES20_S23_JEEENSA_5SM1004TMEM4LOAD26SM100_TMEM_LOAD_32dp32b64xENSA_13SM90_TMA_LOADENS1B_IS1N_S1F_NS10_INSB_IJS1G_S1O_EEENSB_IJS1O_SE_EEEEEEENSA_39AutoVectorizingCopyWithAssumedAlignmentILi128EEENSA_14SM90_TMA_STOREES2K_S2M_S2M_EEEvvEEEEvNT_6ParamsE)
        .other          _ZN7cutlass13device_kernelINS_4conv6kernel13ConvUniversalINS1_16ConvProblemShapeILNS1_8OperatorE2ELi3EEENS1_10collective14CollectiveConvINS1_47MainloopSm100TmaUmmaWarpSpecializedImplicitGemmILS5_2ELi32ELi3ELi1ELi2EN4cute5tupleIJNSA_1CILi2EEENSC_ILi1EEESE_EEEEENSB_IJNSC_ILi256EEENSB_IJNSC_ILi128EEEEEENSB_IJNSC_ILi32EEEEEEEEENS_12float_e4m3_tESN_NSA_8TiledMMAINSA_8MMA_AtomIJNSA_10MMA_TraitsINSA_25SM100_MMA_F8F6F4_2x1SM_SSEJSN_SN_fSH_SI_NSA_17integral_constantINSA_4UMMA5MajorELSU_1EEESV_NSS_INST_7ScaleInELSW_0EEESX_EEEEEENSA_6LayoutINSB_IJSE_SE_SE_EEENSB_IJNSC_ILi0EEES12_S12_EEEEENSB_IJNSA_10UnderscoreES15_S15_EEEEENS7_6detail27Sm100ImplicitGemmTileTraitsINSA_18SM100_TMA_2SM_LOADENSA_14ComposedLayoutINSA_7SwizzleILi3ELi4ELi3EEENSA_18smem_ptr_flag_bitsILi8EEENS10_INSB_IJSI_NSC_ILi8EEEEEENSB_IJSE_SI_EEEEEEEvEENS19_INSA_25SM100_TMA_2SM_LOAD_IM2COLENS1B_INS1C_ILi2ELi4ELi3EEES1F_NS10_INSB_IJNSC_ILi64EEES1G_EEENSB_IJSE_S1O_EEEEEEEvEEEENS_8epilogue10collective18CollectiveEpilogueINS1V_23Sm100TmaWarpSpecializedILi2ELi2ELi64ELb0ELb0EEEJNSB_IJSI_SJ_SL_EEENSB_IJNS10_ISI_SE_EENS10_IS1O_SE_EEEEESN_NSB_IJlNSB_IJSE_lllEEES12_EEESN_S25_NS1V_6fusion15FusionCallbacksIS1Z_NS26_17LinearCombinationISN_fSN_fLNS_15FloatRoundStyleE2EEES20_S23_JEEENSA_5SM1004TMEM4LOAD26SM100_TMEM_LOAD_32dp32b64xENSA_13SM90_TMA_LOADENS1B_IS1N_S1F_NS10_INSB_IJS1G_S1O_EEENSB_IJS1O_SE_EEEEEEENSA_39AutoVectorizingCopyWithAssumedAlignmentILi128EEENSA_14SM90_TMA_STOREES2K_S2M_S2M_EEEvvEEEEvNT_6ParamsE,@"STO_CUDA_ENTRY STV_DEFAULT"
_ZN7cutlass13device_kernelINS_4conv6kernel13ConvUniversalINS1_16ConvProblemShapeILNS1_8OperatorE2ELi3EEENS1_10collective14CollectiveConvINS1_47MainloopSm100TmaUmmaWarpSpecializedImplicitGemmILS5_2ELi32ELi3ELi1ELi2EN4cute5tupleIJNSA_1CILi2EEENSC_ILi1EEESE_EEEEENSB_IJNSC_ILi256EEENSB_IJNSC_ILi128EEEEEENSB_IJNSC_ILi32EEEEEEEEENS_12float_e4m3_tESN_NSA_8TiledMMAINSA_8MMA_AtomIJNSA_10MMA_TraitsINSA_25SM100_MMA_F8F6F4_2x1SM_SSEJSN_SN_fSH_SI_NSA_17integral_constantINSA_4UMMA5MajorELSU_1EEESV_NSS_INST_7ScaleInELSW_0EEESX_EEEEEENSA_6LayoutINSB_IJSE_SE_SE_EEENSB_IJNSC_ILi0EEES12_S12_EEEEENSB_IJNSA_10UnderscoreES15_S15_EEEEENS7_6detail27Sm100ImplicitGemmTileTraitsINSA_18SM100_TMA_2SM_LOADENSA_14ComposedLayoutINSA_7SwizzleILi3ELi4ELi3EEENSA_18smem_ptr_flag_bitsILi8EEENS10_INSB_IJSI_NSC_ILi8EEEEEENSB_IJSE_SI_EEEEEEEvEENS19_INSA_25SM100_TMA_2SM_LOAD_IM2COLENS1B_INS1C_ILi2ELi4ELi3EEES1F_NS10_INSB_IJNSC_ILi64EEES1G_EEENSB_IJSE_S1O_EEEEEEEvEEEENS_8epilogue10collective18CollectiveEpilogueINS1V_23Sm100TmaWarpSpecializedILi2ELi2ELi64ELb0ELb0EEEJNSB_IJSI_SJ_SL_EEENSB_IJNS10_ISI_SE_EENS10_IS1O_SE_EEEEESN_NSB_IJlNSB_IJSE_lllEEES12_EEESN_S25_NS1V_6fusion15FusionCallbacksIS1Z_NS26_17LinearCombinationISN_fSN_fLNS_15FloatRoundStyleE2EEES20_S23_JEEENSA_5SM1004TMEM4LOAD26SM100_TMEM_LOAD_32dp32b64xENSA_13SM90_TMA_LOADENS1B_IS1N_S1F_NS10_INSB_IJS1G_S1O_EEENSB_IJS1O_SE_EEEEEEENSA_39AutoVectorizingCopyWithAssumedAlignmentILi128EEENSA_14SM90_TMA_STOREES2K_S2M_S2M_EEEvvEEEEvNT_6ParamsE:
[----:B------:R-:W1:Y:S01]  /*0000*/  LDC R1, c[0x0][0x37c] ;  /* 0x0000df00ff017b82 */ /* 0x000e620000000800 */
[----:B------:R-:W2:Y:S01]  /*0010*/  S2R R164, SR_TID.X ;  /* 0x0000000000a47919 */ /* 0x000ea20000002100 */
[----:B------:R-:W3:Y:S06]  /*0020*/  LDCU.64 UR8, c[0x0][0x990] ;  /* 0x00013200ff0877ac */ /* 0x000eec0008000a00 */
[----:B------:R-:W4:Y:S01]  /*0030*/  S2UR UR24, SR_CgaCtaId ;  /* 0x00000000001879c3 */ /* 0x000f220000008800 */
[----:B-1----:R-:W-:Y:S01]  /*0040*/  VIADD R1, R1, 0xfffffff8 ;  /* 0xfffffff801017836 */ /* 0x002fe20000000000 */
[----:B------:R-:W-:-:S02]  /*0050*/  PRMT R167, RZ, 0x7610, R167 ;  /* 0x00007610ffa77816 */ /* 0x000fc400000000a7 */
[----:B------:R-:W-:Y:S02]  /*0060*/  ELECT P1, URZ, PT ;  /* 0x0000000000ff782f */ /* 0x000fe40003820000 */
[----:B------:R-:W-:Y:S01]  /*0070*/  R2UR UR49, R1 ;  /* 0x00000000013172ca */ /* 0x000fe200000e0000 */
[----:B---3--:R-:W-:-:S04]  /*0080*/  UISETP.NE.U32.AND UP0, UPT, UR8, URZ, UPT ;  /* 0x000000ff0800728c */ /* 0x008fc8000bf05070 */
[----:B------:R-:W-:Y:S02]  /*0090*/  UISETP.NE.AND.EX UP0, UPT, UR9, URZ, UPT, UP0 ;  /* 0x000000ff0900728c */ /* 0x000fe4000bf05300 */
[----:B----4-:R-:W-:Y:S02]  /*00a0*/  ULOP3.LUT UR29, UR24, 0x1, URZ, 0xc0, !UPT ;  /* 0x00000001181d7892 */ /* 0x010fe4000f8ec0ff */
[----:B------:R-:W-:Y:S01]  /*00b0*/  ULOP3.LUT UR27, UR24, 0x1, URZ, 0x3c, !UPT ;  /* 0x00000001181b7892 */ /* 0x000fe2000f8e3cff */
[----:B--2---:R-:W-:-:S05]  /*00c0*/  SHF.R.U32.HI R168, RZ, 0x5, R164 ;  /* 0x00000005ffa87819 */ /* 0x004fca00000116a4 */
[----:B------:R-:W1:Y:S02]  /*00d0*/  SHFL.IDX PT, R0, R168, RZ, 0x1f ;  /* 0x00001fffa8007589 */ /* 0x000e6400000e0000 */
[----:B-1----:R-:W-:Y:S01]  /*00e0*/  R2UR UR18, R0 ;  /* 0x00000000001272ca */ /* 0x002fe200000e0000 */
[----:B------:R-:W-:-:S14]  /*00f0*/  BRA.U UP0, `(.L_x_0) ;  /* 0x0000000100307547 */ /* 0x000fdc000b800000 */
[----:B------:R-:W1:Y:S02]  /*0100*/  LDCU.64 UR4, c[0x0][0x988] ;  /* 0x00013100ff0477ac */ /* 0x000e640008000a00 */
[----:B-1----:R-:W-:-:S04]  /*0110*/  UISETP.NE.U32.AND UP0, UPT, UR4, URZ, UPT ;  /* 0x000000ff0400728c */ /* 0x002fc8000bf05070 */
[----:B------:R-:W-:-:S09]  /*0120*/  UISETP.NE.AND.EX UP0, UPT, UR5, URZ, UPT, UP0 ;  /* 0x000000ff0500728c */ /* 0x000fd2000bf05300 */
[----:B------:R-:W-:Y:S05]  /*0130*/  BRA.U !UP0, `(.L_x_1) ;  /* 0x0000000108147547 */ /* 0x000fea000b800000 */
[----:B------:R-:W1:Y:S01]  /*0140*/  LDC.64 R2, c[0x0][0x988] ;  /* 0x00026200ff027b82 */ /* 0x000e620000000a00 */
[----:B------:R-:W1:Y:S02]  /*0150*/  LDCU.64 UR4, c[0x0][0x358] ;  /* 0x00006b00ff0477ac */ /* 0x000e640008000a00 */
[----:B-1----:R1:W5:Y:S01]  /*0160*/  LDG.E R73, desc[UR4][R2.64] ;  /* 0x0000000402497981 */ /* 0x002362000c1e1900 */
[----:B------:R-:W-:Y:S01]  /*0170*/  HFMA2 R167, -RZ, RZ, 0, 5.9604644775390625e-08 ;  /* 0x00000001ffa77431 */ /* 0x000fe200000001ff */
[----:B------:R-:W-:Y:S05]  /*0180*/  BRA `(.L_x_0) ;  /* 0x00000000000c7947 */ /* 0x000fea0003800000 */
.L_x_1:
[----:B------:R-:W1:Y:S01]  /*0190*/  LDCU UR4, c[0x0][0x980] ;  /* 0x00013000ff0477ac */ /* 0x000e620008000800 */
[----:B------:R-:W-:Y:S01]  /*01a0*/  HFMA2 R167, -RZ, RZ, 0, 5.9604644775390625e-08 ;  /* 0x00000001ffa77431 */ /* 0x000fe200000001ff */
[----:B-1----:R-:W-:-:S07]  /*01b0*/  MOV R73, UR4 ;  /* 0x0000000400497c02 */ /* 0x002fce0008000f00 */
.L_x_0:
[----:B------:R-:W2:Y:S02]  /*01c0*/  LDCU.64 UR4, c[0x0][0x9b0] ;  /* 0x00013600ff0477ac */ /* 0x000ea40008000a00 */
[----:B--2---:R-:W-:-:S04]  /*01d0*/  UISETP.NE.U32.AND UP0, UPT, UR4, URZ, UPT ;  /* 0x000000ff0400728c */ /* 0x004fc8000bf05070 */
[----:B------:R-:W-:-:S09]  /*01e0*/  UISETP.NE.AND.EX UP0, UPT, UR5, URZ, UPT, UP0 ;  /* 0x000000ff0500728c */ /* 0x000fd2000bf05300 */
[----:B------:R-:W-:Y:S05]  /*01f0*/  BRA.U UP0, `(.L_x_2) ;  /* 0x0000000100287547 */ /* 0x000fea000b800000 */
[----:B------:R-:W2:Y:S02]  /*0200*/  LDCU.64 UR4, c[0x0][0x9a8] ;  /* 0x00013500ff0477ac */ /* 0x000ea40008000a00 */
[----:B--2---:R-:W-:-:S04]  /*0210*/  UISETP.NE.U32.AND UP0, UPT, UR4, URZ, UPT ;  /* 0x000000ff0400728c */ /* 0x004fc8000bf05070 */
[----:B------:R-:W-:-:S09]  /*0220*/  UISETP.NE.AND.EX UP0, UPT, UR5, URZ, UPT, UP0 ;  /* 0x000000ff0500728c */ /* 0x000fd2000bf05300 */
[----:B------:R-:W-:Y:S05]  /*0230*/  BRA.U !UP0, `(.L_x_3) ;  /* 0x0000000108107547 */ /* 0x000fea000b800000 */
[----:B------:R-:W2:Y:S01]  /*0240*/  LDC.64 R70, c[0x0][0x9a8] ;  /* 0x00026a00ff467b82 */ /* 0x000ea20000000a00 */
[----:B------:R-:W2:Y:S02]  /*0250*/  LDCU.64 UR4, c[0x0][0x358] ;  /* 0x00006b00ff0477ac */ /* 0x000ea40008000a00 */
[----:B--2---:R2:W5:Y:S01]  /*0260*/  LDG.E R70, desc[UR4][R70.64] ;  /* 0x0000000446467981 */ /* 0x004562000c1e1900 */
[----:B------:R-:W-:Y:S05]  /*0270*/  BRA `(.L_x_2) ;  /* 0x0000000000087947 */ /* 0x000fea0003800000 */
.L_x_3:
[----:B------:R-:W2:Y:S02]  /*0280*/  LDCU UR4, c[0x0][0x9a0] ;  /* 0x00013400ff0477ac */ /* 0x000ea40008000800 */
[----:B--2---:R-:W-:Y:S02]  /*0290*/  MOV R70, UR4 ;  /* 0x0000000400467c02 */ /* 0x004fe40008000f00 */
.L_x_2:
[----:B------:R-:W-:Y:S01]  /*02a0*/  IMAD.U32 R0, RZ, RZ, UR18 ;  /* 0x00000012ff007e24 */ /* 0x000fe2000f8e00ff */
[----:B------:R-:W-:Y:S04]  /*02b0*/  BSSY.RECONVERGENT B0, `(.L_x_4) ;  /* 0x000000c000007945 */ /* 0x000fe80003800200 */
[C---:B------:R-:W-:Y:S02]  /*02c0*/  ISETP.NE.OR P2, PT, R0.reuse, 0x1, !P1 ;  /* 0x000000010000780c */ /* 0x040fe40004f45670 */
[----:B------:R-:W-:-:S11]  /*02d0*/  ISETP.NE.OR P0, PT, R0, 0x3, !P1 ;  /* 0x000000030000780c */ /* 0x000fd60004f05670 */
[----:B------:R-:W-:Y:S05]  /*02e0*/  @P2 BRA `(.L_x_5) ;  /* 0x0000000000202947 */ /* 0x000fea0003800000 */
[----:B------:R-:W3:Y:S02]  /*02f0*/  LDCU.64 UR4, c[0x0][0x348] ;  /* 0x00006900ff0477ac */ /* 0x000ee40008000a00 */
[----:B---3--:R-:W-:Y:S02]  /*0300*/  UIADD3 UR6, UP1, UPT, UR4, 0x80, URZ ;  /* 0x0000008004067890 */ /* 0x008fe4000ff3e0ff */
[----:B------:R-:W-:Y:S02]  /*0310*/  UIADD3 UR4, UP0, UPT, UR4, 0x180, URZ ;  /* 0x0000018004047890 */ /* 0x000fe4000ff1e0ff */
[----:B------:R-:W-:Y:S02]  /*0320*/  UIADD3.X UR7, UPT, UPT, URZ, UR5, URZ, UP1, !UPT ;  /* 0x00000005ff077290 */ /* 0x000fe40008ffe4ff */
[----:B------:R-:W-:-:S07]  /*0330*/  UIADD3.X UR5, UPT, UPT, URZ, UR5, URZ, UP0, !UPT ;  /* 0x00000005ff057290 */ /* 0x000fce00087fe4ff */
[----:B------:R3:W-:Y:S02]  /*0340*/  UTMACCTL.PF [UR6] ;  /* 0x00000000060079b9 */ /* 0x0007e40008040000 */
[----:B------:R3:W-:Y:S02]  /*0350*/  UTMACCTL.PF [UR4] ;  /* 0x00000000040079b9 */ /* 0x0007e40008040000 */
[----:B---3--:R-:W-:Y:S01]  /*0360*/  NOP ;  /* 0x0000000000007918 */ /* 0x008fe20000000000 */
.L_x_5:
[----:B------:R-:W-:Y:S05]  /*0370*/  BSYNC.RECONVERGENT B0 ;  /* 0x0000000000007941 */ /* 0x000fea0003800200 */
.L_x_4:
[----:B------:R-:W-:Y:S04]  /*0380*/  BSSY.RECONVERGENT B0, `(.L_x_6) ;  /* 0x000000a000007945 */ /* 0x000fe80003800200 */
        /* <DEDUP_REMOVED lines=9> */
.L_x_7:
[----:B------:R-:W-:Y:S05]  /*0420*/  BSYNC.RECONVERGENT B0 ;  /* 0x0000000000007941 */ /* 0x000fea0003800200 */
.L_x_6:
[----:B------:R-:W3:Y:S01]  /*0430*/  LDCU.64 UR4, c[0x0][0x988] ;  /* 0x00013100ff0477ac */ /* 0x000ee20008000a00 */
[----:B------:R-:W-:Y:S02]  /*0440*/  UISETP.EQ.U32.AND UP2, UPT, UR8, URZ, UPT ;  /* 0x000000ff0800728c */ /* 0x000fe4000bf42070 */
[----:B------:R-:W-:Y:S02]  /*0450*/  UPLOP3.LUT UP3, UPT, UPT, UPT, UPT, 0x80, 0x8 ;  /* 0x000000000008789c */ /* 0x000fe40003f6f070 */
[----:B---3--:R-:W-:-:S04]  /*0460*/  UISETP.NE.U32.AND UP0, UPT, UR4, URZ, UPT ;  /* 0x000000ff0400728c */ /* 0x008fc8000bf05070 */
[----:B------:R-:W-:-:S04]  /*0470*/  UISETP.NE.AND.EX UP1, UPT, UR5, URZ, UPT, UP0 ;  /* 0x000000ff0500728c */ /* 0x000fc8000bf25300 */
[----:B------:R-:W-:-:S04]  /*0480*/  UISETP.EQ.OR.EX UP4, UPT, UR9, URZ, !UP1, UP2 ;  /* 0x000000ff0900728c */ /* 0x000fc8000cf82720 */
[----:B------:R-:W-:-:S06]  /*0490*/  UP2UR UR4, UPR, URZ, 0x10 ;  /* 0x00000010ff047883 */ /* 0x000fcc0008000000 */
[----:B------:R-:W-:Y:S01]  /*04a0*/  MOV R173, UR4 ;  /* 0x0000000400ad7c02 */ /* 0x000fe20008000f00 */
[----:B------:R-:W-:Y:S06]  /*04b0*/  BRA.U !UP4, `(.L_x_8) ;  /* 0x000000010c207547 */ /* 0x000fec000b800000 */
[----:B------:R-:W-:Y:S01]  /*04c0*/  UISETP.NE.U32.AND UP2, UPT, UR8, URZ, UPT ;  /* 0x000000ff0800728c */ /* 0x000fe2000bf45070 */
[----:B-----5:R-:W-:Y:S01]  /*04d0*/  FSETP.NEU.AND P0, PT, R73, RZ, PT ;  /* 0x000000ff4900720b */ /* 0x020fe20003f0d000 */
[----:B------:R-:W-:Y:S02]  /*04e0*/  USEL UR4, URZ, 0xffffffff, UP1 ;  /* 0xffffffffff047887 */ /* 0x000fe40008800000 */
[----:B------:R-:W-:-:S10]  /*04f0*/  UISETP.NE.AND.EX UP2, UPT, UR9, URZ, UPT, UP2 ;  /* 0x000000ff0900728c */ /* 0x000fd4000bf45320 */
[----:B------:R-:W-:Y:S01]  /*0500*/  VOTEU.ANY UP0, P0 ;  /* 0x0000000000ff7886 */ /* 0x000fe20000000100 */
[----:B------:R-:W-:-:S04]  /*0510*/  @!UP2 USEL UR4, URZ, 0xffffffff, UP0 ;  /* 0xffffffffff04a887 */ /* 0x000fc80008000000 */
[----:B------:R-:W-:-:S04]  /*0520*/  ULOP3.LUT UR4, UR4, 0x1, URZ, 0xc0, !UPT ;  /* 0x0000000104047892 */ /* 0x000fc8000f8ec0ff */
[----:B------:R-:W-:-:S11]  /*0530*/  UISETP.NE.U32.AND UP3, UPT, UR4, 0x1, UPT ;  /* 0x000000010400788c */ /* 0x000fd6000bf65070 */
.L_x_8:
[----:B------:R-:W3:Y:S01]  /*0540*/  SHFL.IDX PT, R0, R168, RZ, 0x1f ;  /* 0x00001fffa8007589 */ /* 0x000ee200000e0000 */
[----:B------:R-:W-:Y:S02]  /*0550*/  UISETP.NE.AND UP5, UPT, UR18, 0x2, UPT ;  /* 0x000000021200788c */ /* 0x000fe4000bfa5270 */
[----:B------:R-:W-:Y:S02]  /*0560*/  UISETP.NE.AND UP0, UPT, UR18, 0x2, UPT ;  /* 0x000000021200788c */ /* 0x000fe4000bf05270 */
[----:B------:R-:W-:Y:S02]  /*0570*/  UISETP.NE.OR UP2, UPT, UR29, URZ, UP5 ;  /* 0x000000ff1d00728c */ /* 0x000fe4000af45670 */
[----:B------:R-:W-:-:S04]  /*0580*/  USEL UR53, URZ, 0x1, UP0 ;  /* 0x00000001ff357887 */ /* 0x000fc80008000000 */
[----:B------:R-:W-:Y:S02]  /*0590*/  PLOP3.LUT P3, PT, P1, PT, UP2, 0xae, 0xea ;  /* 0x0000000000ea781c */ /* 0x000fe40000f6f52e */
[----:B---3--:R-:W-:-:S13]  /*05a0*/  ISETP.NE.AND P0, PT, R0, RZ, PT ;  /* 0x000000ff0000720c */ /* 0x008fda0003f05270 */
[----:B------:R-:W-:Y:S05]  /*05b0*/  @P0 BRA `(.L_x_9) ;  /* 0x0000000400300947 */ /* 0x000fea0003800000 */
[----:B------:R-:W-:Y:S01]  /*05c0*/  ELECT P0, URZ, PT ;  /* 0x0000000000ff782f */ /* 0x000fe20003800000 */
[----:B------:R-:W-:-:S12]  /*05d0*/  BSSY.RECONVERGENT B0, `(.L_x_9) ;  /* 0x000004a000007945 */ /* 0x000fd80003800200 */
[----:B------:R-:W-:Y:S05]  /*05e0*/  @!P0 BRA `(.L_x_10) ;  /* 0x0000000400208947 */ /* 0x000fea0003800000 */
[----:B------:R-:W-:Y:S01]  /*05f0*/  UMOV UR4, 0x400 ;  /* 0x0000040000047882 */ /* 0x000fe20000000000 */
[----:B------:R-:W-:Y:S01]  /*0600*/  UMOV UR6, 0x1 ;  /* 0x0000000100067882 */ /* 0x000fe20000000000 */
[----:B------:R-:W-:Y:S02]  /*0610*/  ULEA UR4, UR24, UR4, 0x18 ;  /* 0x0000000418047291 */ /* 0x000fe4000f8ec0ff */
[----:B------:R-:W-:-:S04]  /*0620*/  UIADD3 UR6, UPT, UPT, -UR6, 0x100000, URZ ;  /* 0x0010000006067890 */ /* 0x000fc8000fffe1ff */
[----:B------:R-:W-:Y:S02]  /*0630*/  USHF.L.U32 UR7, UR6, 0xb, URZ ;  /* 0x0000000b06077899 */ /* 0x000fe400080006ff */
[----:B------:R-:W-:Y:S01]  /*0640*/  USHF.L.U32 UR6, UR6, 0x1, URZ ;  /* 0x0000000106067899 */ /* 0x000fe200080006ff */
[----:B------:R-:W3:Y:S11]  /*0650*/  FENCE.VIEW.ASYNC.S ;  /* 0x00000000000073c6 */ /* 0x000ef60000000000 */
[----:B---3--:R3:W4:Y:S01]  /*0660*/  SYNCS.EXCH.64 URZ, [UR4], UR6 ;  /* 0x0000000604ff75b2 */ /* 0x0087220008000100 */
[----:B------:R3:W1:Y:S01]  /*0670*/  SYNCS.EXCH.64 URZ, [UR4+0x100], UR6 ;  /* 0x0001000604ff75b2 */ /* 0x0006620008000100 */
        /* <DEDUP_REMOVED lines=61> */
[----:B------:R3:W1:Y:S02]  /*0a50*/  SYNCS.EXCH.64 URZ, [UR4+0x1f8], UR6 ;  /* 0x0001f80604ff75b2 */ /* 0x0006640008000100 */
[----:B---34-:R-:W-:Y:S01]  /*0a60*/  NOP ;  /* 0x0000000000007918 */ /* 0x018fe20000000000 */
.L_x_10:
[----:B------:R-:W-:Y:S05]  /*0a70*/  BSYNC.RECONVERGENT B0 ;  /* 0x0000000000007941 */ /* 0x000fea0003800200 */
.L_x_9:
[----:B------:R-:W3:Y:S01]  /*0a80*/  SHFL.IDX PT, R0, R168, RZ, 0x1f ;  /* 0x00001fffa8007589 */ /* 0x000ee200000e0000 */
[----:B------:R-:W-:Y:S01]  /*0a90*/  NOP ;  /* 0x0000000000007918 */ /* 0x000fe20000000000 */
[----:B---3--:R-:W-:-:S13]  /*0aa0*/  ISETP.NE.AND P0, PT, R0, 0x1, PT ;  /* 0x000000010000780c */ /* 0x008fda0003f05270 */
[----:B------:R-:W-:Y:S05]  /*0ab0*/  @P0 BRA `(.L_x_11) ;  /* 0x0000000000440947 */ /* 0x000fea0003800000 */
[----:B------:R-:W-:Y:S01]  /*0ac0*/  UMOV UR4, 0x400 ;  /* 0x0000040000047882 */ /* 0x000fe20000000000 */
[----:B------:R-:W-:Y:S01]  /*0ad0*/  UMOV UR8, 0x20 ;  /* 0x0000002000087882 */ /* 0x000fe20000000000 */
[----:B------:R-:W-:Y:S01]  /*0ae0*/  UMOV UR6, 0x80 ;  /* 0x0000008000067882 */ /* 0x000fe20000000000 */
[----:B------:R-:W-:Y:S02]  /*0af0*/  ULEA UR4, UR24, UR4, 0x18 ;  /* 0x0000000418047291 */ /* 0x000fe4000f8ec0ff */
[----:B------:R-:W-:-:S04]  /*0b00*/  UIADD3 UR8, UPT, UPT, -UR8, 0x100000, URZ ;  /* 0x0010000008087890 */ /* 0x000fc8000fffe1ff */
[----:B------:R-:W-:Y:S02]  /*0b10*/  USHF.L.U32 UR9, UR8, 0xb, URZ ;  /* 0x0000000b08097899 */ /* 0x000fe400080006ff */
[----:B------:R-:W-:Y:S02]  /*0b20*/  USHF.L.U32 UR8, UR8, 0x1, URZ ;  /* 0x0000000108087899 */ /* 0x000fe400080006ff */
[----:B------:R-:W-:-:S04]  /*0b30*/  UIADD3 UR6, UPT, UPT, -UR6, 0x100000, URZ ;  /* 0x0010000006067890 */ /* 0x000fc8000fffe1ff */
[----:B------:R-:W-:Y:S02]  /*0b40*/  USHF.L.U32 UR7, UR6, 0xb, URZ ;  /* 0x0000000b06077899 */ /* 0x000fe400080006ff */
[----:B------:R-:W-:Y:S01]  /*0b50*/  USHF.L.U32 UR6, UR6, 0x1, URZ ;  /* 0x0000000106067899 */ /* 0x000fe200080006ff */
[----:B------:R-:W-:Y:S01]  /*0b60*/  ELECT P0, URZ, PT ;  /* 0x0000000000ff782f */ /* 0x000fe20003800000 */
[----:B------:R-:W3:Y:S02]  /*0b70*/  FENCE.VIEW.ASYNC.S ;  /* 0x00000000000073c6 */ /* 0x000ee40000000000 */
[----:B---3--:R3:W4:Y:S08]  /*0b80*/  SYNCS.EXCH.64 URZ, [UR4+0x200], UR8 ;  /* 0x0002000804ff75b2 */ /* 0x0087300008000100 */
[----:B------:R3:W1:Y:S01]  /*0b90*/  SYNCS.EXCH.64 URZ, [UR4+0x210], UR6 ;  /* 0x0002100604ff75b2 */ /* 0x0006620008000100 */
[----:B------:R3:W1:Y:S01]  /*0ba0*/  SYNCS.EXCH.64 URZ, [UR4+0x208], UR8 ;  /* 0x0002080804ff75b2 */ /* 0x0006620008000100 */
[----:B------:R3:W1:Y:S01]  /*0bb0*/  SYNCS.EXCH.64 URZ, [UR4+0x218], UR6 ;  /* 0x0002180604ff75b2 */ /* 0x0006620008000100 */
[----:B------:R-:W-:Y:S01]  /*0bc0*/  NOP ;  /* 0x0000000000007918 */ /* 0x000fe20000000000 */
.L_x_11:
[----:B------:R-:W2:Y:S01]  /*0bd0*/  SHFL.IDX PT, R0, R168, RZ, 0x1f ;  /* 0x00001fffa8007589 */ /* 0x000ea200000e0000 */
[----:B------:R-:W-:Y:S01]  /*0be0*/  NOP ;  /* 0x0000000000007918 */ /* 0x000fe20000000000 */
[----:B--2---:R-:W-:-:S13]  /*0bf0*/  ISETP.NE.AND P0, PT, R0, 0x3, PT ;  /* 0x000000030000780c */ /* 0x004fda0003f05270 */
[----:B------:R-:W-:Y:S05]  /*0c00*/  @P0 BRA `(.L_x_12) ;  /* 0x00000000002c0947 */ /* 0x000fea0003800000 */
[----:B---3--:R-:W-:Y:S01]  /*0c10*/  UMOV UR4, 0x400 ;  /* 0x0000040000047882 */ /* 0x008fe20000000000 */
[----:B------:R-:W-:Y:S01]  /*0c20*/  UMOV UR6, 0x20 ;  /* 0x0000002000067882 */ /* 0x000fe20000000000 */
[----:B------:R-:W-:Y:S02]  /*0c30*/  ULEA UR4, UR24, UR4, 0x18 ;  /* 0x0000000418047291 */ /* 0x000fe4000f8ec0ff */
[----:B------:R-:W-:-:S04]  /*0c40*/  UIADD3 UR6, UPT, UPT, -UR6, 0x100000, URZ ;  /* 0x0010000006067890 */ /* 0x000fc8000fffe1ff */
[----:B------:R-:W-:Y:S02]  /*0c50*/  USHF.L.U32 UR7, UR6, 0xb, URZ ;  /* 0x0000000b06077899 */ /* 0x000fe400080006ff */
[----:B------:R-:W-:Y:S01]  /*0c60*/  USHF.L.U32 UR6, UR6, 0x1, URZ ;  /* 0x0000000106067899 */ /* 0x000fe200080006ff */
[----:B------:R-:W-:Y:S01]  /*0c70*/  ELECT P0, URZ, PT ;  /* 0x0000000000ff782f */ /* 0x000fe20003800000 */
[----:B------:R-:W2:Y:S10]  /*0c80*/  FENCE.VIEW.ASYNC.S ;  /* 0x00000000000073c6 */ /* 0x000eb40000000000 */
[----:B--2---:R2:W3:Y:S01]  /*0c90*/  SYNCS.EXCH.64 URZ, [UR4+0x220], UR6 ;  /* 0x0002200604ff75b2 */ /* 0x0044e20008000100 */
[----:B------:R2:W1:Y:S01]  /*0ca0*/  SYNCS.EXCH.64 URZ, [UR4+0x228], UR6 ;  /* 0x0002280604ff75b2 */ /* 0x0004620008000100 */
[----:B------:R-:W-:Y:S01]  /*0cb0*/  NOP ;  /* 0x0000000000007918 */ /* 0x000fe20000000000 */
.L_x_12:
[----:B------:R-:W4:Y:S01]  /*0cc0*/  SHFL.IDX PT, R0, R168, RZ, 0x1f ;  /* 0x00001fffa8007589 */ /* 0x000f2200000e0000 */
[----:B------:R-:W-:Y:S01]  /*0cd0*/  NOP ;  /* 0x0000000000007918 */ /* 0x000fe20000000000 */
[----:B----4-:R-:W-:-:S13]  /*0ce0*/  ISETP.NE.AND P0, PT, R0, 0x4, PT ;  /* 0x000000040000780c */ /* 0x010fda0003f05270 */
[----:B------:R-:W-:Y:S05]  /*0cf0*/  @P0 BRA `(.L_x_13) ;  /* 0x0000000000400947 */ /* 0x000fea0003800000 */
[----:B--23--:R-:W-:Y:S01]  /*0d00*/  UMOV UR4, 0x1e0 ;  /* 0x000001e000047882 */ /* 0x00cfe20000000000 */
[----:B------:R-:W-:Y:S01]  /*0d10*/  UMOV UR6, 0x400 ;  /* 0x0000040000067882 */ /* 0x000fe20000000000 */
[----:B------:R-:W-:Y:S01]  /*0d20*/  USEL UR4, UR4, 0x1a0, UP3 ;  /* 0x000001a004047887 */ /* 0x000fe20009800000 */
        /* <DEDUP_REMOVED lines=9> */
[----:B------:R-:W2:Y:S02]  /*0dc0*/  FENCE.VIEW.ASYNC.S ;  /* 0x00000000000073c6 */ /* 0x000ea40000000000 */
[----:B--2---:R4:W2:Y:S08]  /*0dd0*/  SYNCS.EXCH.64 URZ, [UR6+0x230], UR8 ;  /* 0x0002300806ff75b2 */ /* 0x0048b00008000100 */
[----:B------:R4:W3:Y:S02]  /*0de0*/  SYNCS.EXCH.64 URZ, [UR6+0x238], UR4 ;  /* 0x0002380406ff75b2 */ /* 0x0008e40008000100 */
[----:B----4-:R-:W-:Y:S01]  /*0df0*/  NOP ;  /* 0x0000000000007918 */ /* 0x010fe20000000000 */
.L_x_13:
[----:B------:R-:W4:Y:S01]  /*0e00*/  SHFL.IDX PT, R0, R168, RZ, 0x1f ;  /* 0x00001fffa8007589 */ /* 0x000f2200000e0000 */
[----:B------:R-:W-:Y:S01]  /*0e10*/  ISETP.NE.OR P1, PT, RZ, UR18, !P1 ;  /* 0x00000012ff007c0c */ /* 0x000fe2000cf25670 */
[----:B------:R-:W-:Y:S01]  /*0e20*/  NOP ;  /* 0x0000000000007918 */ /* 0x000fe20000000000 */
[----:B----4-:R-:W-:-:S13]  /*0e30*/  ISETP.NE.AND P0, PT, R0, 0x5, PT ;  /* 0x000000050000780c */ /* 0x010fda0003f05270 */
[----:B------:R-:W-:Y:S05]  /*0e40*/  @P0 BRA `(.L_x_14) ;  /* 0x0000000000440947 */ /* 0x000fea0003800000 */
[----:B--23--:R-:W-:Y:S01]  /*0e50*/  UMOV UR4, 0x400 ;  /* 0x0000040000047882 */ /* 0x00cfe20000000000 */
        /* <DEDUP_REMOVED lines=12> */
[----:B------:R4:W3:Y:S01]  /*0f20*/  SYNCS.EXCH.64 URZ, [UR4+0x250], UR8 ;  /* 0x0002500804ff75b2 */ /* 0x0008e20008000100 */
[----:B------:R4:W1:Y:S01]  /*0f30*/  SYNCS.EXCH.64 URZ, [UR4+0x248], UR6 ;  /* 0x0002480604ff75b2 */ /* 0x0008620008000100 */
[----:B------:R4:W1:Y:S02]  /*0f40*/  SYNCS.EXCH.64 URZ, [UR4+0x258], UR8 ;  /* 0x0002580804ff75b2 */ /* 0x0008640008000100 */
[----:B----4-:R-:W-:Y:S01]  /*0f50*/  NOP ;  /* 0x0000000000007918 */ /* 0x010fe20000000000 */
.L_x_14:
[----:B------:R-:W-:Y:S01]  /*0f60*/  VOTEU.ALL UP0, P1 ;  /* 0x0000000000ff7886 */ /* 0x000fe20000800000 */
[----:B--23--:R-:W-:Y:S01]  /*0f70*/  UMOV UR4, 0x20 ;  /* 0x0000002000047882 */ /* 0x00cfe20000000000 */
[----:B------:R-:W2:Y:S01]  /*0f80*/  LDCU UR7, c[0x0][0x36c] ;  /* 0x00006d80ff0777ac */ /* 0x000ea20008000800 */
[----:B------:R-:W-:Y:S01]  /*0f90*/  NOP ;  /* 0x0000000000007918 */ /* 0x000fe20000000000 */
[----:B-1----:R-:W-:Y:S01]  /*0fa0*/  LOP3.LUT R3, R164, 0x1f, RZ, 0xc0, !PT ;  /* 0x0000001fa4037812 */ /* 0x002fe200078ec0ff */
[----:B------:R-:W-:Y:S01]  /*0fb0*/  @!UP0 UMOV UR6, 0x400 ;  /* 0x0000040000068882 */ /* 0x000fe20000000000 */
[----:B------:R-:W-:-:S04]  /*0fc0*/  @!UP0 UIADD3 UR4, UPT, UPT, -UR4, 0x100000, URZ ;  /* 0x0010000004048890 */ /* 0x000fc8000fffe1ff */
[----:B------:R-:W-:Y:S02]  /*0fd0*/  @!UP0 USHF.L.U32 UR5, UR4, 0xb, URZ ;  /* 0x0000000b04058899 */ /* 0x000fe400080006ff */
[----:B------:R-:W-:Y:S02]  /*0fe0*/  @!UP0 USHF.L.U32 UR4, UR4, 0x1, URZ ;  /* 0x0000000104048899 */ /* 0x000fe400080006ff */
[----:B------:R-:W-:Y:S01]  /*0ff0*/  @!UP0 ULEA UR6, UR24, UR6, 0x18 ;  /* 0x0000000618068291 */ /* 0x000fe2000f8ec0ff */
[----:B------:R-:W-:Y:S01]  /*1000*/  VOTEU.ALL UP0, P1 ;  /* 0x0000000000ff7886 */ /* 0x000fe20000800000 */
[----:B------:R-:W-:Y:S02]  /*1010*/  UISETP.NE.AND UP4, UPT, UR18, URZ, UPT ;  /* 0x000000ff1200728c */ /* 0x000fe4000bf85270 */
[----:B--2---:R-:W-:Y:S01]  /*1020*/  UISETP.EQ.U32.AND UP6, UPT, UR7, 0x1, UPT ;  /* 0x000000010700788c */ /* 0x004fe2000bfc2070 */
[----:B------:R-:W1:Y:S07]  /*1030*/  FENCE.VIEW.ASYNC.S ;  /* 0x00000000000073c6 */ /* 0x000e6e0000000000 */
[----:B-1----:R1:W2:Y:S01]  /*1040*/  @!UP0 SYNCS.EXCH.64 URZ, [UR6+0x260], UR4 ;  /* 0x0002600406ff85b2 */ /* 0x0022a20008000100 */
[----:B------:R-:W-:Y:S05]  /*1050*/  BRA.U !UP6, `(.L_x_15) ;  /* 0x000000010e087547 */ /* 0x000fea000b800000 */
[----:B--2---:R-:W-:Y:S01]  /*1060*/  UCGABAR_ARV ;  /* 0x00000000000079c7 */ /* 0x004fe20008000000 */
[----:B------:R-:W-:Y:S05]  /*1070*/  BRA `(.L_x_16) ;  /* 0x0000000000047947 */ /* 0x000fea0003800000 */
.L_x_15:
[----:B--2---:R-:W-:Y:S01]  /*1080*/  NOP ;  /* 0x0000000000007918 */ /* 0x004fe20000000000 */
.L_x_16:
[----:B------:R-:W2:Y:S01]  /*1090*/  S2UR UR20, SR_CTAID.X ;  /* 0x00000000001479c3 */ /* 0x000ea20000002500 */
[----:B------:R-:W-:-:S05]  /*10a0*/  CS2R.32 R172, SR_CgaSize ;  /* 0x0000000000ac7805 */ /* 0x000fca0000008a00 */
[----:B------:R-:W-:-:S05]  /*10b0*/  IMAD R172, R172, -0xa0, RZ ;  /* 0xffffff60acac7824 */ /* 0x000fca00078e02ff */
[----:B-1----:R-:W-:-:S14]  /*10c0*/  R2UR UR5, R172 ;  /* 0x00000000ac0572ca */ /* 0x002fdc00000e0000 */
[----:B------:R-:W1:Y:S01]  /*10d0*/  LDCU UR5, c[0x0][UR5+0x2b0] ;  /* 0x00005600050577ac */ /* 0x000e620008000800 */
[----:B------:R-:W-:-:S05]  /*10e0*/  CS2R.32 R172, SR_CgaSize ;  /* 0x0000000000ac7805 */ /* 0x000fca0000008a00 */
[----:B------:R-:W-:-:S05]  /*10f0*/  IMAD R172, R172, -0xa0, RZ ;  /* 0xffffff60acac7824 */ /* 0x000fca00078e02ff */
[----:B------:R-:W-:-:S14]  /*1100*/  R2UR UR4, R172 ;  /* 0x00000000ac0472ca */ /* 0x000fdc00000e0000 */
[----:B------:R-:W3:Y:S01]  /*1110*/  LDCU UR4, c[0x0][UR4+0x2b4] ;  /* 0x00005680040477ac */ /* 0x000ee20008000800 */
[----:B------:R-:W4:Y:S01]  /*1120*/  S2UR UR23, SR_CTAID.Y ;  /* 0x00000000001779c3 */ /* 0x000f220000002600 */
[----:B------:R-:W-:-:S05]  /*1130*/  CS2R.32 R172, SR_CgaSize ;  /* 0x0000000000ac7805 */ /* 0x000fca0000008a00 */
[----:B------:R-:W-:-:S05]  /*1140*/  IMAD R172, R172, -0xa0, RZ ;  /* 0xffffff60acac7824 */ /* 0x000fca00078e02ff */
[----:B------:R-:W-:-:S14]  /*1150*/  R2UR UR7, R172 ;  /* 0x00000000ac0772ca */ /* 0x000fdc00000e0000 */
[----:B------:R-:W3:Y:S01]  /*1160*/  LDCU UR7, c[0x0][UR7+0x2a0] ;  /* 0x00005400070777ac */ /* 0x000ee20008000800 */
[----:B------:R-:W-:-:S05]  /*1170*/  CS2R.32 R172, SR_CgaSize ;  /* 0x0000000000ac7805 */ /* 0x000fca0000008a00 */
[----:B------:R-:W-:-:S05]  /*1180*/  IMAD R172, R172, -0xa0, RZ ;  /* 0xffffff60acac7824 */ /* 0x000fca00078e02ff */
[----:B------:R-:W-:-:S14]  /*1190*/  R2UR UR8, R172 ;  /* 0x00000000ac0872ca */ /* 0x000fdc00000e0000 */
[----:B------:R-:W3:Y:S01]  /*11a0*/  LDCU UR8, c[0x0][UR8+0x2a4] ;  /* 0x00005480080877ac */ /* 0x000ee20008000800 */
[----:B------:R-:W3:Y:S01]  /*11b0*/  LDCU UR19, c[0x0][0xc24] ;  /* 0x00018480ff1377ac */ /* 0x000ee20008000800 */
[----:B------:R-:W3:Y:S01]  /*11c0*/  LDCU UR39, c[0x0][0xc24] ;  /* 0x00018480ff2777ac */ /* 0x000ee20008000800 */
[----:B--2---:R-:W-:Y:S01]  /*11d0*/  I2FP.F32.U32 R2, UR20 ;  /* 0x0000001400027c45 */ /* 0x004fe20008201000 */
[----:B------:R-:W2:Y:S04]  /*11e0*/  LDCU UR25, c[0x0][0xc30] ;  /* 0x00018600ff1977ac */ /* 0x000ea80008000800 */
[----:B-1----:R-:W-:Y:S01]  /*11f0*/  FMUL R2, R2, UR5 ;  /* 0x0000000502027c20 */ /* 0x002fe20008400000 */
[----:B----4-:R-:W-:-:S05]  /*1200*/  I2FP.F32.U32 R0, UR23 ;  /* 0x0000001700007c45 */ /* 0x010fca0008201000 */
[----:B------:R-:W1:Y:S01]  /*1210*/  F2I.U32.TRUNC.NTZ R2, R2 ;  /* 0x0000000200027305 */ /* 0x000e62000020f000 */
[----:B---3--:R-:W-:-:S07]  /*1220*/  FMUL R0, R0, UR4 ;  /* 0x0000000400007c20 */ /* 0x008fce0008400000 */
[----:B------:R-:W3:Y:S01]  /*1230*/  F2I.U32.TRUNC.NTZ R0, R0 ;  /* 0x0000000000007305 */ /* 0x000ee2000020f000 */
[----:B-1----:R-:W-:Y:S02]  /*1240*/  R2UR UR4, R2 ;  /* 0x00000000020472ca */ /* 0x002fe400000e0000 */
[----:B------:R-:W-:Y:S02]  /*1250*/  PRMT R2, RZ, 0x7610, R2 ;  /* 0x00007610ff027816 */ /* 0x000fe40000000002 */
[----:B---3--:R-:W-:Y:S02]  /*1260*/  R2UR UR6, R0 ;  /* 0x00000000000672ca */ /* 0x008fe400000e0000 */
[----:B------:R-:W-:-:S07]  /*1270*/  PRMT R0, RZ, 0x7610, R0 ;  /* 0x00007610ff007816 */ /* 0x000fce0000000000 */
[----:B------:R-:W-:-:S04]  /*1280*/  UIADD3 UR5, UPT, UPT, -UR4, URZ, URZ ;  /* 0x000000ff04057290 */ /* 0x000fc8000fffe1ff */
[----:B------:R-:W-:Y:S02]  /*1290*/  UIMAD UR5, UR7, UR5, UR20 ;  /* 0x00000005070572a4 */ /* 0x000fe4000f8e0214 */
[----:B------:R-:W-:-:S04]  /*12a0*/  UIADD3 UR4, UPT, UPT, -UR6, URZ, URZ ;  /* 0x000000ff06047290 */ /* 0x000fc8000fffe1ff */
[----:B------:R-:W-:Y:S01]  /*12b0*/  IMAD.U32 R172, RZ, RZ, UR5 ;  /* 0x00000005ffac7e24 */ /* 0x000fe2000f8e00ff */
[----:B------:R-:W-:-:S06]  /*12c0*/  UIMAD UR4, UR8, UR4, UR23 ;  /* 0x00000004080472a4 */ /* 0x000fcc000f8e0217 */
[----:B------:R-:W-:Y:S01]  /*12d0*/  IMAD.U32 R171, RZ, RZ, UR4 ;  /* 0x00000004ffab7e24 */ /* 0x000fe2000f8e00ff */
[----:B--2---:R-:W-:Y:S06]  /*12e0*/  BRA.U UP4, `(.L_x_17) ;  /* 0x0000000104307547 */ /* 0x004fec000b800000 */
[----:B------:R-:W-:Y:S01]  /*12f0*/  R2UR UR5, R171 ;  /* 0x00000000ab0572ca */ /* 0x000fe200000e0000 */
[----:B------:R-:W-:Y:S01]  /*1300*/  UMOV UR7, 0x3 ;  /* 0x0000000300077882 */ /* 0x000fe20000000000 */
[----:B------:R-:W-:-:S11]  /*1310*/  R2UR UR4, R172 ;  /* 0x00000000ac0472ca */ /* 0x000fd600000e0000 */
[----:B------:R-:W-:-:S04]  /*1320*/  UISETP.NE.AND UP0, UPT, UR5, URZ, UPT ;  /* 0x000000ff0500728c */ /* 0x000fc8000bf05270 */
[----:B------:R-:W-:Y:S02]  /*1330*/  UISETP.LT.U32.OR UP0, UPT, UR4, 0x2, !UP0 ;  /* 0x000000020400788c */ /* 0x000fe4000c701470 */
[----:B------:R-:W-:Y:S02]  /*1340*/  ULOP3.LUT UR4, UR4, 0xfffffffe, URZ, 0xc0, !UPT ;  /* 0xfffffffe04047892 */ /* 0x000fe4000f8ec0ff */
[----:B------:R-:W-:Y:S02]  /*1350*/  USEL UR6, URZ, 0x1, !UP0 ;  /* 0x00000001ff067887 */ /* 0x000fe4000c000000 */
[----:B------:R-:W-:Y:S02]  /*1360*/  USEL UR5, URZ, 0x2, !UP0 ;  /* 0x00000002ff057887 */ /* 0x000fe4000c000000 */
[----:B------:R-:W-:Y:S02]  /*1370*/  USHF.L.U32 UR4, UR7, UR4, URZ ;  /* 0x0000000407047299 */ /* 0x000fe400080006ff */
[----:B------:R-:W-:-:S04]  /*1380*/  UIADD3 UR5, UPT, UPT, UR6, UR5, URZ ;  /* 0x0000000506057290 */ /* 0x000fc8000fffe0ff */
[----:B------:R-:W-:Y:S02]  /*1390*/  IMAD.U32 R0, RZ, RZ, UR4 ;  /* 0x00000004ff007e24 */ /* 0x000fe4000f8e00ff */
[----:B------:R-:W-:-:S07]  /*13a0*/  IMAD.U32 R2, RZ, RZ, UR5 ;  /* 0x00000005ff027e24 */ /* 0x000fce000f8e00ff */
.L_x_17:
[----:B------:R-:W1:Y:S01]  /*13b0*/  S2UR UR52, SR_CTAID.Z ;  /* 0x00000000003479c3 */ /* 0x000e620000002700 */
[----:B------:R-:W-:Y:S01]  /*13c0*/  UISETP.GE.AND UP0, UPT, UR19, 0x1, UPT ;  /* 0x000000011300788c */ /* 0x000fe2000bf06270 */
[----:B------:R-:W-:-:S08]  /*13d0*/  UMOV UR28, UR20 ;  /* 0x00000014001c7c82 */ /* 0x000fd00008000000 */
[----:B------:R-:W-:Y:S05]  /*13e0*/  BRA.U !UP0, `(.L_x_18) ;  /* 0x0000000108d47547 */ /* 0x000fea000b800000 */
[----:B------:R-:W2:Y:S01]  /*13f0*/  LDCU.128 UR12, c[0x0][0xc10] ;  /* 0x00018200ff0c77ac */ /* 0x000ea20008000c00 */
[----:B------:R-:W3:Y:S01]  /*1400*/  LDCU UR21, c[0x0][0xc0c] ;  /* 0x00018180ff1577ac */ /* 0x000ee20008000800 */
[----:B------:R-:W4:Y:S01]  /*1410*/  LDCU UR6, c[0x0][0x370] ;  /* 0x00006e00ff0677ac */ /* 0x000f220008000800 */
[----:B------:R-:W1:Y:S01]  /*1420*/  LDCU UR7, c[0x0][0x374] ;  /* 0x00006e80ff0777ac */ /* 0x000e620008000800 */
[----:B------:R-:W1:Y:S01]  /*1430*/  LDCU UR22, c[0x0][0xc20] ;  /* 0x00018400ff1677ac */ /* 0x000e620008000800 */
[----:B--2---:R-:W-:Y:S02]  /*1440*/  UIMAD.WIDE.U32 UR4, UR20, UR12, URZ ;  /* 0x0000000c140472a5 */ /* 0x004fe4000f8e00ff */
[----:B---3--:R-:W-:Y:S01]  /*1450*/  UISETP.NE.AND UP0, UPT, UR21, 0x1, UPT ;  /* 0x000000011500788c */ /* 0x008fe2000bf05270 */
[----:B------:R-:W2:Y:S01]  /*1460*/  LDCU.64 UR8, c[0x0][0xc28] ;  /* 0x00018500ff0877ac */ /* 0x000ea20008000a00 */
[----:B----4-:R-:W-:-:S03]  /*1470*/  UIMAD.WIDE.U32 UR10, UR6, UR12, URZ ;  /* 0x0000000c060a72a5 */ /* 0x010fc6000f8e00ff */
[----:B------:R-:W-:Y:S01]  /*1480*/  UMOV UR4, UR5 ;  /* 0x0000000500047c82 */ /* 0x000fe20008000000 */
[----:B------:R-:W-:Y:S02]  /*1490*/  UISETP.NE.AND UP2, UPT, UR19, 0x1, UPT ;  /* 0x000000011300788c */ /* 0x000fe4000bf45270 */
[----:B------:R-:W-:Y:S01]  /*14a0*/  USHF.R.U32.HI UR4, URZ, UR13, UR4 ;  /* 0x0000000dff047299 */ /* 0x000fe20008011604 */
[----:B------:R-:W-:Y:S01]  /*14b0*/  UMOV UR10, UR11 ;  /* 0x0000000b000a7c82 */ /* 0x000fe20008000000 */
[----:B------:R-:W-:Y:S02]  /*14c0*/  UIMAD.WIDE.U32 UR16, UR23, UR15, URZ ;  /* 0x0000000f171072a5 */ /* 0x000fe4000f8e00ff */
[----:B------:R-:W-:Y:S02]  /*14d0*/  USEL UR5, UR20, UR4, !UP0 ;  /* 0x0000000414057287 */ /* 0x000fe4000c000000 */
[----:B------:R-:W-:Y:S02]  /*14e0*/  @UP0 USHF.R.U32.HI UR6, URZ, UR13, UR10 ;  /* 0x0000000dff060299 */ /* 0x000fe4000801160a */
[----:B------:R-:W-:-:S02]  /*14f0*/  UISETP.NE.AND UP0, UPT, UR14, 0x1, UPT ;  /* 0x000000010e00788c */ /* 0x000fc4000bf05270 */
[----:B-1----:R-:W-:Y:S02]  /*1500*/  UIMAD.WIDE.U32 UR10, UR7, UR15, URZ ;  /* 0x0000000f070a72a5 */ /* 0x002fe4000f8e00ff */
[----:B--2---:R-:W-:Y:S01]  /*1510*/  UIMAD.WIDE.U32 UR12, UR6, UR8, URZ ;  /* 0x00000008060c72a5 */ /* 0x004fe2000f8e00ff */
[----:B------:R-:W-:Y:S01]  /*1520*/  UMOV UR4, UR17 ;  /* 0x0000001100047c82 */ /* 0x000fe20008000000 */
[----:B------:R-:W-:-:S03]  /*1530*/  UIADD3 UR28, UPT, UPT, -UR5, URZ, URZ ;  /* 0x000000ff051c7290 */ /* 0x000fc6000fffe1ff */
[----:B------:R-:W-:Y:S01]  /*1540*/  UMOV UR10, UR11 ;  /* 0x0000000b000a7c82 */ /* 0x000fe20008000000 */
[----:B------:R-:W-:Y:S02]  /*1550*/  USHF.R.U32.HI UR4, URZ, UR22, UR4 ;  /* 0x00000016ff047299 */ /* 0x000fe40008011604 */
[----:B------:R-:W-:Y:S01]  /*1560*/  @UP0 USHF.R.U32.HI UR7, URZ, UR22, UR10 ;  /* 0x00000016ff070299 */ /* 0x000fe2000801160a */
[----:B------:R-:W-:Y:S01]  /*1570*/  UMOV UR12, UR13 ;  /* 0x0000000d000c7c82 */ /* 0x000fe20008000000 */
[----:B------:R-:W-:Y:S02]  /*1580*/  USEL UR4, UR23, UR4, !UP0 ;  /* 0x0000000417047287 */ /* 0x000fe4000c000000 */
[----:B------:R-:W-:Y:S02]  /*1590*/  UIMAD.WIDE.U32 UR10, UR7, UR8, URZ ;  /* 0x00000008070a72a5 */ /* 0x000fe4000f8e00ff */
[----:B------:R-:W-:Y:S02]  /*15a0*/  @UP2 USHF.R.U32.HI UR6, URZ, UR9, UR12 ;  /* 0x00000009ff062299 */ /* 0x000fe4000801160c */
[----:B------:R-:W-:-:S02]  /*15b0*/  UIMAD.WIDE.U32 UR12, UR4, UR8, URZ ;  /* 0x00000008040c72a5 */ /* 0x000fc4000f8e00ff */
[----:B------:R-:W-:Y:S01]  /*15c0*/  UIMAD UR28, UR21, UR28, UR20 ;  /* 0x0000001c151c72a4 */ /* 0x000fe2000f8e0214 */
[----:B------:R-:W-:Y:S02]  /*15d0*/  UMOV UR10, UR11 ;  /* 0x0000000b000a7c82 */ /* 0x000fe40008000000 */
[----:B------:R-:W-:Y:S02]  /*15e0*/  @UP2 USHF.R.U32.HI UR7, URZ, UR9, UR10 ;  /* 0x00000009ff072299 */ /* 0x000fe4000801160a */
[----:B------:R-:W-:Y:S02]  /*15f0*/  UIMAD UR10, UR6, UR19, URZ ;  /* 0x00000013060a72a4 */ /* 0x000fe4000f8e02ff */
[----:B------:R-:W-:-:S04]  /*1600*/  UIMAD UR7, UR7, UR19, URZ ;  /* 0x00000013070772a4 */ /* 0x000fc8000f8e02ff */
[----:B------:R-:W-:-:S03]  /*1610*/  UISETP.GE.AND UP0, UPT, UR4, UR7, UPT ;  /* 0x000000070400728c */ /* 0x000fc6000bf06270 */
[----:B------:R-:W-:Y:S01]  /*1620*/  UMOV UR7, UR13 ;  /* 0x0000000d00077c82 */ /* 0x000fe20008000000 */
[----:B------:R-:W-:Y:S02]  /*1630*/  UISETP.GE.OR UP0, UPT, UR5, UR10, UP0 ;  /* 0x0000000a0500728c */ /* 0x000fe40008706670 */
[----:B------:R-:W-:Y:S02]  /*1640*/  UIMAD.WIDE.U32 UR10, UR5, UR8, URZ ;  /* 0x00000008050a72a5 */ /* 0x000fe4000f8e00ff */
[----:B------:R-:W-:Y:S02]  /*1650*/  USHF.R.U32.HI UR7, URZ, UR9, UR7 ;  /* 0x00000009ff077299 */ /* 0x000fe40008011607 */
[----:B------:R-:W-:Y:S02]  /*1660*/  UIADD3 UR10, UPT, UPT, -UR4, URZ, URZ ;  /* 0x000000ff040a7290 */ /* 0x000fe4000fffe1ff */
[----:B------:R-:W-:Y:S02]  /*1670*/  USEL UR7, UR4, UR7, !UP2 ;  /* 0x0000000704077287 */ /* 0x000fe4000d000000 */
[----:B------:R-:W-:Y:S01]  /*1680*/  UIMAD UR10, UR14, UR10, UR23 ;  /* 0x0000000a0e0a72a4 */ /* 0x000fe2000f8e0217 */
[----:B------:R-:W-:-:S02]  /*1690*/  @!UP0 UMOV UR8, UR11 ;  /* 0x0000000b00088c82 */ /* 0x000fc40008000000 */
[----:B------:R-:W-:Y:S02]  /*16a0*/  @!UP0 USHF.R.U32.HI UR8, URZ, UR9, UR8 ;  /* 0x00000009ff088299 */ /* 0x000fe40008011608 */
[----:B------:R-:W-:Y:S02]  /*16b0*/  UIADD3 UR9, UPT, UPT, -UR7, URZ, URZ ;  /* 0x000000ff07097290 */ /* 0x000fe4000fffe1ff */
[----:B------:R-:W-:Y:S02]  /*16c0*/  @!UP0 USEL UR8, UR5, UR8, !UP2 ;  /* 0x0000000805088287 */ /* 0x000fe4000d000000 */
[----:B------:R-:W-:Y:S02]  /*16d0*/  UIMAD UR9, UR19, UR9, UR4 ;  /* 0x00000009130972a4 */ /* 0x000fe4000f8e0204 */
[----:B------:R-:W-:Y:S02]  /*16e0*/  @!UP0 UIADD3 UR7, UPT, UPT, UR7, -UR8, URZ ;  /* 0x8000000807078290 */ /* 0x000fe4000fffe0ff */
[----:B------:R-:W-:-:S02]  /*16f0*/  @!UP0 UIMAD UR6, UR9, UR6, UR8 ;  /* 0x00000006090682a4 */ /* 0x000fc4000f8e0208 */
[----:B------:R-:W-:-:S04]  /*1700*/  @!UP0 UIMAD UR4, UR7, UR19, UR5 ;  /* 0x00000013070482a4 */ /* 0x000fc8000f8e0205 */
[----:B------:R-:W-:Y:S01]  /*1710*/  UIMAD UR23, UR4, UR14, UR10 ;  /* 0x0000000e041772a4 */ /* 0x000fe2000f8e020a */
[----:B------:R-:W-:Y:S02]  /*1720*/  @!UP0 UMOV UR5, UR6 ;  /* 0x0000000600058c82 */ /* 0x000fe40008000000 */
[----:B------:R-:W-:-:S12]  /*1730*/  UIMAD UR28, UR5, UR21, UR28 ;  /* 0x00000015051c72a4 */ /* 0x000fd8000f8e021c */
.L_x_18:
[----:B------:R-:W-:-:S09]  /*1740*/  UISETP.NE.AND UP0, UPT, UR25, 0x1, UPT ;  /* 0x000000011900788c */ /* 0x000fd2000bf05270 */
[----:B------:R-:W-:Y:S05]  /*1750*/  BRA.U UP0, `(.L_x_19) ;  /* 0x0000000100407547 */ /* 0x000fea000b800000 */
[----:B------:R-:W2:Y:S01]  /*1760*/  LDCU.128 UR8, c[0x0][0xc10] ;  /* 0x00018200ff0877ac */ /* 0x000ea20008000c00 */
[----:B------:R-:W3:Y:S01]  /*1770*/  LDCU UR12, c[0x0][0xc0c] ;  /* 0x00018180ff0c77ac */ /* 0x000ee20008000800 */
[----:B------:R-:W4:Y:S01]  /*1780*/  LDCU UR13, c[0x0][0xc20] ;  /* 0x00018400ff0d77ac */ /* 0x000f220008000800 */
[----:B--2---:R-:W-:Y:S02]  /*1790*/  UIMAD.WIDE.U32 UR4, UR28, UR8, URZ ;  /* 0x000000081c0472a5 */ /* 0x004fe4000f8e00ff */
[----:B------:R-:W-:Y:S02]  /*17a0*/  UIMAD.WIDE.U32 UR6, UR23, UR11, URZ ;  /* 0x0000000b170672a5 */ /* 0x000fe4000f8e00ff */
[----:B---3--:R-:W-:Y:S02]  /*17b0*/  UISETP.NE.AND UP0, UPT, UR12, 0x1, UPT ;  /* 0x000000010c00788c */ /* 0x008fe4000bf05270 */
[----:B------:R-:W-:-:S03]  /*17c0*/  USHF.R.U32.HI UR5, URZ, UR9, UR5 ;  /* 0x00000009ff057299 */ /* 0x000fc60008011605 */
[----:B------:R-:W-:Y:S01]  /*17d0*/  UMOV UR4, UR7 ;  /* 0x0000000700047c82 */ /* 0x000fe20008000000 */
[----:B------:R-:W-:Y:S02]  /*17e0*/  USEL UR5, UR28, UR5, !UP0 ;  /* 0x000000051c057287 */ /* 0x000fe4000c000000 */
[----:B------:R-:W-:Y:S02]  /*17f0*/  UISETP.NE.AND UP0, UPT, UR10, 0x1, UPT ;  /* 0x000000010a00788c */ /* 0x000fe4000bf05270 */
[----:B----4-:R-:W-:-:S04]  /*1800*/  USHF.R.U32.HI UR4, URZ, UR13, UR4 ;  /* 0x0000000dff047299 */ /* 0x010fc80008011604 */
[----:B------:R-:W-:-:S04]  /*1810*/  USEL UR4, UR23, UR4, !UP0 ;  /* 0x0000000417047287 */ /* 0x000fc8000c000000 */
[----:B------:R-:W-:Y:S02]  /*1820*/  UIADD3 UR6, UPT, UPT, -UR4, UR5, URZ ;  /* 0x0000000504067290 */ /* 0x000fe4000fffe1ff */
[----:B------:R-:W-:Y:S02]  /*1830*/  UIADD3 UR4, UPT, UPT, UR4, -UR5, URZ ;  /* 0x8000000504047290 */ /* 0x000fe4000fffe0ff */
[----:B------:R-:W-:Y:S02]  /*1840*/  UIMAD UR23, UR6, UR10, UR23 ;  /* 0x0000000a061772a4 */ /* 0x000fe4000f8e0217 */
[----:B------:R-:W-:-:S12]  /*1850*/  UIMAD UR28, UR4, UR12, UR28 ;  /* 0x0000000c041c72a4 */ /* 0x000fd8000f8e021c */
.L_x_19:
[----:B------:R-:W-:Y:S05]  /*1860*/  BRA.U !UP6, `(.L_x_20) ;  /* 0x000000010e0c7547 */ /* 0x000fea000b800000 */
[----:B------:R-:W-:Y:S01]  /*1870*/  UCGABAR_WAIT ;  /* 0x0000000000007dc7 */ /* 0x000fe20008000000 */
[----:B------:R-:W-:Y:S01]  /*1880*/  CCTL.IVALL ;  /* 0x00000000ff00798f */ /* 0x000fe20002000000 */
[----:B------:R-:W-:Y:S05]  /*1890*/  BRA `(.L_x_21) ;  /* 0x0000000000047947 */ /* 0x000fea0003800000 */
.L_x_20:
[----:B------:R-:W-:Y:S06]  /*18a0*/  BAR.SYNC.DEFER_BLOCKING 0x0 ;  /* 0x0000000000007b1d */ /* 0x000fec0000010000 */
.L_x_21:
[----:B------:R-:W-:Y:S05]  /*18b0*/  BRA.U UP5, `(.L_x_22) ;  /* 0x0000002d05f07547 */ /* 0x000fea000b800000 */
[----:B------:R-:W2:Y:S01]  /*18c0*/  LDCU UR7, c[0x0][0x394] ;  /* 0x00007280ff0777ac */ /* 0x000ea20008000800 */
[----:B------:R-:W-:Y:S01]  /*18d0*/  PLOP3.LUT P1, PT, PT, PT, UP3, 0x80, 0x8 ;  /* 0x000000000008781c */ /* 0x000fe20003f2f038 */
[----:B------:R-:W-:Y:S01]  /*18e0*/  IMAD.MOV.U32 R2, RZ, RZ, RZ ;  /* 0x000000ffff027224 */ /* 0x000fe200078e00ff */
[----:B------:R-:W-:Y:S01]  /*18f0*/  ISETP.EQ.OR P2, PT, R3, RZ, P3 ;  /* 0x000000ff0300720c */ /* 0x000fe20001f42670 */
[----:B------:R-:W3:Y:S01]  /*1900*/  LDCU UR6, c[0x0][0x5d8] ;  /* 0x0000bb00ff0677ac */ /* 0x000ee20008000800 */
[----:B------:R-:W-:Y:S01]  /*1910*/  PLOP3.LUT P1, PT, P1, PT, PT, 0x8, 0x80 ;  /* 0x000000000080781c */ /* 0x000fe20000f2e170 */
[----:B------:R-:W-:Y:S02]  /*1920*/  UISETP.NE.AND UP0, UPT, UR18, URZ, UPT ;  /* 0x000000ff1200728c */ /* 0x000fe4000bf05270 */
[----:B------:R-:W-:Y:S02]  /*1930*/  USHF.L.U32 UR8, UR20, 0x6, URZ ;  /* 0x0000000614087899 */ /* 0x000fe400080006ff */
[----:B------:R-:W-:Y:S01]  /*1940*/  USEL UR48, UR53, 0x2, UP0 ;  /* 0x0000000235307887 */ /* 0x000fe20008000000 */
[----:B------:R-:W4:Y:S01]  /*1950*/  LDCU UR58, c[0x0][0x370] ;  /* 0x00006e00ff3a77ac */ /* 0x000f220008000800 */
[----:B--2---:R-:W-:Y:S01]  /*1960*/  UIADD3 UR5, UPT, UPT, UR7, 0x1f, URZ ;  /* 0x0000001f07057890 */ /* 0x004fe2000fffe0ff */
[----:B------:R-:W2:Y:S03]  /*1970*/  LDCU.64 UR50, c[0x0][0x348] ;  /* 0x00006900ff3277ac */ /* 0x000ea60008000a00 */
[----:B------:R-:W-:-:S02]  /*1980*/  USHF.R.S32.HI UR4, URZ, 0x1f, UR5 ;  /* 0x0000001fff047899 */ /* 0x000fc40008011405 */
[----:B---3--:R-:W-:Y:S02]  /*1990*/  UIADD3 UR6, UPT, UPT, UR6, 0x7f, URZ ;  /* 0x0000007f06067890 */ /* 0x008fe4000fffe0ff */
[----:B------:R-:W-:Y:S02]  /*19a0*/  ULEA.HI UR4, UR4, UR5, URZ, 0x5 ;  /* 0x0000000504047291 */ /* 0x000fe4000f8f28ff */
[----:B------:R-:W-:Y:S02]  /*19b0*/  UIADD3 UR5, UPT, UPT, UR7, -0x1, URZ ;  /* 0xffffffff07057890 */ /* 0x000fe4000fffe0ff */
[----:B------:R-:W-:Y:S02]  /*19c0*/  USHF.R.S32.HI UR60, URZ, 0x5, UR4 ;  /* 0x00000005ff3c7899 */ /* 0x000fe40008011404 */
[----:B------:R-:W-:Y:S02]  /*19d0*/  UISETP.GE.U32.AND UP1, UPT, UR5, -0x3f, UPT ;  /* 0xffffffc10500788c */ /* 0x000fe4000bf26070 */
[----:B------:R-:W-:-:S02]  /*19e0*/  UISETP.LT.U32.AND UP0, UPT, UR60, 0x20, UPT ;  /* 0x000000203c00788c */ /* 0x000fc4000bf01070 */
[----:B------:R-:W-:Y:S02]  /*19f0*/  USHF.R.S32.HI UR4, URZ, 0x1f, UR6 ;  /* 0x0000001fff047899 */ /* 0x000fe40008011406 */
[----:B------:R-:W-:Y:S02]  /*1a00*/  USEL UR59, UR60, 0x20, UP0 ;  /* 0x000000203c3b7887 */ /* 0x000fe40008000000 */
[----:B------:R-:W-:Y:S02]  /*1a10*/  ULEA.HI UR4, UR4, UR6, URZ, 0x7 ;  /* 0x0000000604047291 */ /* 0x000fe4000f8f38ff */
[----:B------:R-:W-:Y:S02]  /*1a20*/  UIADD3 UR45, UPT, UPT, UR59, -0x1, URZ ;  /* 0xffffffff3b2d7890 */ /* 0x000fe4000fffe0ff */
[----:B------:R-:W-:Y:S02]  /*1a30*/  @UP1 UIADD3 UR45, UPT, UPT, UR59, URZ, URZ ;  /* 0x000000ff3b2d1290 */ /* 0x000fe4000fffe0ff */
[----:B------:R-:W-:-:S02]  /*1a40*/  USHF.L.U32 UR64, UR20, 0x7, URZ ;  /* 0x0000000714407899 */ /* 0x000fc400080006ff */
[----:B------:R-:W-:Y:S01]  /*1a50*/  UIADD3 UR63, UPT, UPT, UR7, 0x3e, URZ ;  /* 0x0000003e073f7890 */ /* 0x000fe2000fffe0ff */
[----:B------:R-:W3:Y:S01]  /*1a60*/  LDCU UR57, c[0x0][0x374] ;  /* 0x00006e80ff3977ac */ /* 0x000ee20008000800 */
[----:B------:R-:W-:Y:S02]  /*1a70*/  ULOP3.LUT UR62, UR8, 0x40, URZ, 0xc0, !UPT ;  /* 0x00000040083e7892 */ /* 0x000fe4000f8ec0ff */
[----:B------:R-:W-:Y:S02]  /*1a80*/  USHF.R.S32.HI UR56, URZ, 0x7, UR4 ;  /* 0x00000007ff387899 */ /* 0x000fe40008011404 */
[----:B------:R-:W-:Y:S02]  /*1a90*/  UIADD3 UR61, UPT, UPT, UR60, -UR59, URZ ;  /* 0x8000003b3c3d7290 */ /* 0x000fe4000fffe0ff */
[----:B------:R-:W-:Y:S01]  /*1aa0*/  UIADD3 UR45, UPT, UPT, UR45, 0x1, URZ ;  /* 0x000000012d2d7890 */ /* 0x000fe2000fffe0ff */
[----:B------:R-:W-:Y:S01]  /*1ab0*/  UMOV UR29, 0x1 ;  /* 0x00000001001d7882 */ /* 0x000fe20000000000 */
[----:B--2-4-:R-:W-:-:S10]  /*1ac0*/  UMOV UR31, URZ ;  /* 0x000000ff001f7c82 */ /* 0x014fd40008000000 */
.L_x_40:
[----:B------:R-:W-:Y:S01]  /*1ad0*/  IMAD.U32 R4, RZ, RZ, UR56 ;  /* 0x00000038ff047e24 */ /* 0x000fe2000f8e00ff */
[----:B------:R-:W2:Y:S04]  /*1ae0*/  LDCU UR55, c[0x0][0x5dc] ;  /* 0x0000bb80ff3777ac */ /* 0x000ea80008000800 */
[-C--:B------:R-:W-:Y:S01]  /*1af0*/  IABS R0, R4.reuse ;  /* 0x0000000400007213 */ /* 0x080fe20000000000 */
[----:B------:R-:W4:Y:S01]  /*1b00*/  LDCU UR54, c[0x0][0x5e0] ;  /* 0x0000bc00ff3677ac */ /* 0x000f220008000800 */
[----:B------:R-:W-:Y:S02]  /*1b10*/  IABS R4, R4 ;  /* 0x0000000400047213 */ /* 0x000fe40000000000 */
[----:B------:R-:W-:Y:S01]  /*1b20*/  R2UR UR6, R0 ;  /* 0x00000000000672ca */ /* 0x000fe200000e0000 */
[----:B------:R-:W-:Y:S01]  /*1b30*/  UMOV UR30, 0x400 ;  /* 0x00000400001e7882 */ /* 0x000fe20000000000 */
[----:B------:R-:W-:Y:S01]  /*1b40*/  UMOV UR19, URZ ;  /* 0x000000ff00137c82 */ /* 0x000fe20008000000 */
[----:B--2---:R-:W-:-:S10]  /*1b50*/  IMAD.U32 R3, RZ, RZ, UR55 ;  /* 0x00000037ff037e24 */ /* 0x004fd4000f8e00ff */
[----:B------:R-:W2:Y:S01]  /*1b60*/  I2F.RP R6, UR6 ;  /* 0x0000000600067d06 */ /* 0x000ea20008209400 */
[----:B----4-:R-:W-:-:S07]  /*1b70*/  UISETP.NE.AND UP2, UPT, UR54, URZ, UPT ;  /* 0x000000ff3600728c */ /* 0x010fce000bf45270 */
[----:B--2---:R-:W2:Y:S02]  /*1b80*/  MUFU.RCP R5, R6 ;  /* 0x0000000600057308 */ /* 0x004ea40000001000 */
[----:B--2---:R-:W-:-:S06]  /*1b90*/  VIADD R5, R5, 0xffffffe ;  /* 0x0ffffffe05057836 */ /* 0x004fcc0000000000 */
[----:B------:R-:W2:Y:S02]  /*1ba0*/  F2I.FTZ.U32.TRUNC.NTZ R0, R5 ;  /* 0x0000000500007305 */ /* 0x000ea4000021f000 */
[----:B--2---:R-:W-:Y:S02]  /*1bb0*/  R2UR UR5, R0 ;  /* 0x00000000000572ca */ /* 0x004fe400000e0000 */
[----:B------:R-:W-:Y:S01]  /*1bc0*/  IABS R0, R3 ;  /* 0x0000000300007213 */ /* 0x000fe20000000000 */
[----:B------:R-:W-:-:S03]  /*1bd0*/  IMAD.U32 R3, RZ, RZ, UR23 ;  /* 0x00000017ff037e24 */ /* 0x000fc6000f8e00ff */
[----:B------:R-:W-:Y:S01]  /*1be0*/  R2UR UR9, R0 ;  /* 0x00000000000972ca */ /* 0x000fe200000e0000 */
[----:B------:R-:W-:Y:S01]  /*1bf0*/  IMAD.MOV R0, RZ, RZ, -R4 ;  /* 0x000000ffff007224 */ /* 0x000fe200078e0a04 */
[----:B------:R-:W-:-:S04]  /*1c00*/  IABS R3, R3 ;  /* 0x0000000300037213 */ /* 0x000fc80000000000 */
[----:B------:R-:W-:Y:S01]  /*1c10*/  R2UR UR8, R3 ;  /* 0x00000000030872ca */ /* 0x000fe200000e0000 */
[----:B------:R-:W-:-:S04]  /*1c20*/  UIADD3 UR4, UPT, UPT, URZ, -UR5, URZ ;  /* 0x80000005ff047290 */ /* 0x000fc8000fffe0ff */
[----:B------:R-:W-:Y:S02]  /*1c30*/  UIMAD UR7, UR4, UR6, URZ ;  /* 0x00000006040772a4 */ /* 0x000fe4000f8e02ff */
[----:B------:R-:W2:Y:S01]  /*1c40*/  I2F.RP R3, UR9 ;  /* 0x0000000900037d06 */ /* 0x000ea20008209400 */
[----:B------:R-:W-:Y:S02]  /*1c50*/  UMOV UR4, URZ ;  /* 0x000000ff00047c82 */ /* 0x000fe40008000000 */
[----:B------:R-:W-:Y:S02]  /*1c60*/  UIMAD.WIDE.U32 UR4, UR5, UR7, UR4 ;  /* 0x00000007050472a5 */ /* 0x000fe4000f8e0004 */
[----:B------:R-:W-:-:S05]  /*1c70*/  R2UR UR7, R0 ;  /* 0x00000000000772ca */ /* 0x000fca00000e0000 */
[----:B------:R-:W-:Y:S02]  /*1c80*/  UMOV UR4, UR5 ;  /* 0x0000000500047c82 */ /* 0x000fe40008000000 */
[----:B------:R-:W-:Y:S01]  /*1c90*/  UIMAD.WIDE.U32 UR4, UR4, UR8, URZ ;  /* 0x00000008040472a5 */ /* 0x000fe2000f8e00ff */
[----:B--2---:R-:W2:Y:S06]  /*1ca0*/  MUFU.RCP R3, R3 ;  /* 0x0000000300037308 */ /* 0x004eac0000001000 */
[----:B------:R-:W-:Y:S02]  /*1cb0*/  UMOV UR4, UR5 ;  /* 0x0000000500047c82 */ /* 0x000fe40008000000 */
[----:B------:R-:W-:-:S04]  /*1cc0*/  UIMAD UR5, UR4, UR7, UR8 ;  /* 0x00000007040572a4 */ /* 0x000fc8000f8e0208 */
[----:B------:R-:W-:Y:S01]  /*1cd0*/  UISETP.GT.U32.AND UP0, UPT, UR6, UR5, UPT ;  /* 0x000000050600728c */ /* 0x000fe2000bf04070 */
[----:B--2---:R-:W-:-:S10]  /*1ce0*/  VIADD R4, R3, 0xffffffe ;  /* 0x0ffffffe03047836 */ /* 0x004fd40000000000 */
[----:B------:R-:W-:Y:S01]  /*1cf0*/  @!UP0 UIADD3 UR5, UPT, UPT, UR5, -UR6, URZ ;  /* 0x8000000605058290 */ /* 0x000fe2000fffe0ff */
[----:B------:R-:W2:Y:S01]  /*1d00*/  F2I.FTZ.U32.TRUNC.NTZ R0, R4 ;  /* 0x0000000400007305 */ /* 0x000ea2000021f000 */
[----:B------:R-:W-:Y:S02]  /*1d10*/  @!UP0 UIADD3 UR4, UPT, UPT, UR4, 0x1, URZ ;  /* 0x0000000104048890 */ /* 0x000fe4000fffe0ff */
[----:B------:R-:W-:Y:S02]  /*1d20*/  UISETP.GE.U32.AND UP1, UPT, UR5, UR6, UPT ;  /* 0x000000060500728c */ /* 0x000fe4000bf26070 */
[----:B------:R-:W-:-:S04]  /*1d30*/  ULOP3.LUT UR5, UR23, UR56, URZ, 0x3c, !UPT ;  /* 0x0000003817057292 */ /* 0x000fc8000f8e3cff */
[----:B------:R-:W-:-:S05]  /*1d40*/  UISETP.GE.AND UP0, UPT, UR5, URZ, UPT ;  /* 0x000000ff0500728c */ /* 0x000fca000bf06270 */
[----:B------:R-:W-:Y:S01]  /*1d50*/  @UP1 UIADD3 UR4, UPT, UPT, UR4, 0x1, URZ ;  /* 0x0000000104041890 */ /* 0x000fe2000fffe0ff */
[----:B--2---:R-:W-:Y:S01]  /*1d60*/  R2UR UR5, R0 ;  /* 0x00000000000572ca */ /* 0x004fe200000e0000 */
[----:B------:R-:W-:Y:S01]  /*1d70*/  UISETP.NE.AND UP1, UPT, UR56, URZ, UPT ;  /* 0x000000ff3800728c */ /* 0x000fe2000bf25270 */
[----:B------:R-:W-:-:S04]  /*1d80*/  IMAD.U32 R0, RZ, RZ, UR54 ;  /* 0x00000036ff007e24 */ /* 0x000fc8000f8e00ff */
[----:B------:R-:W-:Y:S01]  /*1d90*/  UMOV UR8, UR4 ;  /* 0x0000000400087c82 */ /* 0x000fe20008000000 */
[----:B------:R-:W-:Y:S01]  /*1da0*/  IABS R0, R0 ;  /* 0x0000000000007213 */ /* 0x000fe20000000000 */
[----:B------:R-:W-:-:S03]  /*1db0*/  @!UP0 UIADD3 UR8, UPT, UPT, -UR8, URZ, URZ ;  /* 0x000000ff08088290 */ /* 0x000fc6000fffe1ff */
[----:B------:R-:W-:Y:S01]  /*1dc0*/  R2UR UR10, R0 ;  /* 0x00000000000a72ca */ /* 0x000fe200000e0000 */
[----:B------:R-:W-:Y:S02]  /*1dd0*/  @!UP1 ULOP3.LUT UR8, URZ, UR56, URZ, 0x33, !UPT ;  /* 0x00000038ff089292 */ /* 0x000fe4000f8e33ff */
[----:B------:R-:W-:-:S04]  /*1de0*/  UIADD3 UR4, UPT, UPT, URZ, -UR5, URZ ;  /* 0x80000005ff047290 */ /* 0x000fc8000fffe0ff */
[----:B------:R-:W-:Y:S01]  /*1df0*/  IMAD.U32 R3, RZ, RZ, UR8 ;  /* 0x00000008ff037e24 */ /* 0x000fe2000f8e00ff */
[----:B------:R-:W-:-:S03]  /*1e00*/  UIMAD UR6, UR4, UR9, URZ ;  /* 0x00000009040672a4 */ /* 0x000fc6000f8e02ff */
[----:B------:R-:W-:Y:S01]  /*1e10*/  UMOV UR4, URZ ;  /* 0x000000ff00047c82 */ /* 0x000fe20008000000 */
[----:B------:R-:W-:Y:S01]  /*1e20*/  IABS R3, R3 ;  /* 0x0000000300037213 */ /* 0x000fe20000000000 */
[----:B------:R-:W-:-:S03]  /*1e30*/  UIMAD.WIDE.U32 UR4, UR5, UR6, UR4 ;  /* 0x00000006050472a5 */ /* 0x000fc6000f8e0004 */
[----:B------:R-:W-:Y:S02]  /*1e40*/  R2UR UR7, R3 ;  /* 0x00000000030772ca */ /* 0x000fe400000e0000 */
[----:B------:R-:W2:Y:S01]  /*1e50*/  I2F.RP R3, UR10 ;  /* 0x0000000a00037d06 */ /* 0x000ea20008209400 */
[----:B------:R-:W4:Y:S01]  /*1e60*/  S2UR UR6, SR_CgaCtaId ;  /* 0x00000000000679c3 */ /* 0x000f220000008800 */
[----:B------:R-:W-:-:S09]  /*1e70*/  UMOV UR4, UR5 ;  /* 0x0000000500047c82 */ /* 0x000fd20008000000 */
[----:B------:R-:W-:Y:S01]  /*1e80*/  UIMAD.WIDE.U32 UR4, UR4, UR7, URZ ;  /* 0x00000007040472a5 */ /* 0x000fe2000f8e00ff */
[----:B--2---:R-:W2:Y:S06]  /*1e90*/  MUFU.RCP R0, R3 ;  /* 0x0000000300007308 */ /* 0x004eac0000001000 */
[----:B------:R-:W-:Y:S02]  /*1ea0*/  UMOV UR4, UR5 ;  /* 0x0000000500047c82 */ /* 0x000fe40008000000 */
[----:B------:R-:W-:-:S04]  /*1eb0*/  UIADD3 UR5, UPT, UPT, -UR4, URZ, URZ ;  /* 0x000000ff04057290 */ /* 0x000fc8000fffe1ff */
[----:B------:R-:W-:Y:S02]  /*1ec0*/  UIMAD UR5, UR9, UR5, UR7 ;  /* 0x00000005090572a4 */ /* 0x000fe4000f8e0207 */
[----:B----4-:R-:W-:Y:S02]  /*1ed0*/  ULEA UR30, UR6, UR30, 0x18 ;  /* 0x0000001e061e7291 */ /* 0x010fe4000f8ec0ff */
[----:B------:R-:W-:Y:S02]  /*1ee0*/  UISETP.GT.U32.AND UP0, UPT, UR9, UR5, UPT ;  /* 0x000000050900728c */ /* 0x000fe4000bf04070 */
[----:B------:R-:W-:Y:S01]  /*1ef0*/  ULEA UR6, UR31, UR30, 0x3 ;  /* 0x0000001e1f067291 */ /* 0x000fe2000f8e18ff */
[----:B--2---:R-:W-:Y:S02]  /*1f00*/  VIADD R0, R0, 0xffffffe ;  /* 0x0ffffffe00007836 */ /* 0x004fe40000000000 */
[----:B------:R-:W-:-:S04]  /*1f10*/  IMAD.U32 R3, RZ, RZ, UR29 ;  /* 0x0000001dff037e24 */ /* 0x000fc8000f8e00ff */
[----:B------:R-:W2:Y:S02]  /*1f20*/  F2I.FTZ.U32.TRUNC.NTZ R0, R0 ;  /* 0x0000000000007305 */ /* 0x000ea4000021f000 */
[----:B------:R-:W-:Y:S01]  /*1f30*/  @!UP0 UIADD3 UR5, UPT, UPT, UR5, -UR9, URZ ;  /* 0x8000000905058290 */ /* 0x000fe2000fffe0ff */
[----:B------:R-:W-:Y:S01]  /*1f40*/  SHF.L.U32 R3, R3, 0x1f, RZ ;  /* 0x0000001f03037819 */ /* 0x000fe200000006ff */
[----:B------:R-:W-:Y:S02]  /*1f50*/  @!UP0 UIADD3 UR4, UPT, UPT, UR4, 0x1, URZ ;  /* 0x0000000104048890 */ /* 0x000fe4000fffe0ff */
[----:B------:R-:W-:Y:S01]  /*1f60*/  UISETP.GE.U32.AND UP1, UPT, UR5, UR9, UPT ;  /* 0x000000090500728c */ /* 0x000fe2000bf26070 */
[----:B------:R4:W1:Y:S01]  /*1f70*/  SYNCS.PHASECHK.TRANS64.TRYWAIT P0, [UR6+0x100], R3 ;  /* 0x00010003ff0075a7 */ /* 0x0008620008001106 */
[----:B------:R-:W-:Y:S01]  /*1f80*/  ULOP3.LUT UR5, UR8, UR55, URZ, 0x3c, !UPT ;  /* 0x0000003708057292 */ /* 0x000fe2000f8e3cff */
[----:B------:R-:W-:-:S03]  /*1f90*/  UMOV UR6, URZ ;  /* 0x000000ff00067c82 */ /* 0x000fc60008000000 */
[----:B------:R-:W-:Y:S01]  /*1fa0*/  UISETP.GE.AND UP0, UPT, UR5, URZ, UPT ;  /* 0x000000ff0500728c */ /* 0x000fe2000bf06270 */
[----:B--2---:R-:W-:-:S04]  /*1fb0*/  R2UR UR7, R0 ;  /* 0x00000000000772ca */ /* 0x004fc800000e0000 */
[----:B------:R-:W-:Y:S02]  /*1fc0*/  @UP1 UIADD3 UR4, UPT, UPT, UR4, 0x1, URZ ;  /* 0x0000000104041890 */ /* 0x000fe4000fffe0ff */
[----:B------:R-:W-:-:S05]  /*1fd0*/  UISETP.NE.AND UP1, UPT, UR55, URZ, UPT ;  /* 0x000000ff3700728c */ /* 0x000fca000bf25270 */
[----:B------:R-:W-:Y:S02]  /*1fe0*/  UMOV UR5, UR4 ;  /* 0x0000000400057c82 */ /* 0x000fe40008000000 */
[----:B------:R-:W-:Y:S02]  /*1ff0*/  @!UP0 UIADD3 UR5, UPT, UPT, -UR5, URZ, URZ ;  /* 0x000000ff05058290 */ /* 0x000fe4000fffe1ff */
[----:B------:R-:W-:Y:S02]  /*2000*/  UIADD3 UR4, UPT, UPT, URZ, -UR7, URZ ;  /* 0x80000007ff047290 */ /* 0x000fe4000fffe0ff */
[----:B------:R-:W-:Y:S02]  /*2010*/  @!UP1 ULOP3.LUT UR5, URZ, UR55, URZ, 0x33, !UPT ;  /* 0x00000037ff059292 */ /* 0x000fe4000f8e33ff */
[----:B------:R-:W-:-:S04]  /*2020*/  UIMAD UR4, UR4, UR10, URZ ;  /* 0x0000000a040472a4 */ /* 0x000fc8000f8e02ff */
[----:B------:R-:W-:Y:S01]  /*2030*/  IMAD.U32 R0, RZ, RZ, UR5 ;  /* 0x00000005ff007e24 */ /* 0x000fe2000f8e00ff */
[----:B------:R-:W-:-:S04]  /*2040*/  UIMAD.WIDE.U32 UR6, UR7, UR4, UR6 ;  /* 0x00000004070672a5 */ /* 0x000fc8000f8e0006 */
[----:B------:R-:W-:-:S03]  /*2050*/  IABS R0, R0 ;  /* 0x0000000000007213 */ /* 0x000fc60000000000 */
[----:B------:R-:W-:Y:S01]  /*2060*/  UMOV UR6, UR7 ;  /* 0x0000000700067c82 */ /* 0x000fe20008000000 */
[----:B------:R-:W-:-:S13]  /*2070*/  R2UR UR9, R0 ;  /* 0x00000000000972ca */ /* 0x000fda00000e0000 */
[----:B------:R-:W-:-:S07]  /*2080*/  UIMAD.WIDE.U32 UR6, UR6, UR9, URZ ;  /* 0x00000009060672a5 */ /* 0x000fce000f8e00ff */
[----:B------:R-:W-:Y:S01]  /*2090*/  UMOV UR4, UR7 ;  /* 0x0000000700047c82 */ /* 0x000fe20008000000 */
[----:B------:R-:W-:Y:S02]  /*20a0*/  ULEA.HI UR7, UR28, UR28, URZ, 0x1 ;  /* 0x0000001c1c077291 */ /* 0x000fe4000f8f08ff */
[----:B------:R-:W-:Y:S02]  /*20b0*/  UIADD3 UR6, UPT, UPT, -UR4, URZ, URZ ;  /* 0x000000ff04067290 */ /* 0x000fe4000fffe1ff */
[----:B------:R-:W-:Y:S02]  /*20c0*/  USHF.L.U32 UR7, UR7, 0x7, URZ ;  /* 0x0000000707077899 */ /* 0x000fe400080006ff */
[----:B------:R-:W-:Y:S02]  /*20d0*/  UIMAD UR6, UR10, UR6, UR9 ;  /* 0x000000060a0672a4 */ /* 0x000fe4000f8e0209 */
[----:B------:R-:W-:Y:S02]  /*20e0*/  ULOP3.LUT UR42, UR7, 0xffffff00, URZ, 0xc0, !UPT ;  /* 0xffffff00072a7892 */ /* 0x000fe4000f8ec0ff */
[----:B------:R-:W-:-:S02]  /*20f0*/  UISETP.GT.U32.AND UP0, UPT, UR10, UR6, UPT ;  /* 0x000000060a00728c */ /* 0x000fc4000bf04070 */
[----:B------:R-:W-:-:S09]  /*2100*/  ULOP3.LUT UR42, UR42, 0x80, UR64, 0xf8, !UPT ;  /* 0x000000802a2a7892 */ /* 0x000fd2000f8ef840 */
[----:B------:R-:W-:Y:S02]  /*2110*/  @!UP0 UIADD3 UR6, UPT, UPT, UR6, -UR10, URZ ;  /* 0x8000000a06068290 */ /* 0x000fe4000fffe0ff */
[----:B------:R-:W-:Y:S02]  /*2120*/  @!UP0 UIADD3 UR4, UPT, UPT, UR4, 0x1, URZ ;  /* 0x0000000104048890 */ /* 0x000fe4000fffe0ff */
[----:B------:R-:W-:Y:S02]  /*2130*/  UISETP.GE.U32.AND UP1, UPT, UR6, UR10, UPT ;  /* 0x0000000a0600728c */ /* 0x000fe4000bf26070 */
[----:B------:R-:W-:Y:S02]  /*2140*/  ULOP3.LUT UR6, UR5, UR54, URZ, 0x3c, !UPT ;  /* 0x0000003605067292 */ /* 0x000fe4000f8e3cff */
[----:B------:R-:W-:Y:S02]  /*2150*/  UIADD3 UR10, UPT, UPT, -UR8, URZ, URZ ;  /* 0x000000ff080a7290 */ /* 0x000fe4000fffe1ff */
[----:B------:R-:W-:-:S02]  /*2160*/  UISETP.GE.AND UP0, UPT, UR6, URZ, UPT ;  /* 0x000000ff0600728c */ /* 0x000fc4000bf06270 */
[----:B------:R-:W-:Y:S02]  /*2170*/  UIMAD UR10, UR56, UR10, UR23 ;  /* 0x0000000a380a72a4 */ /* 0x000fe4000f8e0217 */
[----:B------:R-:W-:Y:S02]  /*2180*/  UIADD3 UR6, UPT, UPT, -UR5, URZ, URZ ;  /* 0x000000ff05067290 */ /* 0x000fe4000fffe1ff */
[----:B------:R-:W-:Y:S02]  /*2190*/  @UP1 UIADD3 UR4, UPT, UPT, UR4, 0x1, URZ ;  /* 0x0000000104041890 */ /* 0x000fe4000fffe0ff */
[----:B------:R-:W-:Y:S02]  /*21a0*/  ULEA UR10, UR10, UR62, 0x7 ;  /* 0x0000003e0a0a7291 */ /* 0x000fe4000f8e38ff */
[----:B------:R-:W-:-:S03]  /*21b0*/  UIMAD UR55, UR55, UR6, UR8 ;  /* 0x00000006373772a4 */ /* 0x000fc6000f8e0208 */
[----:B------:R-:W-:Y:S02]  /*21c0*/  UMOV UR49, UR4 ;  /* 0x0000000400317c82 */ /* 0x000fe40008000000 */
[----:B------:R-:W-:Y:S02]  /*21d0*/  @!UP0 UIADD3 UR49, UPT, UPT, -UR49, URZ, URZ ;  /* 0x000000ff31318290 */ /* 0x000fe4000fffe1ff */
[----:B------:R-:W-:Y:S02]  /*21e0*/  UISETP.GE.U32.AND UP0, UPT, UR63, 0x3f, UPT ;  /* 0x0000003f3f00788c */ /* 0x000fe4000bf06070 */
[----:B------:R-:W-:-:S04]  /*21f0*/  @!UP2 ULOP3.LUT UR49, URZ, UR54, URZ, 0x33, !UPT ;  /* 0x00000036ff31a292 */ /* 0x000fc8000f8e33ff */
[----:B------:R-:W-:-:S04]  /*2200*/  UIADD3 UR4, UPT, UPT, -UR49, URZ, URZ ;  /* 0x000000ff31047290 */ /* 0x000fc8000fffe1ff */
[----:B------:R-:W-:Y:S01]  /*2210*/  UIMAD UR54, UR54, UR4, UR5 ;  /* 0x00000004363672a4 */ /* 0x000fe2000f8e0205 */
[----:B-1--4-:R-:W-:Y:S11]  /*2220*/  BRA.U !UP0, `(.L_x_23) ;  /* 0x00000005086c7547 */ /* 0x012ff6000b800000 */
[----:B------:R-:W1:Y:S01]  /*2230*/  LDCU UR11, c[0x0][0x5c8] ;  /* 0x0000b900ff0b77ac */ /* 0x000e620008000800 */
[----:B------:R-:W1:Y:S01]  /*2240*/  LDCU UR37, c[0x0][0x600] ;  /* 0x0000c000ff2577ac */ /* 0x000e620008000800 */
[----:B------:R-:W2:Y:S01]  /*2250*/  LDCU.64 UR12, c[0x0][0x5c0] ;  /* 0x0000b800ff0c77ac */ /* 0x000ea20008000a00 */
[----:B------:R-:W2:Y:S01]  /*2260*/  LDCU.64 UR8, c[0x0][0x5f8] ;  /* 0x0000bf00ff0877ac */ /* 0x000ea20008000a00 */
[----:B------:R-:W4:Y:S01]  /*2270*/  LDCU UR24, c[0x0][0x5a8] ;  /* 0x0000b500ff1877ac */ /* 0x000f220008000800 */
[----:B------:R-:W1:Y:S01]  /*2280*/  LDCU UR23, c[0x0][0x59c] ;  /* 0x0000b380ff1777ac */ /* 0x000e620008000800 */
[----:B------:R-:W1:Y:S01]  /*2290*/  LDCU UR22, c[0x0][0x590] ;  /* 0x0000b200ff1677ac */ /* 0x000e620008000800 */
[----:B------:R-:W1:Y:S01]  /*22a0*/  LDCU UR28, c[0x0][0x594] ;  /* 0x0000b280ff1c77ac */ /* 0x000e620008000800 */
[----:B------:R-:W3:Y:S01]  /*22b0*/  LDCU UR27, c[0x0][0x598] ;  /* 0x0000b300ff1b77ac */ /* 0x000ee20008000800 */
[----:B------:R-:W3:Y:S01]  /*22c0*/  LDCU UR26, c[0x0][0x5ac] ;  /* 0x0000b580ff1a77ac */ /* 0x000ee20008000800 */
[----:B------:R-:W3:Y:S01]  /*22d0*/  LDCU UR25, c[0x0][0x5b0] ;  /* 0x0000b600ff1977ac */ /* 0x000ee20008000800 */
[----:B------:R-:W3:Y:S01]  /*22e0*/  LDCU UR5, c[0x0][0x5cc] ;  /* 0x0000b980ff0577ac */ /* 0x000ee20008000800 */
[----:B------:R-:W3:Y:S01]  /*22f0*/  LDCU UR4, c[0x0][0x5ec] ;  /* 0x0000bd80ff0477ac */ /* 0x000ee20008000800 */
[----:B------:R-:W3:Y:S01]  /*2300*/  LDCU.64 UR20, c[0x0][0x5a0] ;  /* 0x0000b400ff1477ac */ /* 0x000ee20008000a00 */
[----:B------:R-:W3:Y:S01]  /*2310*/  LDCU.64 UR16, c[0x0][0x5d0] ;  /* 0x0000ba00ff1077ac */ /* 0x000ee20008000a00 */
[----:B------:R-:W3:Y:S01]  /*2320*/  LDCU.64 UR6, c[0x0][0x5f0] ;  /* 0x0000be00ff0677ac */ /* 0x000ee20008000a00 */
[----:B--2---:R-:W-:-:S02]  /*2330*/  UIMAD UR44, UR55, UR12, UR8 ;  /* 0x0000000c372c72a4 */ /* 0x004fc4000f8e0208 */
[----:B------:R-:W-:Y:S02]  /*2340*/  UIMAD UR38, UR54, UR13, UR9 ;  /* 0x0000000d362672a4 */ /* 0x000fe4000f8e0209 */
[----:B-1----:R-:W-:Y:S01]  /*2350*/  UIMAD UR37, UR49, UR11, UR37 ;  /* 0x0000000b312572a4 */ /* 0x002fe2000f8e0225 */
[----:B------:R-:W-:Y:S01]  /*2360*/  UMOV UR18, URZ ;  /* 0x000000ff00127c82 */ /* 0x000fe20008000000 */
[----:B----4-:R-:W-:-:S10]  /*2370*/  UMOV UR14, UR31 ;  /* 0x0000001f000e7c82 */ /* 0x010fd40008000000 */
.L_x_29:
[----:B------:R-:W-:Y:S01]  /*2380*/  @!P3 MOV R3, 0x3000 ;  /* 0x000030000003b802 */ /* 0x000fe20000000f00 */
[----:B------:R-:W-:Y:S01]  /*2390*/  ULEA UR11, UR14, UR30, 0x3 ;  /* 0x0000001e0e0b7291 */ /* 0x000fe2000f8e18ff */
[----:B--2---:R-:W-:Y:S11]  /*23a0*/  @P0 BRA `(.L_x_24) ;  /* 0x0000000000100947 */ /* 0x004ff60003800000 */
[----:B------:R-:W-:Y:S04]  /*23b0*/  MOV R0, UR29 ;  /* 0x0000001d00007c02 */ /* 0x000fe80008000f00 */
[----:B------:R-:W-:Y:S04]  /*23c0*/  SHF.L.U32 R5, R0, 0x1f, RZ ;  /* 0x0000001f00057819 */ /* 0x000fe800000006ff */
[----:B------:R-:W1:Y:S02]  /*23d0*/  SYNCS.PHASECHK.TRANS64.TRYWAIT P0, [UR11+0x100], R5 ;  /* 0x00010005ff0075a7 */ /* 0x000e64000800110b */
[----:B-1----:R-:W-:Y:S05]  /*23e0*/  @!P0 BRA `(.L_x_25) ;  /* 0x0000009000308947 */ /* 0x002fea0003800000 */
.L_x_24:
[----:B------:R2:W-:Y:S01]  /*23f0*/  @!P3 SYNCS.ARRIVE.TRANS64 RZ, [UR11], R3 ;  /* 0x00000003ffffb9a7 */ /* 0x0005e2000800000b */
[----:B------:R-:W-:Y:S04]  /*2400*/  ULOP3.LUT UR8, UR48, 0x2, URZ, 0xfc, !UPT ;  /* 0x0000000230087892 */ /* 0x000fe8000f8efcff */
[----:B------:R-:W-:Y:S09]  /*2410*/  UISETP.NE.AND UP0, UPT, UR8, 0x2, UPT ;  /* 0x000000020800788c */ /* 0x000ff2000bf05270 */
[----:B------:R-:W-:Y:S05]  /*2420*/  BRA.U UP0, `(.L_x_26) ;  /* 0x0000000100047547 */ /* 0x000fea000b800000 */
[----:B---3--:R-:W-:Y:S05]  /*2430*/  BPT.TRAP 0x1 ;  /* 0x000000040000795c */ /* 0x008fea0000300000 */
.L_x_26:
[----:B------:R-:W-:Y:S04]  /*2440*/  BSSY.RECONVERGENT B0, `(.L_x_27) ;  /* 0x0000003000007945 */ /* 0x000fe80003800200 */
[----:B------:R-:W-:Y:S05]  /*2450*/  @P2 BRA `(.L_x_28) ;  /* 0x0000000000042947 */ /* 0x000fea0003800000 */
[----:B---3--:R-:W-:Y:S05]  /*2460*/  BPT.TRAP 0x1 ;  /* 0x000000040000795c */ /* 0x008fea0000300000 */
.L_x_28:
[----:B---3--:R-:W-:Y:S05]  /*2470*/  BSYNC.RECONVERGENT B0 ;  /* 0x0000000000007941 */ /* 0x008fea0003800200 */
.L_x_27:
[----:B------:R-:W-:Y:S02]  /*2480*/  UIADD3 UR8, UPT, UPT, UR14, 0x1, URZ ;  /* 0x000000010e087890 */ /* 0x000fe4000fffe0ff */
[----:B------:R-:W-:Y:S02]  /*2490*/  USHF.L.U32 UR43, UR18, 0x5, URZ ;  /* 0x00000005122b7899 */ /* 0x000fe400080006ff */
[----:B------:R-:W-:Y:S02]  /*24a0*/  UISETP.NE.AND UP0, UPT, UR8, 0x20, UPT ;  /* 0x000000200800788c */ /* 0x000fe4000bf05270 */
[----:B------:R-:W-:Y:S02]  /*24b0*/  ULEA UR19, UR14, UR30, 0xc ;  /* 0x0000001e0e137291 */ /* 0x000fe4000f8e60ff */
[----:B------:R-:W-:Y:S02]  /*24c0*/  USEL UR9, URZ, 0x1, UP0 ;  /* 0x00000001ff097887 */ /* 0x000fe40008000000 */
[----:B------:R-:W-:Y:S02]  /*24d0*/  USEL UR31, UR8, URZ, UP0 ;  /* 0x000000ff081f7287 */ /* 0x000fe40008000000 */
[----:B------:R-:W-:Y:S02]  /*24e0*/  ULOP3.LUT UR29, UR29, UR9, URZ, 0x3c, !UPT ;  /* 0x000000091d1d7292 */ /* 0x000fe4000f8e3cff */
[----:B------:R-:W-:Y:S02]  /*24f0*/  ULEA UR8, UR31, UR30, 0x3 ;  /* 0x0000001e1f087291 */ /* 0x000fe4000f8e18ff */
[----:B------:R-:W-:Y:S02]  /*2500*/  UISETP.NE.AND UP0, UPT, UR22, 0x1, UPT ;  /* 0x000000011600788c */ /* 0x000fe4000bf05270 */
[----:B------:R-:W-:Y:S01]  /*2510*/  ULOP3.LUT UR41, UR11, 0xfefffff8, URZ, 0xc0, !UPT ;  /* 0xfefffff80b297892 */ /* 0x000fe2000f8ec0ff */
[----:B-1----:R-:W-:Y:S01]  /*2520*/  MOV R0, UR29 ;  /* 0x0000001d00007c02 */ /* 0x002fe20008000f00 */
[----:B------:R-:W-:Y:S02]  /*2530*/  UISETP.NE.AND UP2, UPT, UR24, 0x1, UPT ;  /* 0x000000011800788c */ /* 0x000fe4000bf45270 */
[----:B------:R-:W-:Y:S01]  /*2540*/  UIADD3 UR34, UP1, UPT, UR50, 0x80, URZ ;  /* 0x0000008032227890 */ /* 0x000fe2000ff3e0ff */
[----:B--2---:R-:W-:Y:S01]  /*2550*/  SHF.L.U32 R3, R0, 0x1f, RZ ;  /* 0x0000001f00037819 */ /* 0x004fe200000006ff */
[----:B------:R-:W-:Y:S02]  /*2560*/  UIADD3 UR40, UPT, UPT, UR19, 0x8600, URZ ;  /* 0x0000860013287890 */ /* 0x000fe4000fffe0ff */
[----:B------:R-:W-:Y:S01]  /*2570*/  UIADD3.X UR35, UPT, UPT, URZ, UR51, URZ, UP1, !UPT ;  /* 0x00000033ff237290 */ /* 0x000fe20008ffe4ff */
[----:B------:R1:W2:Y:S01]  /*2580*/  SYNCS.PHASECHK.TRANS64.TRYWAIT P0, [UR8+0x100], R3 ;  /* 0x00010003ff0075a7 */ /* 0x0002a20008001108 */
[----:B------:R-:W-:Y:S02]  /*2590*/  UIMAD.WIDE.U32 UR8, UR43, UR28, URZ ;  /* 0x0000001c2b0872a5 */ /* 0x000fe4000f8e00ff */
[----:B------:R-:W-:Y:S02]  /*25a0*/  ULEA UR8, UR38, UR44, 0x5 ;  /* 0x0000002c26087291 */ /* 0x000fe4000f8e28ff */
[----:B------:R-:W-:Y:S02]  /*25b0*/  USHF.R.U32.HI UR9, URZ, UR27, UR9 ;  /* 0x0000001bff097299 */ /* 0x000fe40008011609 */
[----:B------:R-:W-:Y:S02]  /*25c0*/  ULEA UR36, UR37, UR8, 0xa ;  /* 0x0000000825247291 */ /* 0x000fe4000f8e50ff */
[----:B------:R-:W-:Y:S02]  /*25d0*/  USEL UR9, UR43, UR9, !UP0 ;  /* 0x000000092b097287 */ /* 0x000fe4000c000000 */
[----:B------:R-:W-:Y:S02]  /*25e0*/  UISETP.NE.AND UP0, UPT, UR23, 0x1, UPT ;  /* 0x000000011700788c */ /* 0x000fe4000bf05270 */
[----:B------:R-:W-:Y:S02]  /*25f0*/  UIMAD.WIDE.U32 UR12, UR9, UR20, URZ ;  /* 0x00000014090c72a5 */ /* 0x000fe4000f8e00ff */
[----:B------:R-:W-:Y:S02]  /*2600*/  ULEA UR12, UR14, UR30, 0xb ;  /* 0x0000001e0e0c7291 */ /* 0x000fe4000f8e58ff */
[----:B------:R-:W-:Y:S02]  /*2610*/  USHF.R.U32.HI UR13, URZ, UR21, UR13 ;  /* 0x00000015ff0d7299 */ /* 0x000fe4000801160d */
[----:B------:R-:W-:Y:S02]  /*2620*/  UIADD3 UR8, UPT, UPT, UR12, 0x28600, URZ ;  /* 0x000286000c087890 */ /* 0x000fe4000fffe0ff */
[----:B------:R-:W-:Y:S02]  /*2630*/  USEL UR13, UR9, UR13, !UP0 ;  /* 0x0000000d090d7287 */ /* 0x000fe4000c000000 */
[----:B------:R-:W-:Y:S02]  /*2640*/  UIADD3 UR12, UPT, UPT, -UR9, URZ, URZ ;  /* 0x000000ff090c7290 */ /* 0x000fe4000fffe1ff */
[----:B------:R-:W-:Y:S02]  /*2650*/  UIMAD.WIDE.U32 UR14, UR13, UR26, URZ ;  /* 0x0000001a0d0e72a5 */ /* 0x000fe4000f8e00ff */
[----:B------:R-:W-:Y:S02]  /*2660*/  UIMAD UR12, UR22, UR12, UR43 ;  /* 0x0000000c160c72a4 */ /* 0x000fe4000f8e022b */
[----:B------:R-:W-:Y:S02]  /*2670*/  UIADD3 UR32, UP0, UPT, UR50, 0x180, URZ ;  /* 0x0000018032207890 */ /* 0x000fe4000ff1e0ff */
[----:B------:R-:W-:Y:S02]  /*2680*/  UIADD3 UR18, UPT, UPT, UR18, 0x1, URZ ;  /* 0x0000000112127890 */ /* 0x000fe4000fffe0ff */
[----:B------:R-:W-:Y:S02]  /*2690*/  UIADD3.X UR33, UPT, UPT, URZ, UR51, URZ, UP0, !UPT ;  /* 0x00000033ff217290 */ /* 0x000fe400087fe4ff */
[----:B------:R-:W-:Y:S01]  /*26a0*/  UISETP.NE.AND UP0, UPT, UR18, UR45, UPT ;  /* 0x0000002d1200728c */ /* 0x000fe2000bf05270 */
[----:B------:R-:W-:Y:S01]  /*26b0*/  UMOV UR46, 0x0 ;  /* 0x00000000002e7882 */ /* 0x000fe20000000000 */
[----:B------:R-:W-:Y:S01]  /*26c0*/  UMOV UR47, 0x10000000 ;  /* 0x10000000002f7882 */ /* 0x000fe20000000000 */
[----:B------:R-:W-:Y:S01]  /*26d0*/  UMOV UR14, UR15 ;  /* 0x0000000f000e7c82 */ /* 0x000fe20008000000 */
[----:B------:R-:W-:Y:S01]  /*26e0*/  UTMALDG.2D.2CTA [UR40], [UR34], desc[UR46] ;  /* 0x00002e28220075b4 */ /* 0x000fe20008209000 */
[----:B------:R-:W-:Y:S01]  /*26f0*/  USHF.R.U32.HI UR11, URZ, UR25, UR14 ;  /* 0x00000019ff0b7299 */ /* 0x000fe2000801160e */
[----:B------:R-:W-:Y:S03]  /*2700*/  UMOV UR19, UR45 ;  /* 0x0000002d00137c82 */ /* 0x000fe60008000000 */
[----:B------:R-:W-:Y:S02]  /*2710*/  USEL UR14, UR13, UR11, !UP2 ;  /* 0x0000000b0d0e7287 */ /* 0x000fe4000d000000 */
[----:B------:R-:W-:Y:S02]  /*2720*/  UIADD3 UR11, UPT, UPT, -UR13, URZ, URZ ;  /* 0x000000ff0d0b7290 */ /* 0x000fe4000fffe1ff */
[----:B------:R-:W-:Y:S02]  /*2730*/  UIADD3 UR15, UPT, UPT, -UR14, URZ, URZ ;  /* 0x000000ff0e0f7290 */ /* 0x000fe4000fffe1ff */
[----:B------:R-:W-:Y:S02]  /*2740*/  UIMAD UR9, UR23, UR11, UR9 ;  /* 0x0000000b170972a4 */ /* 0x000fe4000f8e0209 */
[----:B------:R-:W-:Y:S02]  /*2750*/  UIMAD UR13, UR24, UR15, UR13 ;  /* 0x0000000f180d72a4 */ /* 0x000fe4000f8e020d */
[----:B------:R-:W-:Y:S02]  /*2760*/  UIMAD UR11, UR12, UR5, UR4 ;  /* 0x000000050c0b72a4 */ /* 0x000fe4000f8e0204 */
[----:B------:R-:W-:Y:S02]  /*2770*/  UIMAD UR12, UR9, UR16, UR6 ;  /* 0x00000010090c72a4 */ /* 0x000fe4000f8e0206 */
[----:B------:R-:W-:Y:S02]  /*2780*/  UIMAD UR13, UR13, UR17, UR7 ;  /* 0x000000110d0d72a4 */ /* 0x000fe4000f8e0207 */
[----:B------:R-:W-:Y:S01]  /*2790*/  UPRMT UR15, UR36, 0x5410, URZ ;  /* 0x00005410240f7896 */ /* 0x000fe200080000ff */
[----:B------:R-:W-:Y:S08]  /*27a0*/  UMOV UR9, UR41 ;  /* 0x0000002900097c82 */ /* 0x000ff00008000000 */
[----:B------:R3:W-:Y:S02]  /*27b0*/  UTMALDG.5D.IM2COL.2CTA [UR8], [UR32], UR15, desc[UR46] ;  /* 0x00002e08200073b4 */ /* 0x0007e4000826100f */
[----:B---3--:R-:W-:Y:S01]  /*27c0*/  UMOV UR14, UR31 ;  /* 0x0000001f000e7c82 */ /* 0x008fe20008000000 */
[----:B-1----:R-:W-:Y:S05]  /*27d0*/  BRA.U UP0, `(.L_x_29) ;  /* 0xfffffff900e87547 */ /* 0x002fea000b83ffff */
.L_x_23:
[----:B------:R-:W-:Y:S01]  /*27e0*/  ULEA UR4, UR31, UR30, 0x3 ;  /* 0x0000001e1f047291 */ /* 0x000fe2000f8e18ff */
[----:B------:R-:W-:Y:S01]  /*27f0*/  MOV R0, UR29 ;  /* 0x0000001d00007c02 */ /* 0x000fe20008000f00 */
[----:B------:R-:W-:Y:S01]  /*2800*/  @!P1 SYNCS.ARRIVE.TRANS64.A1T0 RZ, [UR30+0x228], RZ ;  /* 0x000228ffffff99a7 */ /* 0x000fe2000810001e */
[----:B------:R-:W-:Y:S02]  /*2810*/  UISETP.GT.AND UP0, UPT, UR60, UR59, UPT ;  /* 0x0000003b3c00728c */ /* 0x000fe4000bf04270 */
[----:B------:R-:W-:-:S04]  /*2820*/  SHF.L.U32 R0, R0, 0x1f, RZ ;  /* 0x0000001f00007819 */ /* 0x000fc800000006ff */
[----:B--2---:R1:W2:Y:S03]  /*2830*/  SYNCS.PHASECHK.TRANS64.TRYWAIT P0, [UR4+0x100], R0 ;  /* 0x00010000ff0075a7 */ /* 0x0042a60008001104 */
[----:B------:R-:W-:Y:S05]  /*2840*/  BRA.U !UP0, `(.L_x_30) ;  /* 0x0000000508687547 */ /* 0x000fea000b800000 */
[----:B------:R-:W4:Y:S01]  /*2850*/  LDCU.64 UR8, c[0x0][0x5c0] ;  /* 0x0000b800ff0877ac */ /* 0x000f220008000a00 */
[----:B------:R-:W4:Y:S01]  /*2860*/  LDCU.64 UR36, c[0x0][0x5f8] ;  /* 0x0000bf00ff2477ac */ /* 0x000f220008000a00 */
[----:B------:R-:W3:Y:S01]  /*2870*/  LDCU UR12, c[0x0][0x5c8] ;  /* 0x0000b900ff0c77ac */ /* 0x000ee20008000800 */
[----:B------:R-:W3:Y:S01]  /*2880*/  LDCU UR11, c[0x0][0x600] ;  /* 0x0000c000ff0b77ac */ /* 0x000ee20008000800 */
[----:B------:R-:W1:Y:S01]  /*2890*/  LDCU UR23, c[0x0][0x5a8] ;  /* 0x0000b500ff1777ac */ /* 0x000e620008000800 */
[----:B------:R-:W1:Y:S01]  /*28a0*/  LDCU UR22, c[0x0][0x59c] ;  /* 0x0000b380ff1677ac */ /* 0x000e620008000800 */
[----:B----4-:R-:W-:Y:S01]  /*28b0*/  UIMAD UR38, UR55, UR8, UR36 ;  /* 0x00000008372672a4 */ /* 0x010fe2000f8e0224 */
[----:B------:R-:W4:Y:S01]  /*28c0*/  LDCU UR18, c[0x0][0x590] ;  /* 0x0000b200ff1277ac */ /* 0x000f220008000800 */
[----:B---3--:R-:W-:Y:S01]  /*28d0*/  UIMAD UR36, UR49, UR12, UR11 ;  /* 0x0000000c312472a4 */ /* 0x008fe2000f8e020b */
[----:B------:R-:W3:Y:S01]  /*28e0*/  LDCU UR27, c[0x0][0x594] ;  /* 0x0000b280ff1b77ac */ /* 0x000ee20008000800 */
[----:B------:R-:W1:Y:S01]  /*28f0*/  LDCU UR26, c[0x0][0x598] ;  /* 0x0000b300ff1a77ac */ /* 0x000e620008000800 */
[----:B------:R-:W1:Y:S01]  /*2900*/  LDCU UR25, c[0x0][0x5ac] ;  /* 0x0000b580ff1977ac */ /* 0x000e620008000800 */
[----:B------:R-:W1:Y:S01]  /*2910*/  LDCU UR24, c[0x0][0x5b0] ;  /* 0x0000b600ff1877ac */ /* 0x000e620008000800 */
[----:B------:R-:W1:Y:S01]  /*2920*/  LDCU UR5, c[0x0][0x5cc] ;  /* 0x0000b980ff0577ac */ /* 0x000e620008000800 */
[----:B------:R-:W1:Y:S01]  /*2930*/  LDCU UR4, c[0x0][0x5ec] ;  /* 0x0000bd80ff0477ac */ /* 0x000e620008000800 */
[----:B------:R-:W1:Y:S01]  /*2940*/  LDCU.64 UR20, c[0x0][0x5a0] ;  /* 0x0000b400ff1477ac */ /* 0x000e620008000a00 */
[----:B------:R-:W1:Y:S01]  /*2950*/  LDCU.64 UR16, c[0x0][0x5d0] ;  /* 0x0000ba00ff1077ac */ /* 0x000e620008000a00 */
[----:B------:R-:W1:Y:S01]  /*2960*/  LDCU.64 UR6, c[0x0][0x5f0] ;  /* 0x0000be00ff0677ac */ /* 0x000e620008000a00 */
[----:B------:R-:W-:-:S02]  /*2970*/  UIMAD UR37, UR54, UR9, UR37 ;  /* 0x00000009362572a4 */ /* 0x000fc4000f8e0225 */
[----:B------:R-:W-:Y:S01]  /*2980*/  UIADD3 UR44, UPT, UPT, UR61, UR19, URZ ;  /* 0x000000133d2c7290 */ /* 0x000fe2000fffe0ff */
[----:B------:R-:W-:-:S11]  /*2990*/  UMOV UR11, UR31 ;  /* 0x0000001f000b7c82 */ /* 0x000fd60008000000 */
.L_x_36:
[----:B------:R-:W-:Y:S01]  /*29a0*/  @!P3 MOV R3, 0x3000 ;  /* 0x000030000003b802 */ /* 0x000fe20000000f00 */
[----:B------:R-:W-:Y:S01]  /*29b0*/  ULEA UR28, UR11, UR30, 0x3 ;  /* 0x0000001e0b1c7291 */ /* 0x000fe2000f8e18ff */
[----:B--2---:R-:W-:Y:S11]  /*29c0*/  @P0 BRA `(.L_x_31) ;  /* 0x0000000000100947 */ /* 0x004ff60003800000 */
[----:B-1----:R-:W-:Y:S04]  /*29d0*/  MOV R0, UR29 ;  /* 0x0000001d00007c02 */ /* 0x002fe80008000f00 */
[----:B------:R-:W-:Y:S04]  /*29e0*/  SHF.L.U32 R5, R0, 0x1f, RZ ;  /* 0x0000001f00057819 */ /* 0x000fe800000006ff */
[----:B------:R-:W1:Y:S02]  /*29f0*/  SYNCS.PHASECHK.TRANS64.TRYWAIT P0, [UR28+0x100], R5 ;  /* 0x00010005ff0075a7 */ /* 0x000e64000800111c */
[----:B-1----:R-:W-:Y:S05]  /*2a00*/  @!P0 BRA `(.L_x_32) ;  /* 0x0000008800c08947 */ /* 0x002fea0003800000 */
.L_x_31:
[----:B------:R2:W-:Y:S01]  /*2a10*/  @!P3 SYNCS.ARRIVE.TRANS64 RZ, [UR28], R3 ;  /* 0x00000003ffffb9a7 */ /* 0x0005e2000800001c */
[----:B------:R-:W-:Y:S04]  /*2a20*/  ULOP3.LUT UR8, UR48, 0x2, URZ, 0xfc, !UPT ;  /* 0x0000000230087892 */ /* 0x000fe8000f8efcff */
[----:B------:R-:W-:Y:S09]  /*2a30*/  UISETP.NE.AND UP0, UPT, UR8, 0x2, UPT ;  /* 0x000000020800788c */ /* 0x000ff2000bf05270 */
[----:B------:R-:W-:Y:S05]  /*2a40*/  BRA.U UP0, `(.L_x_33) ;  /* 0x0000000100047547 */ /* 0x000fea000b800000 */
[----:B-1-34-:R-:W-:Y:S05]  /*2a50*/  BPT.TRAP 0x1 ;  /* 0x000000040000795c */ /* 0x01afea0000300000 */
.L_x_33:
[----:B------:R-:W-:Y:S04]  /*2a60*/  BSSY.RECONVERGENT B0, `(.L_x_34) ;  /* 0x0000003000007945 */ /* 0x000fe80003800200 */
[----:B------:R-:W-:Y:S05]  /*2a70*/  @P2 BRA `(.L_x_35) ;  /* 0x0000000000042947 */ /* 0x000fea0003800000 */
[----:B-1-34-:R-:W-:Y:S05]  /*2a80*/  BPT.TRAP 0x1 ;  /* 0x000000040000795c */ /* 0x01afea0000300000 */
.L_x_35:
[----:B-1-34-:R-:W-:Y:S05]  /*2a90*/  BSYNC.RECONVERGENT B0 ;  /* 0x0000000000007941 */ /* 0x01afea0003800200 */
.L_x_34:
[----:B------:R-:W-:Y:S02]  /*2aa0*/  UIADD3 UR8, UPT, UPT, UR11, 0x1, URZ ;  /* 0x000000010b087890 */ /* 0x000fe4000fffe0ff */
[----:B------:R-:W-:Y:S02]  /*2ab0*/  USHF.L.U32 UR43, UR19, 0x5, URZ ;  /* 0x00000005132b7899 */ /* 0x000fe400080006ff */
[----:B------:R-:W-:Y:S02]  /*2ac0*/  UISETP.NE.AND UP0, UPT, UR8, 0x20, UPT ;  /* 0x000000200800788c */ /* 0x000fe4000bf05270 */
[----:B------:R-:W-:Y:S02]  /*2ad0*/  UISETP.NE.AND UP2, UPT, UR23, 0x1, UPT ;  /* 0x000000011700788c */ /* 0x000fe4000bf45270 */
[----:B------:R-:W-:Y:S02]  /*2ae0*/  USEL UR9, URZ, 0x1, UP0 ;  /* 0x00000001ff097887 */ /* 0x000fe40008000000 */
[----:B------:R-:W-:Y:S02]  /*2af0*/  USEL UR31, UR8, URZ, UP0 ;  /* 0x000000ff081f7287 */ /* 0x000fe40008000000 */
[----:B------:R-:W-:Y:S02]  /*2b00*/  ULOP3.LUT UR29, UR29, UR9, URZ, 0x3c, !UPT ;  /* 0x000000091d1d7292 */ /* 0x000fe4000f8e3cff */
[----:B------:R-:W-:Y:S02]  /*2b10*/  ULEA UR8, UR31, UR30, 0x3 ;  /* 0x0000001e1f087291 */ /* 0x000fe4000f8e18ff */
[----:B------:R-:W-:Y:S02]  /*2b20*/  UISETP.NE.AND UP0, UPT, UR18, 0x1, UPT ;  /* 0x000000011200788c */ /* 0x000fe4000bf05270 */
[----:B------:R-:W-:Y:S01]  /*2b30*/  UIADD3 UR34, UP1, UPT, UR50, 0x80, URZ ;  /* 0x0000008032227890 */ /* 0x000fe2000ff3e0ff */
[----:B------:R-:W-:Y:S01]  /*2b40*/  MOV R0, UR29 ;  /* 0x0000001d00007c02 */ /* 0x000fe20008000f00 */
[----:B------:R-:W-:Y:S02]  /*2b50*/  ULEA UR33, UR37, UR38, 0x5 ;  /* 0x0000002625217291 */ /* 0x000fe4000f8e28ff */
[----:B------:R-:W-:Y:S01]  /*2b60*/  ULOP3.LUT UR41, UR28, 0xfefffff8, URZ, 0xc0, !UPT ;  /* 0xfefffff81c297892 */ /* 0x000fe2000f8ec0ff */
[----:B--2---:R-:W-:Y:S01]  /*2b70*/  SHF.L.U32 R3, R0, 0x1f, RZ ;  /* 0x0000001f00037819 */ /* 0x004fe200000006ff */
[----:B------:R-:W-:Y:S02]  /*2b80*/  UIADD3.X UR35, UPT, UPT, URZ, UR51, URZ, UP1, !UPT ;  /* 0x00000033ff237290 */ /* 0x000fe40008ffe4ff */
[----:B------:R-:W-:Y:S01]  /*2b90*/  ULEA UR28, UR36, UR33, 0xa ;  /* 0x00000021241c7291 */ /* 0x000fe2000f8e50ff */
[----:B------:R1:W2:Y:S01]  /*2ba0*/  SYNCS.PHASECHK.TRANS64.TRYWAIT P0, [UR8+0x100], R3 ;  /* 0x00010003ff0075a7 */ /* 0x0002a20008001108 */
[----:B------:R-:W-:Y:S02]  /*2bb0*/  UIMAD.WIDE.U32 UR8, UR43, UR27, URZ ;  /* 0x0000001b2b0872a5 */ /* 0x000fe4000f8e00ff */
[----:B------:R-:W-:Y:S02]  /*2bc0*/  ULEA UR8, UR11, UR30, 0xc ;  /* 0x0000001e0b087291 */ /* 0x000fe4000f8e60ff */
[----:B------:R-:W-:Y:S02]  /*2bd0*/  USHF.R.U32.HI UR9, URZ, UR26, UR9 ;  /* 0x0000001aff097299 */ /* 0x000fe40008011609 */
[----:B------:R-:W-:Y:S02]  /*2be0*/  UIADD3 UR40, UPT, UPT, UR8, 0x8600, URZ ;  /* 0x0000860008287890 */ /* 0x000fe4000fffe0ff */
[----:B------:R-:W-:Y:S02]  /*2bf0*/  USEL UR9, UR43, UR9, !UP0 ;  /* 0x000000092b097287 */ /* 0x000fe4000c000000 */
[----:B------:R-:W-:Y:S02]  /*2c00*/  UISETP.NE.AND UP0, UPT, UR22, 0x1, UPT ;  /* 0x000000011600788c */ /* 0x000fe4000bf05270 */
[----:B------:R-:W-:Y:S02]  /*2c10*/  UIMAD.WIDE.U32 UR12, UR9, UR20, URZ ;  /* 0x00000014090c72a5 */ /* 0x000fe4000f8e00ff */
[----:B------:R-:W-:Y:S02]  /*2c20*/  ULEA UR12, UR11, UR30, 0xb ;  /* 0x0000001e0b0c7291 */ /* 0x000fe4000f8e58ff */
[----:B------:R-:W-:Y:S02]  /*2c30*/  USHF.R.U32.HI UR13, URZ, UR21, UR13 ;  /* 0x00000015ff0d7299 */ /* 0x000fe4000801160d */
[----:B------:R-:W-:Y:S02]  /*2c40*/  UIADD3 UR19, UPT, UPT, UR19, 0x1, URZ ;  /* 0x0000000113137890 */ /* 0x000fe4000fffe0ff */
[----:B------:R-:W-:Y:S02]  /*2c50*/  USEL UR13, UR9, UR13, !UP0 ;  /* 0x0000000d090d7287 */ /* 0x000fe4000c000000 */
[----:B------:R-:W-:Y:S02]  /*2c60*/  UIADD3 UR32, UP0, UPT, UR50, 0x180, URZ ;  /* 0x0000018032207890 */ /* 0x000fe4000ff1e0ff */
[----:B------:R-:W-:Y:S02]  /*2c70*/  UIMAD.WIDE.U32 UR14, UR13, UR25, URZ ;  /* 0x000000190d0e72a5 */ /* 0x000fe4000f8e00ff */
[----:B------:R-:W-:Y:S02]  /*2c80*/  UIADD3.X UR33, UPT, UPT, URZ, UR51, URZ, UP0, !UPT ;  /* 0x00000033ff217290 */ /* 0x000fe400087fe4ff */
[----:B------:R-:W-:Y:S01]  /*2c90*/  UISETP.NE.AND UP0, UPT, UR19, UR44, UPT ;  /* 0x0000002c1300728c */ /* 0x000fe2000bf05270 */
[----:B------:R-:W-:Y:S01]  /*2ca0*/  UMOV UR46, 0x0 ;  /* 0x00000000002e7882 */ /* 0x000fe20000000000 */
[----:B------:R-:W-:Y:S01]  /*2cb0*/  UMOV UR47, 0x10000000 ;  /* 0x10000000002f7882 */ /* 0x000fe20000000000 */
[----:B------:R-:W-:Y:S01]  /*2cc0*/  UMOV UR8, UR15 ;  /* 0x0000000f00087c82 */ /* 0x000fe20008000000 */
[----:B------:R-:W-:Y:S01]  /*2cd0*/  UTMALDG.2D.2CTA [UR40], [UR34], desc[UR46] ;  /* 0x00002e28220075b4 */ /* 0x000fe20008209000 */
[----:B------:R-:W-:Y:S02]  /*2ce0*/  USHF.R.U32.HI UR11, URZ, UR24, UR8 ;  /* 0x00000018ff0b7299 */ /* 0x000fe40008011608 */
[----:B------:R-:W-:Y:S02]  /*2cf0*/  UIADD3 UR8, UPT, UPT, UR12, 0x28600, URZ ;  /* 0x000286000c087890 */ /* 0x000fe4000fffe0ff */
[----:B------:R-:W-:Y:S02]  /*2d00*/  USEL UR14, UR13, UR11, !UP2 ;  /* 0x0000000b0d0e7287 */ /* 0x000fe4000d000000 */
[----:B------:R-:W-:Y:S02]  /*2d10*/  UIADD3 UR12, UPT, UPT, -UR9, URZ, URZ ;  /* 0x000000ff090c7290 */ /* 0x000fe4000fffe1ff */
[----:B------:R-:W-:Y:S02]  /*2d20*/  UIADD3 UR11, UPT, UPT, -UR13, URZ, URZ ;  /* 0x000000ff0d0b7290 */ /* 0x000fe4000fffe1ff */
[----:B------:R-:W-:Y:S02]  /*2d30*/  UIADD3 UR15, UPT, UPT, -UR14, URZ, URZ ;  /* 0x000000ff0e0f7290 */ /* 0x000fe4000fffe1ff */
[----:B------:R-:W-:Y:S02]  /*2d40*/  UIMAD UR12, UR18, UR12, UR43 ;  /* 0x0000000c120c72a4 */ /* 0x000fe4000f8e022b */
        /* <DEDUP_REMOVED lines=10> */
.L_x_30:
[----:B------:R-:W-:Y:S01]  /*2df0*/  SHF.L.U32 R3, R2, 0x1f, RZ ;  /* 0x0000001f02037819 */ /* 0x000fe200000006ff */
[----:B------:R-:W-:-:S03]  /*2e00*/  NOP ;  /* 0x0000000000007918 */ /* 0x000fc60000000000 */
[----:B--2---:R-:W2:Y:S02]  /*2e10*/  SYNCS.PHASECHK.TRANS64.TRYWAIT P0, [UR30+0x230], R3 ;  /* 0x00023003ff0075a7 */ /* 0x004ea4000800111e */
[----:B--2---:R-:W-:Y:S05]  /*2e20*/  @!P0 BRA `(.L_x_37) ;  /* 0x0000008400d08947 */ /* 0x004fea0003800000 */
.L_x_149:
[----:B------:R-:W2:Y:S01]  /*2e30*/  LDS.128 R4, [UR30+0x270] ;  /* 0x0002701eff047984 */ /* 0x000ea20008000c00 */
[----:B------:R-:W-:Y:S02]  /*2e40*/  UIADD3 UR4, UPT, UPT, UR30, 0x238, URZ ;  /* 0x000002381e047890 */ /* 0x000fe4000fffe0ff */
[----:B------:R-:W-:Y:S01]  /*2e50*/  UISETP.GE.AND UP0, UPT, UR39, 0x1, UPT ;  /* 0x000000012700788c */ /* 0x000fe2000bf06270 */
[----:B------:R-:W-:Y:S01]  /*2e60*/  @!PT LDS RZ, [RZ] ;  /* 0x00000000fffff984 */ /* 0x000fe20000000800 */
[----:B------:R-:W-:Y:S01]  /*2e70*/  @!PT LDS RZ, [RZ] ;  /* 0x00000000fffff984 */ /* 0x000fe20000000800 */
[----:B------:R-:W-:Y:S01]  /*2e80*/  @!PT LDS RZ, [RZ] ;  /* 0x00000000fffff984 */ /* 0x000fe20000000800 */
[----:B------:R-:W-:Y:S01]  /*2e90*/  @!PT LDS RZ, [RZ] ;  /* 0x00000000fffff984 */ /* 0x000fe20000000800 */
[----:B------:R4:W-:Y:S06]  /*2ea0*/  MEMBAR.ALL.CTA ;  /* 0x0000000000007992 */ /* 0x0009ec0000008000 */
[----:B----4-:R-:W4:Y:S01]  /*2eb0*/  FENCE.VIEW.ASYNC.S ;  /* 0x00000000000073c6 */ /* 0x010f220000000000 */
[----:B------:R-:W-:-:S09]  /*2ec0*/  UPRMT UR4, URZ, 0x654, UR4 ;  /* 0x00000654ff047896 */ /* 0x000fd20008000004 */
[----:B----4-:R-:W-:Y:S01]  /*2ed0*/  SYNCS.ARRIVE.TRANS64.RED.A1T0 RZ, [UR4], RZ ;  /* 0x000000ffffff79a7 */ /* 0x010fe20008100404 */
[----:B--2---:R-:W-:-:S13]  /*2ee0*/  LOP3.LUT P0, RZ, R6, 0x1, RZ, 0xc0, !PT ;  /* 0x0000000106ff7812 */ /* 0x004fda000780c0ff */
[----:B------:R-:W-:Y:S01]  /*2ef0*/  VOTEU.ANY UP1, P0 ;  /* 0x0000000000ff7886 */ /* 0x000fe20000020100 */
[----:B------:R-:W-:-:S13]  /*2f00*/  PLOP3.LUT P0, PT, PT, PT, UP1, 0x80, 0x8 ;  /* 0x000000000008781c */ /* 0x000fda0003f0f018 */
[----:B-1----:R-:W-:Y:S02]  /*2f10*/  @P0 MOV R0, R4 ;  /* 0x0000000400000202 */ /* 0x002fe40000000f00 */
[----:B------:R-:W-:Y:S02]  /*2f20*/  @P0 LOP3.LUT R4, R5, 0xffff, RZ, 0xc0, !PT ;  /* 0x0000ffff05040812 */ /* 0x000fe400078ec0ff */
[----:B------:R-:W-:Y:S02]  /*2f30*/  @P0 R2UR UR6, R0 ;  /* 0x00000000000602ca */ /* 0x000fe400000e0000 */
[----:B------:R-:W-:-:S11]  /*2f40*/  @P0 R2UR UR5, R4 ;  /* 0x00000000040502ca */ /* 0x000fd600000e0000 */
[----:B------:R-:W-:Y:S02]  /*2f50*/  @UP1 UMOV UR53, UR6 ;  /* 0x0000000600351c82 */ /* 0x000fe40008000000 */
[----:B------:R-:W-:Y:S01]  /*2f60*/  @UP1 UMOV UR52, UR5 ;  /* 0x0000000500341c82 */ /* 0x000fe20008000000 */
[----:B------:R-:W-:Y:S05]  /*2f70*/  BRA.U !UP0, `(.L_x_38) ;  /* 0x0000000108d47547 */ /* 0x000fea000b800000 */
[----:B------:R-:W3:Y:S01]  /*2f80*/  LDCU.128 UR16, c[0x0][0xc10] ;  /* 0x00018200ff1077ac */ /* 0x000ee20008000c00 */
[----:B------:R-:W1:Y:S01]  /*2f90*/  LDCU UR20, c[0x0][0xc20] ;  /* 0x00018400ff1477ac */ /* 0x000e620008000800 */
[----:B------:R-:W2:Y:S01]  /*2fa0*/  LDCU UR13, c[0x0][0xc0c] ;  /* 0x00018180ff0d77ac */ /* 0x000ea20008000800 */
[----:B------:R-:W4:Y:S01]  /*2fb0*/  LDCU.64 UR14, c[0x0][0xc28] ;  /* 0x00018500ff0e77ac */ /* 0x000f220008000a00 */
[----:B------:R-:W-:Y:S02]  /*2fc0*/  UISETP.NE.AND UP3, UPT, UR39, 0x1, UPT ;  /* 0x000000012700788c */ /* 0x000fe4000bf65270 */
[----:B---3--:R-:W-:Y:S02]  /*2fd0*/  UIMAD.WIDE.U32 UR4, UR57, UR19, URZ ;  /* 0x00000013390472a5 */ /* 0x008fe4000f8e00ff */
[----:B------:R-:W-:Y:S02]  /*2fe0*/  UIMAD.WIDE.U32 UR6, UR58, UR16, URZ ;  /* 0x000000103a0672a5 */ /* 0x000fe4000f8e00ff */
[----:B------:R-:W-:-:S02]  /*2ff0*/  UISETP.NE.AND UP0, UPT, UR18, 0x1, UPT ;  /* 0x000000011200788c */ /* 0x000fc4000bf05270 */
[----:B------:R-:W-:Y:S01]  /*3000*/  UIMAD.WIDE.U32 UR10, UR52, UR19, URZ ;  /* 0x00000013340a72a5 */ /* 0x000fe2000f8e00ff */
[----:B------:R-:W-:Y:S01]  /*3010*/  UMOV UR4, UR5 ;  /* 0x0000000500047c82 */ /* 0x000fe20008000000 */
[----:B--2---:R-:W-:Y:S02]  /*3020*/  UISETP.NE.AND UP2, UPT, UR13, 0x1, UPT ;  /* 0x000000010d00788c */ /* 0x004fe4000bf45270 */
[----:B-1----:R-:W-:Y:S02]  /*3030*/  USHF.R.U32.HI UR5, URZ, UR20, UR4 ;  /* 0x00000014ff057299 */ /* 0x002fe40008011604 */
[----:B------:R-:W-:Y:S01]  /*3040*/  UIMAD.WIDE.U32 UR8, UR53, UR16, URZ ;  /* 0x00000010350872a5 */ /* 0x000fe2000f8e00ff */
[----:B------:R-:W-:Y:S01]  /*3050*/  UMOV UR4, UR7 ;  /* 0x0000000700047c82 */ /* 0x000fe20008000000 */
[----:B------:R-:W-:Y:S02]  /*3060*/  USEL UR5, UR57, UR5, !UP0 ;  /* 0x0000000539057287 */ /* 0x000fe4000c000000 */
[----:B------:R-:W-:-:S02]  /*3070*/  USHF.R.U32.HI UR4, URZ, UR17, UR4 ;  /* 0x00000011ff047299 */ /* 0x000fc40008011604 */
[----:B----4-:R-:W-:Y:S02]  /*3080*/  UIMAD.WIDE.U32 UR6, UR5, UR14, URZ ;  /* 0x0000000e050672a5 */ /* 0x010fe4000f8e00ff */
[----:B------:R-:W-:Y:S01]  /*3090*/  USEL UR12, UR58, UR4, !UP2 ;  /* 0x000000043a0c7287 */ /* 0x000fe2000d000000 */
[----:B------:R-:W-:Y:S02]  /*30a0*/  UMOV UR8, UR9 ;  /* 0x0000000900087c82 */ /* 0x000fe40008000000 */
[----:B------:R-:W-:Y:S01]  /*30b0*/  UMOV UR4, UR11 ;  /* 0x0000000b00047c82 */ /* 0x000fe20008000000 */
[----:B------:R-:W-:Y:S01]  /*30c0*/  UIMAD.WIDE.U32 UR10, UR12, UR14, URZ ;  /* 0x0000000e0c0a72a5 */ /* 0x000fe2000f8e00ff */
[----:B------:R-:W-:Y:S01]  /*30d0*/  UMOV UR6, UR7 ;  /* 0x0000000700067c82 */ /* 0x000fe20008000000 */
[----:B------:R-:W-:Y:S02]  /*30e0*/  USHF.R.U32.HI UR4, URZ, UR20, UR4 ;  /* 0x00000014ff047299 */ /* 0x000fe40008011604 */
[----:B------:R-:W-:-:S02]  /*30f0*/  @UP3 USHF.R.U32.HI UR5, URZ, UR15, UR6 ;  /* 0x0000000fff053299 */ /* 0x000fc40008011606 */
[----:B------:R-:W-:Y:S01]  /*3100*/  USHF.R.U32.HI UR17, URZ, UR17, UR8 ;  /* 0x00000011ff117299 */ /* 0x000fe20008011608 */
[----:B------:R-:W-:Y:S01]  /*3110*/  UMOV UR6, UR11 ;  /* 0x0000000b00067c82 */ /* 0x000fe20008000000 */
[----:B------:R-:W-:Y:S02]  /*3120*/  USEL UR4, UR52, UR4, !UP0 ;  /* 0x0000000434047287 */ /* 0x000fe4000c000000 */
[----:B------:R-:W-:Y:S02]  /*3130*/  @UP3 USHF.R.U32.HI UR12, URZ, UR15, UR6 ;  /* 0x0000000fff0c3299 */ /* 0x000fe40008011606 */
[----:B------:R-:W-:Y:S02]  /*3140*/  UIMAD UR6, UR39, UR5, URZ ;  /* 0x00000005270672a4 */ /* 0x000fe4000f8e02ff */
[----:B------:R-:W-:Y:S02]  /*3150*/  USEL UR5, UR53, UR17, !UP2 ;  /* 0x0000001135057287 */ /* 0x000fe4000d000000 */
[----:B------:R-:W-:-:S02]  /*3160*/  UIMAD UR8, UR39, UR12, URZ ;  /* 0x0000000c270872a4 */ /* 0x000fc4000f8e02ff */
[----:B------:R-:W-:Y:S02]  /*3170*/  UISETP.GE.AND UP0, UPT, UR4, UR6, UPT ;  /* 0x000000060400728c */ /* 0x000fe4000bf06270 */
[----:B------:R-:W-:Y:S02]  /*3180*/  UIMAD.WIDE.U32 UR6, UR4, UR14, URZ ;  /* 0x0000000e040672a5 */ /* 0x000fe4000f8e00ff */
[----:B------:R-:W-:Y:S02]  /*3190*/  UISETP.GE.OR UP0, UPT, UR5, UR8, UP0 ;  /* 0x000000080500728c */ /* 0x000fe40008706670 */
[----:B------:R-:W-:Y:S02]  /*31a0*/  UIMAD.WIDE.U32 UR8, UR5, UR14, URZ ;  /* 0x0000000e050872a5 */ /* 0x000fe4000f8e00ff */
[----:B------:R-:W-:Y:S01]  /*31b0*/  UIADD3 UR10, UPT, UPT, -UR4, URZ, URZ ;  /* 0x000000ff040a7290 */ /* 0x000fe2000fffe1ff */
[----:B------:R-:W-:Y:S02]  /*31c0*/  UMOV UR6, UR7 ;  /* 0x0000000700067c82 */ /* 0x000fe40008000000 */
[----:B------:R-:W-:-:S02]  /*31d0*/  USHF.R.U32.HI UR6, URZ, UR15, UR6 ;  /* 0x0000000fff067299 */ /* 0x000fc40008011606 */
[----:B------:R-:W-:Y:S02]  /*31e0*/  UIMAD UR10, UR18, UR10, UR52 ;  /* 0x0000000a120a72a4 */ /* 0x000fe4000f8e0234 */
[----:B------:R-:W-:Y:S01]  /*31f0*/  USEL UR6, UR4, UR6, !UP3 ;  /* 0x0000000604067287 */ /* 0x000fe2000d800000 */
[----:B------:R-:W-:Y:S01]  /*3200*/  @!UP0 UMOV UR7, UR9 ;  /* 0x0000000900078c82 */ /* 0x000fe20008000000 */
[----:B------:R-:W-:Y:S02]  /*3210*/  UIADD3 UR9, UPT, UPT, -UR5, URZ, URZ ;  /* 0x000000ff05097290 */ /* 0x000fe4000fffe1ff */
[----:B------:R-:W-:Y:S02]  /*3220*/  @!UP0 USHF.R.U32.HI UR7, URZ, UR15, UR7 ;  /* 0x0000000fff078299 */ /* 0x000fe40008011607 */
[----:B------:R-:W-:Y:S02]  /*3230*/  UIADD3 UR8, UPT, UPT, -UR6, URZ, URZ ;  /* 0x000000ff06087290 */ /* 0x000fe4000fffe1ff */
[----:B------:R-:W-:-:S02]  /*3240*/  @!UP0 USEL UR7, UR5, UR7, !UP3 ;  /* 0x0000000705078287 */ /* 0x000fc4000d800000 */
[----:B------:R-:W-:Y:S02]  /*3250*/  UIMAD UR8, UR39, UR8, UR4 ;  /* 0x00000008270872a4 */ /* 0x000fe4000f8e0204 */
[----:B------:R-:W-:Y:S02]  /*3260*/  @!UP0 UIADD3 UR6, UPT, UPT, UR6, -UR7, URZ ;  /* 0x8000000706068290 */ /* 0x000fe4000fffe0ff */
[----:B------:R-:W-:Y:S02]  /*3270*/  @!UP0 UIMAD UR7, UR8, UR12, UR7 ;  /* 0x0000000c080782a4 */ /* 0x000fe4000f8e0207 */
[----:B------:R-:W-:Y:S02]  /*3280*/  @!UP0 UIMAD UR4, UR39, UR6, UR5 ;  /* 0x00000006270482a4 */ /* 0x000fe4000f8e0205 */
[----:B------:R-:W-:Y:S02]  /*3290*/  UIMAD UR6, UR13, UR9, UR53 ;  /* 0x000000090d0672a4 */ /* 0x000fe4000f8e0235 */
[----:B------:R-:W-:Y:S01]  /*32a0*/  UIMAD UR52, UR4, UR18, UR10 ;  /* 0x00000012043472a4 */ /* 0x000fe2000f8e020a */
[----:B------:R-:W-:-:S02]  /*32b0*/  @!UP0 UMOV UR5, UR7 ;  /* 0x0000000700058c82 */ /* 0x000fc40008000000 */
[----:B------:R-:W-:-:S12]  /*32c0*/  UIMAD UR53, UR5, UR13, UR6 ;  /* 0x0000000d053572a4 */ /* 0x000fd8000f8e0206 */
.L_x_38:
[----:B------:R-:W1:Y:S02]  /*32d0*/  LDCU UR4, c[0x0][0xc30] ;  /* 0x00018600ff0477ac */ /* 0x000e640008000800 */
[----:B-1----:R-:W-:-:S09]  /*32e0*/  UISETP.NE.AND UP0, UPT, UR4, 0x1, UPT ;  /* 0x000000010400788c */ /* 0x002fd2000bf05270 */
[----:B------:R-:W-:Y:S05]  /*32f0*/  BRA.U UP0, `(.L_x_39) ;  /* 0x0000000100447547 */ /* 0x000fea000b800000 */
[----:B------:R-:W1:Y:S01]  /*3300*/  LDCU.128 UR8, c[0x0][0xc10] ;  /* 0x00018200ff0877ac */ /* 0x000e620008000c00 */
[----:B------:R-:W2:Y:S01]  /*3310*/  LDCU UR12, c[0x0][0xc0c] ;  /* 0x00018180ff0c77ac */ /* 0x000ea20008000800 */
[----:B------:R-:W4:Y:S01]  /*3320*/  LDCU UR13, c[0x0][0xc20] ;  /* 0x00018400ff0d77ac */ /* 0x000f220008000800 */
[----:B-1----:R-:W-:Y:S02]  /*3330*/  UIMAD.WIDE.U32 UR6, UR53, UR8, URZ ;  /* 0x00000008350672a5 */ /* 0x002fe4000f8e00ff */
[----:B------:R-:W-:Y:S02]  /*3340*/  UIMAD.WIDE.U32 UR4, UR52, UR11, URZ ;  /* 0x0000000b340472a5 */ /* 0x000fe4000f8e00ff */
[----:B--2---:R-:W-:Y:S02]  /*3350*/  UISETP.NE.AND UP2, UPT, UR12, 0x1, UPT ;  /* 0x000000010c00788c */ /* 0x004fe4000bf45270 */
[----:B------:R-:W-:Y:S01]  /*3360*/  UISETP.NE.AND UP0, UPT, UR10, 0x1, UPT ;  /* 0x000000010a00788c */ /* 0x000fe2000bf05270 */
[----:B------:R-:W-:-:S02]  /*3370*/  UMOV UR6, UR7 ;  /* 0x0000000700067c82 */ /* 0x000fc40008000000 */
[----:B------:R-:W-:Y:S01]  /*3380*/  UMOV UR4, UR5 ;  /* 0x0000000500047c82 */ /* 0x000fe20008000000 */
[----:B------:R-:W-:Y:S02]  /*3390*/  USHF.R.U32.HI UR6, URZ, UR9, UR6 ;  /* 0x00000009ff067299 */ /* 0x000fe40008011606 */
[----:B----4-:R-:W-:Y:S02]  /*33a0*/  USHF.R.U32.HI UR4, URZ, UR13, UR4 ;  /* 0x0000000dff047299 */ /* 0x010fe40008011604 */
[----:B------:R-:W-:Y:S02]  /*33b0*/  USEL UR5, UR53, UR6, !UP2 ;  /* 0x0000000635057287 */ /* 0x000fe4000d000000 */
[----:B------:R-:W-:-:S04]  /*33c0*/  USEL UR4, UR52, UR4, !UP0 ;  /* 0x0000000434047287 */ /* 0x000fc8000c000000 */
[----:B------:R-:W-:Y:S02]  /*33d0*/  UIADD3 UR6, UPT, UPT, UR5, -UR4, URZ ;  /* 0x8000000405067290 */ /* 0x000fe4000fffe0ff */
[----:B------:R-:W-:Y:S02]  /*33e0*/  UIADD3 UR4, UPT, UPT, -UR5, UR4, URZ ;  /* 0x0000000405047290 */ /* 0x000fe4000fffe1ff */
[----:B------:R-:W-:Y:S02]  /*33f0*/  UIMAD UR52, UR6, UR10, UR52 ;  /* 0x0000000a063472a4 */ /* 0x000fe4000f8e0234 */
[----:B------:R-:W-:-:S12]  /*3400*/  UIMAD UR53, UR4, UR12, UR53 ;  /* 0x0000000c043572a4 */ /* 0x000fd8000f8e0235 */
.L_x_39:
[----:B------:R-:W-:Y:S02]  /*3410*/  R2UR UR5, R172 ;  /* 0x00000000ac0572ca */ /* 0x000fe400000e0000 */
[----:B------:R-:W-:Y:S02]  /*3420*/  R2UR UR4, R171 ;  /* 0x00000000ab0472ca */ /* 0x000fe400000e0000 */
[----:B------:R-:W-:Y:S02]  /*3430*/  PLOP3.LUT P1, PT, PT, PT, PT, 0x80, 0x8 ;  /* 0x000000000008781c */ /* 0x000fe40003f2f070 */
[----:B------:R-:W-:-:S07]  /*3440*/  LOP3.LUT R2, R2, 0x1, RZ, 0x3c, !PT ;  /* 0x0000000102027812 */ /* 0x000fce00078e3cff */
[----:B------:R-:W-:Y:S02]  /*3450*/  UIADD3 UR28, UPT, UPT, UR53, UR5, URZ ;  /* 0x00000005351c7290 */ /* 0x000fe4000fffe0ff */
[----:B------:R-:W-:Y:S01]  /*3460*/  UIADD3 UR23, UPT, UPT, UR52, UR4, URZ ;  /* 0x0000000434177290 */ /* 0x000fe2000fffe0ff */
[----:B------:R-:W-:Y:S11]  /*3470*/  BRA.U UP1, `(.L_x_40) ;  /* 0xffffffe501947547 */ /* 0x000ff6000b83ffff */
[----:B------:R-:W-:Y:S01]  /*3480*/  UIADD3 UR30, UPT, UPT, UR30, 0x100, URZ ;  /* 0x000001001e1e7890 */ /* 0x000fe2000fffe0ff */
[----:B------:R-:W-:-:S03]  /*3490*/  MOV R3, UR29 ;  /* 0x0000001d00037c02 */ /* 0x000fc60008000f00 */
[----:B------:R-:W-:Y:S01]  /*34a0*/  ULEA UR4, UR31, UR30, 0x3 ;  /* 0x0000001e1f047291 */ /* 0x000fe2000f8e18ff */
[----:B------:R-:W-:-:S08]  /*34b0*/  SHF.L.U32 R3, R3, 0x1f, RZ ;  /* 0x0000001f03037819 */ /* 0x000fd000000006ff */
[----:B------:R-:W1:Y:S02]  /*34c0*/  SYNCS.PHASECHK.TRANS64.TRYWAIT P0, [UR4], R3 ;  /* 0x00000003ff0075a7 */ /* 0x000e640008001104 */
[----:B-1----:R-:W-:Y:S05]  /*34d0*/  @!P0 BRA `(.L_x_41) ;  /* 0x00000080003c8947 */ /* 0x002fea0003800000 */
.L_x_151:
[----:B------:R-:W-:-:S04]  /*34e0*/  UIADD3 UR4, UPT, UPT, UR31, 0x1, URZ ;  /* 0x000000011f047890 */ /* 0x000fc8000fffe0ff */
[----:B------:R-:W-:-:S04]  /*34f0*/  UISETP.NE.AND UP0, UPT, UR4, 0x20, UPT ;  /* 0x000000200400788c */ /* 0x000fc8000bf05270 */
[----:B------:R-:W-:Y:S02]  /*3500*/  USEL UR5, URZ, 0x1, UP0 ;  /* 0x00000001ff057887 */ /* 0x000fe40008000000 */
[----:B------:R-:W-:Y:S02]  /*3510*/  USEL UR4, UR4, URZ, UP0 ;  /* 0x000000ff04047287 */ /* 0x000fe40008000000 */
[----:B------:R-:W-:Y:S02]  /*3520*/  ULOP3.LUT UR6, UR29, UR5, URZ, 0x3c, !UPT ;  /* 0x000000051d067292 */ /* 0x000fe4000f8e3cff */
[----:B------:R-:W-:-:S04]  /*3530*/  ULEA UR5, UR4, UR30, 0x3 ;  /* 0x0000001e04057291 */ /* 0x000fc8000f8e18ff */
[----:B-1----:R-:W-:-:S04]  /*3540*/  MOV R3, UR6 ;  /* 0x0000000600037c02 */ /* 0x002fc80008000f00 */
[----:B------:R-:W-:-:S04]  /*3550*/  SHF.L.U32 R3, R3, 0x1f, RZ ;  /* 0x0000001f03037819 */ /* 0x000fc800000006ff */
[----:B------:R-:W1:Y:S02]  /*3560*/  SYNCS.PHASECHK.TRANS64.TRYWAIT P0, [UR5], R3 ;  /* 0x00000003ff0075a7 */ /* 0x000e640008001105 */
[----:B-1----:R-:W-:Y:S05]  /*3570*/  @!P0 BRA `(.L_x_42) ;  /* 0x00000080002c8947 */ /* 0x002fea0003800000 */
.L_x_153:
        /* <DEDUP_REMOVED lines=10> */
.L_x_155:
        /* <DEDUP_REMOVED lines=10> */
.L_x_157:
        /* <DEDUP_REMOVED lines=10> */
.L_x_159:
        /* <DEDUP_REMOVED lines=10> */
.L_x_161:
        /* <DEDUP_REMOVED lines=10> */
.L_x_163:
        /* <DEDUP_REMOVED lines=10> */
.L_x_165:
        /* <DEDUP_REMOVED lines=10> */
.L_x_167:
        /* <DEDUP_REMOVED lines=10> */
.L_x_169:
        /* <DEDUP_REMOVED lines=10> */
.L_x_171:
        /* <DEDUP_REMOVED lines=10> */
.L_x_173:
        /* <DEDUP_REMOVED lines=10> */
.L_x_175:
        /* <DEDUP_REMOVED lines=10> */
.L_x_177:
        /* <DEDUP_REMOVED lines=10> */
.L_x_179:
        /* <DEDUP_REMOVED lines=10> */
.L_x_181:
        /* <DEDUP_REMOVED lines=10> */
.L_x_183:
        /* <DEDUP_REMOVED lines=10> */
.L_x_185:
        /* <DEDUP_REMOVED lines=10> */
.L_x_187:
        /* <DEDUP_REMOVED lines=10> */
.L_x_189:
        /* <DEDUP_REMOVED lines=10> */
.L_x_191:
        /* <DEDUP_REMOVED lines=10> */
.L_x_193:
        /* <DEDUP_REMOVED lines=10> */
.L_x_195:
        /* <DEDUP_REMOVED lines=10> */
.L_x_197:
        /* <DEDUP_REMOVED lines=10> */
.L_x_199:
        /* <DEDUP_REMOVED lines=10> */
.L_x_201:
        /* <DEDUP_REMOVED lines=10> */
.L_x_203:
        /* <DEDUP_REMOVED lines=10> */
.L_x_205:
        /* <DEDUP_REMOVED lines=10> */
.L_x_207:
        /* <DEDUP_REMOVED lines=10> */
.L_x_209:
        /* <DEDUP_REMOVED lines=10> */
.L_x_211:
[----:B------:R-:W-:-:S04]  /*47a0*/  UIADD3 UR4, UPT, UPT, UR4, 0x1, URZ ;  /* 0x0000000104047890 */ /* 0x000fc8000fffe0ff */
[----:B------:R-:W-:-:S04]  /*47b0*/  UISETP.NE.AND UP0, UPT, UR4, 0x20, UPT ;  /* 0x000000200400788c */ /* 0x000fc8000bf05270 */
[----:B------:R-:W-:Y:S02]  /*47c0*/  USEL UR5, URZ, 0x1, UP0 ;  /* 0x00000001ff057887 */ /* 0x000fe40008000000 */
[----:B------:R-:W-:Y:S02]  /*47d0*/  USEL UR4, UR4, URZ, UP0 ;  /* 0x000000ff04047287 */ /* 0x000fe40008000000 */
[----:B------:R-:W-:Y:S02]  /*47e0*/  ULOP3.LUT UR5, UR6, UR5, URZ, 0x3c, !UPT ;  /* 0x0000000506057292 */ /* 0x000fe4000f8e3cff */
[----:B------:R-:W-:-:S04]  /*47f0*/  ULEA UR4, UR4, UR30, 0x3 ;  /* 0x0000001e04047291 */ /* 0x000fc8000f8e18ff */
[----:B------:R-:W-:Y:S02]  /*4800*/  IMAD.U32 R2, RZ, RZ, UR5 ;  /* 0x00000005ff027e24 */ /* 0x000fe4000f8e00ff */
[----:B-1----:R-:W-:-:S03]  /*4810*/  MOV R0, UR4 ;  /* 0x0000000400007c02 */ /* 0x002fc60008000f00 */
[----:B------:R-:W-:-:S07]  /*4820*/  SHF.L.U32 R3, R2, 0x1f, RZ ;  /* 0x0000001f02037819 */ /* 0x000fce00000006ff */
.L_x_72:
[----:B-1----:R1:W2:Y:S02]  /*4830*/  SYNCS.PHASECHK.TRANS64.TRYWAIT P0, [R0+URZ], R3 ;  /* 0x00000003000075a7 */ /* 0x0022a400080011ff */
[----:B--2---:R-:W-:Y:S05]  /*4840*/  @!P0 NANOSLEEP.SYNCS 0x989680 ;  /* 0x009896800000895d */ /* 0x004fea0003900000 */
[----:B------:R-:W2:Y:S02]  /*4850*/  @!P0 SYNCS.PHASECHK.TRANS64 P0, [R0+URZ], R3 ;  /* 0x00000003000085a7 */ /* 0x000ea400080010ff */
[----:B--23--:R-:W-:Y:S05]  /*4860*/  @P0 EXIT ;  /* 0x000000000000094d */ /* 0x00cfea0003800000 */
[----:B------:R-:W-:Y:S05]  /*4870*/  BRA `(.L_x_72) ;  /* 0xfffffffc00ec7947 */ /* 0x000fea000383ffff */
.L_x_22:
[----:B------:R-:W-:-:S04]  /*4880*/  UISETP.NE.AND UP0, UPT, UR24, URZ, UPT ;  /* 0x000000ff1800728c */ /* 0x000fc8000bf05270 */
[----:B------:R-:W-:-:S09]  /*4890*/  UISETP.NE.OR UP0, UPT, UR18, 0x1, UP0 ;  /* 0x000000011200788c */ /* 0x000fd20008705670 */
[----:B------:R-:W-:Y:S05]  /*48a0*/  BRA.U UP0, `(.L_x_73) ;  /* 0x0000000100b07547 */ /* 0x000fea000b800000 */
[----:B------:R-:W-:Y:S01]  /*48b0*/  UMOV UR4, 0x400 ;  /* 0x0000040000047882 */ /* 0x000fe20000000000 */
[----:B------:R-:W-:Y:S01]  /*48c0*/  HFMA2 R2, -RZ, RZ, 0, 5.9604644775390625e-08 ;  /* 0x00000001ff027431 */ /* 0x000fe200000001ff */
[----:B------:R-:W-:Y:S01]  /*48d0*/  ULEA UR4, UR24, UR4, 0x18 ;  /* 0x0000000418047291 */ /* 0x000fe2000f8ec0ff */
[----:B------:R-:W-:Y:S01]  /*48e0*/  ISETP.GE.U32.AND P0, PT, R3, 0x2, PT ;  /* 0x000000020300780c */ /* 0x000fe20003f06070 */
[----:B------:R-:W-:Y:S02]  /*48f0*/  IMAD.MOV.U32 R8, RZ, RZ, RZ ;  /* 0x000000ffff087224 */ /* 0x000fe400078e00ff */
[----:B------:R-:W-:Y:S02]  /*4900*/  UIADD3 UR5, UPT, UPT, UR4, 0x238, URZ ;  /* 0x0000023804057890 */ /* 0x000fe4000fffe0ff */
[----:B------:R-:W-:Y:S02]  /*4910*/  UIADD3 UR8, UPT, UPT, UR4, 0x230, URZ ;  /* 0x0000023004087890 */ /* 0x000fe4000fffe0ff */
[----:B------:R-:W-:-:S12]  /*4920*/  UPRMT UR5, URZ, 0x654, UR5 ;  /* 0x00000654ff057896 */ /* 0x000fd80008000005 */
.L_x_76:
[----:B------:R-:W-:Y:S01]  /*4930*/  SHF.L.U32 R7, R2, 0x1f, RZ ;  /* 0x0000001f02077819 */ /* 0x000fe200000006ff */
[----:B------:R-:W-:Y:S02]  /*4940*/  IMAD.U32 R4, RZ, RZ, UR8 ;  /* 0x00000008ff047e24 */ /* 0x000fe4000f8e00ff */
[----:B------:R-:W-:Y:S01]  /*4950*/  @!P0 IMAD.MOV.U32 R5, RZ, RZ, 0x10 ;  /* 0x00000010ff058424 */ /* 0x000fe200078e00ff */
[----:B------:R-:W2:Y:S02]  /*4960*/  SYNCS.PHASECHK.TRANS64.TRYWAIT P1, [UR4+0x238], R7 ;  /* 0x00023807ff0075a7 */ /* 0x000ea40008021104 */
[----:B------:R-:W-:-:S04]  /*4970*/  PRMT R9, R3, 0x654, R4 ;  /* 0x0000065403097816 */ /* 0x000fc80000000004 */
[----:B------:R-:W-:Y:S01]  /*4980*/  SEL R0, R9, R0, !P0 ;  /* 0x0000000009007207 */ /* 0x000fe20004000000 */
[----:B--2---:R-:W-:Y:S06]  /*4990*/  @!P1 BRA `(.L_x_74) ;  /* 0x0000007400f49947 */ /* 0x004fec0003800000 */
.L_x_213:
[----:B------:R-:W-:Y:S01]  /*49a0*/  UIADD3 UR6, UPT, UPT, UR4, 0x270, URZ ;  /* 0x0000027004067890 */ /* 0x000fe2000fffe0ff */
[----:B------:R3:W-:Y:S01]  /*49b0*/  @!P0 SYNCS.ARRIVE.TRANS64.RED RZ, [R0+URZ], R5 ;  /* 0x0000000500ff89a7 */ /* 0x0007e200080004ff */
[----:B------:R-:W-:Y:S01]  /*49c0*/  UIADD3 UR7, UPT, UPT, UR4, 0x230, URZ ;  /* 0x0000023004077890 */ /* 0x000fe2000fffe0ff */
[----:B------:R-:W-:-:S08]  /*49d0*/  LOP3.LUT R2, R2, 0x1, RZ, 0x3c, !PT ;  /* 0x0000000102027812 */ /* 0x000fd000078e3cff */
[----:B------:R-:W-:Y:S06]  /*49e0*/  UGETNEXTWORKID.BROADCAST [UR6], [UR7] ;  /* 0x00000000060073ca */ /* 0x000fec0008000100 */
[----:B---3--:R-:W-:-:S04]  /*49f0*/  SHF.L.U32 R5, R8, 0x1f, RZ ;  /* 0x0000001f08057819 */ /* 0x008fc800000006ff */
[----:B------:R-:W3:Y:S02]  /*4a00*/  SYNCS.PHASECHK.TRANS64.TRYWAIT P1, [UR4+0x230], R5 ;  /* 0x00023005ff0075a7 */ /* 0x000ee40008021104 */
[----:B---3--:R-:W-:Y:S05]  /*4a10*/  @!P1 BRA `(.L_x_75) ;  /* 0x0000007400ec9947 */ /* 0x008fea0003800000 */
.L_x_215:
[----:B--2---:R-:W2:Y:S01]  /*4a20*/  LDS.128 R4, [UR4+0x270] ;  /* 0x00027004ff047984 */ /* 0x004ea20008000c00 */
[----:B------:R-:W-:Y:S01]  /*4a30*/  LOP3.LUT R8, R8, 0x1, RZ, 0x3c, !PT ;  /* 0x0000000108087812 */ /* 0x000fe200078e3cff */
[----:B------:R-:W-:Y:S01]  /*4a40*/  @!PT LDS RZ, [RZ] ;  /* 0x00000000fffff984 */ /* 0x000fe20000000800 */
[----:B------:R-:W-:Y:S01]  /*4a50*/  @!PT LDS RZ, [RZ] ;  /* 0x00000000fffff984 */ /* 0x000fe20000000800 */
[----:B------:R-:W-:Y:S01]  /*4a60*/  @!PT LDS RZ, [RZ] ;  /* 0x00000000fffff984 */ /* 0x000fe20000000800 */
[----:B------:R-:W-:Y:S01]  /*4a70*/  @!PT LDS RZ, [RZ] ;  /* 0x00000000fffff984 */ /* 0x000fe20000000800 */
[----:B------:R3:W-:Y:S06]  /*4a80*/  MEMBAR.ALL.CTA ;  /* 0x0000000000007992 */ /* 0x0007ec0000008000 */
[----:B---3--:R-:W3:Y:S02]  /*4a90*/  FENCE.VIEW.ASYNC.S ;  /* 0x00000000000073c6 */ /* 0x008ee40000000000 */
[----:B---3--:R-:W-:Y:S01]  /*4aa0*/  SYNCS.ARRIVE.TRANS64.RED.A1T0 RZ, [UR5], RZ ;  /* 0x000000ffffff79a7 */ /* 0x008fe20008100405 */
[----:B--2---:R-:W-:-:S13]  /*4ab0*/  LOP3.LUT P1, RZ, R6, 0x1, RZ, 0xc0, !PT ;  /* 0x0000000106ff7812 */ /* 0x004fda000782c0ff */
[----:B------:R-:W-:Y:S05]  /*4ac0*/  @P1 BRA `(.L_x_76) ;  /* 0xfffffffc00981947 */ /* 0x000fea000383ffff */
[----:B------:R-:W-:-:S04]  /*4ad0*/  SHF.L.U32 R0, R2, 0x1f, RZ ;  /* 0x0000001f02007819 */ /* 0x000fc800000006ff */
[----:B------:R-:W2:Y:S02]  /*4ae0*/  SYNCS.PHASECHK.TRANS64 P0, [UR4+0x238], R0 ;  /* 0x00023800ff0075a7 */ /* 0x000ea40008001004 */
[----:B-12---:R-:W-:Y:S05]  /*4af0*/  @P0 EXIT ;  /* 0x000000000000094d */ /* 0x006fea0003800000 */
[----:B------:R-:W-:-:S07]  /*4b00*/  MOV R0, UR4 ;  /* 0x0000000400007c02 */ /* 0x000fce0008000f00 */
.L_x_77:
[----:B-1----:R-:W-:-:S04]  /*4b10*/  SHF.L.U32 R3, R2, 0x1f, RZ ;  /* 0x0000001f02037819 */ /* 0x002fc800000006ff */
[----:B------:R1:W2:Y:S03]  /*4b20*/  SYNCS.PHASECHK.TRANS64.TRYWAIT P0, [R0+URZ+0x238], R3 ;  /* 0x00023803000075a7 */ /* 0x0002a600080011ff */
[----:B--2---:R-:W-:Y:S05]  /*4b30*/  @!P0 NANOSLEEP.SYNCS 0x989680 ;  /* 0x009896800000895d */ /* 0x004fea0003900000 */
[----:B------:R-:W2:Y:S02]  /*4b40*/  @!P0 SYNCS.PHASECHK.TRANS64 P0, [R0+URZ+0x238], R3 ;  /* 0x00023803000085a7 */ /* 0x000ea400080010ff */
[----:B--2---:R-:W-:Y:S05]  /*4b50*/  @P0 EXIT ;  /* 0x000000000000094d */ /* 0x004fea0003800000 */
[----:B------:R-:W-:Y:S05]  /*4b60*/  BRA `(.L_x_77) ;  /* 0xfffffffc00e87947 */ /* 0x000fea000383ffff */
.L_x_73:
[----:B------:R-:W-:Y:S05]  /*4b70*/  BRA.U UP4, `(.L_x_78) ;  /* 0x0000001104347547 */ /* 0x000fea000b800000 */
[----:B------:R-:W-:Y:S01]  /*4b80*/  UMOV UR5, 0x40 ;  /* 0x0000004000057882 */ /* 0x000fe20000000000 */
[----:B------:R-:W-:Y:S01]  /*4b90*/  NOP ;  /* 0x0000000000007918 */ /* 0x000fe20000000000 */
[----:B------:R-:W-:Y:S01]  /*4ba0*/  ULEA UR5, UR24, UR5, 0x18 ;  /* 0x0000000518057291 */ /* 0x000fe2000f8ec0ff */
[----:B------:R-:W-:Y:S02]  /*4bb0*/  UMOV UR6, 0x400 ;  /* 0x0000040000067882 */ /* 0x000fe40000000000 */
[----:B------:R-:W-:-:S06]  /*4bc0*/  ULEA UR6, UR24, UR6, 0x18 ;  /* 0x0000000618067291 */ /* 0x000fcc000f8ec0ff */
[----:B------:R-:W2:Y:S02]  /*4bd0*/  LDS.U8 R3, [UR5+0x1c] ;  /* 0x00001c05ff037984 */ /* 0x000ea40008000000 */
[----:B--2---:R-:W-:-:S13]  /*4be0*/  ISETP.NE.AND P0, PT, R3, RZ, PT ;  /* 0x000000ff0300720c */ /* 0x004fda0003f05270 */
[----:B------:R-:W-:Y:S05]  /*4bf0*/  @P0 BRA `(.L_x_79) ;  /* 0x0000000400080947 */ /* 0x000fea0003800000 */
[----:B------:R-:W-:Y:S02]  /*4c00*/  UISETP.NE.U32.AND UP1, UPT, UR29, 0x1, UPT ;  /* 0x000000011d00788c */ /* 0x000fe4000bf25070 */
[----:B------:R-:W-:-:S07]  /*4c10*/  UIADD3 UR7, UPT, UPT, UR5, 0x8, URZ ;  /* 0x0000000805077890 */ /* 0x000fce000fffe0ff */
[----:B------:R-:W-:Y:S05]  /*4c20*/  BRA.U !UP1, `(.L_x_80) ;  /* 0x00000001099c7547 */ /* 0x000fea000b800000 */
[----:B------:R-:W-:Y:S01]  /*4c30*/  ELECT P0, URZ, PT ;  /* 0x0000000000ff782f */ /* 0x000fe20003800000 */
[----:B------:R-:W-:-:S12]  /*4c40*/  BSSY B0, `(.L_x_80) ;  /* 0x0000025000007945 */ /* 0x000fd80003800000 */
[----:B------:R-:W-:Y:S05]  /*4c50*/  @!P0 BRA `(.L_x_81) ;  /* 0x00000000008c8947 */ /* 0x000fea0003800000 */
[----:B------:R-:W-:-:S05]  /*4c60*/  UMOV UR4, 0x10 ;  /* 0x0000001000047882 */ /* 0x000fca0000000000 */
[----:B------:R-:W-:Y:S04]  /*4c70*/  DEPBAR.LE SB2, 0x36 ;  /* 0x0000ad800000791a */ /* 0x000fe80000000000 */
[----:B------:R-:W2:Y:S02]  /*4c80*/  UTCATOMSWS.2CTA.FIND_AND_SET.ALIGN UP0, UR4, UR4 ;  /* 0x00000004000475e3 */ /* 0x000ea40008200800 */
[----:B--2---:R-:W-:Y:S01]  /*4c90*/  MOV R10, UR4 ;  /* 0x00000004000a7c02 */ /* 0x004fe20008000f00 */
[----:B------:R-:W-:Y:S06]  /*4ca0*/  BRA.U UP0, `(.L_x_82) ;  /* 0x0000000100187547 */ /* 0x000fec000b800000 */
.L_x_83:
[----:B------:R-:W-:Y:S05]  /*4cb0*/  NANOSLEEP 0x64 ;  /* 0x000000640000795d */ /* 0x000fea0003800000 */
[----:B------:R-:W-:-:S05]  /*4cc0*/  UMOV UR4, 0x10 ;  /* 0x0000001000047882 */ /* 0x000fca0000000000 */
[----:B------:R-:W-:Y:S04]  /*4cd0*/  DEPBAR.LE SB2, 0x36 ;  /* 0x0000ad800000791a */ /* 0x000fe80000000000 */
[----:B------:R-:W2:Y:S02]  /*4ce0*/  UTCATOMSWS.2CTA.FIND_AND_SET.ALIGN UP0, UR4, UR4 ;  /* 0x00000004000475e3 */ /* 0x000ea40008200800 */
[----:B--2---:R-:W-:Y:S01]  /*4cf0*/  MOV R10, UR4 ;  /* 0x00000004000a7c02 */ /* 0x004fe20008000f00 */
[----:B------:R-:W-:Y:S05]  /*4d00*/  BRA.U !UP0, `(.L_x_83) ;  /* 0xfffffffd08e87547 */ /* 0x000fea000b83ffff */
.L_x_82:
[----:B------:R-:W2:Y:S01]  /*4d10*/  LDS R6, [UR5+0x10] ;  /* 0x00001005ff067984 */ /* 0x000ea20008000800 */
[----:B------:R-:W-:Y:S01]  /*4d20*/  IMAD.U32 R3, RZ, RZ, UR6 ;  /* 0x00000006ff037e24 */ /* 0x000fe2000f8e00ff */
[----:B------:R-:W-:-:S03]  /*4d30*/  MOV R4, UR27 ;  /* 0x0000001b00047c02 */ /* 0x000fc60008000f00 */
[----:B------:R-:W-:Y:S01]  /*4d40*/  VIADD R3, R3, 0x280 ;  /* 0x0000028003037836 */ /* 0x000fe20000000000 */
[----:B--2---:R-:W-:-:S04]  /*4d50*/  SHF.L.U32 R6, R6, 0x1f, RZ ;  /* 0x0000001f06067819 */ /* 0x004fc800000006ff */
[----:B------:R-:W2:Y:S02]  /*4d60*/  SYNCS.PHASECHK.TRANS64.TRYWAIT P0, [UR5+0x8], R6 ;  /* 0x00000806ff0075a7 */ /* 0x000ea40008001105 */
[----:B--2---:R-:W-:Y:S05]  /*4d70*/  @P0 BRA `(.L_x_84) ;  /* 0x0000000000080947 */ /* 0x004fea0003800000 */
[----:B------:R-:W2:Y:S02]  /*4d80*/  SYNCS.PHASECHK.TRANS64.TRYWAIT P0, [UR5+0x8], R6 ;  /* 0x00000806ff0075a7 */ /* 0x000ea40008001105 */
[----:B--2---:R-:W-:Y:S05]  /*4d90*/  @!P0 BRA `(.L_x_85) ;  /* 0x0000007400248947 */ /* 0x004fea0003800000 */
.L_x_84:
[----:B------:R-:W-:Y:S01]  /*4da0*/  PRMT R4, R4, 0x654, R3 ;  /* 0x0000065404047816 */ /* 0x000fe20000000003 */
[----:B------:R-:W-:Y:S01]  /*4db0*/  HFMA2 R3, -RZ, RZ, 0, 5.9604644775390625e-08 ;  /* 0x00000001ff037431 */ /* 0x000fe200000001ff */
[----:B------:R-:W-:Y:S01]  /*4dc0*/  UPRMT UR4, UR27, 0x654, UR7 ;  /* 0x000006541b047896 */ /* 0x000fe20008000007 */
[----:B------:R-:W-:Y:S02]  /*4dd0*/  IMAD.MOV.U32 R7, RZ, RZ, 0xffff ;  /* 0x0000ffffff077424 */ /* 0x000fe400078e00ff */
[----:B--2---:R-:W-:Y:S02]  /*4de0*/  IMAD.MOV.U32 R6, RZ, RZ, 0x4 ;  /* 0x00000004ff067424 */ /* 0x004fe400078e00ff */
[----:B------:R-:W-:Y:S01]  /*4df0*/  IMAD.SHL.U32 R9, R10, 0x20, RZ ;  /* 0x000000200a097824 */ /* 0x000fe200078e00ff */
[----:B------:R-:W-:Y:S02]  /*4e00*/  MOV R5, UR4 ;  /* 0x0000000400057c02 */ /* 0x000fe40008000f00 */
[-C--:B------:R-:W-:Y:S01]  /*4e10*/  SHF.L.U32 R8, R7, R10.reuse, RZ ;  /* 0x0000000a07087219 */ /* 0x080fe200000006ff */
[----:B------:R2:W-:Y:S01]  /*4e20*/  SYNCS.ARRIVE.TRANS64.RED RZ, [UR4], R6 ;  /* 0x00000006ffff79a7 */ /* 0x0005e20008000404 */
[----:B------:R-:W-:Y:S01]  /*4e30*/  SHF.L.U32 R7, R3, R10, RZ ;  /* 0x0000000a03077219 */ /* 0x000fe200000006ff */
[----:B------:R2:W-:Y:S04]  /*4e40*/  STS [UR6+0x280], R9 ;  /* 0x00028009ff007988 */ /* 0x0005e80008000806 */
[----:B------:R2:W-:Y:S04]  /*4e50*/  STAS [R4.64], R10 ;  /* 0x0000000a04007dbd */ /* 0x0005e8000c0008ff */
[----:B------:R2:W-:Y:S04]  /*4e60*/  ATOMS.OR RZ, [UR5+0x14], R8 ;  /* 0x00001408ffff798c */ /* 0x0005e8000b000005 */
[----:B------:R2:W-:Y:S04]  /*4e70*/  ATOMS.OR RZ, [UR5+0x18], R7 ;  /* 0x00001807ffff798c */ /* 0x0005e8000b000005 */
[----:B------:R2:W-:Y:S02]  /*4e80*/  ATOMS.XOR RZ, [UR5+0x10], R3 ;  /* 0x00001003ffff798c */ /* 0x0005e4000b800005 */
.L_x_81:
[----:B-1----:R-:W-:Y:S05]  /*4e90*/  BSYNC B0 ;  /* 0x0000000000007941 */ /* 0x002fea0003800000 */
.L_x_80:
[----:B------:R-:W-:Y:S05]  /*4ea0*/  BRA.U UP1, `(.L_x_86) ;  /* 0x00000001016c7547 */ /* 0x000fea000b800000 */
[----:B------:R-:W-:-:S03]  /*4eb0*/  UMOV UR4, 0xffffffff ;  /* 0xffffffff00047882 */ /* 0x000fc60000000000 */
[----:B------:R-:W-:Y:S05]  /*4ec0*/  BRA.DIV UR4, `(.L_x_87) ;  /* 0x0000007204f07947 */ /* 0x000fea000b800000 */
[----:B------:R-:W-:-:S13]  /*4ed0*/  ELECT P0, URZ, PT ;  /* 0x0000000000ff782f */ /* 0x000fda0003800000 */
.L_x_218:
[----:B------:R-:W-:Y:S05]  /*4ee0*/  @!P0 BRA `(.L_x_86) ;  /* 0x00000000005c8947 */ /* 0x000fea0003800000 */
[----:B--2---:R-:W2:Y:S02]  /*4ef0*/  LDS R4, [UR5+0x10] ;  /* 0x00001005ff047984 */ /* 0x004ea40008000800 */
[----:B--2---:R-:W-:-:S04]  /*4f00*/  SHF.L.U32 R4, R4, 0x1f, RZ ;  /* 0x0000001f04047819 */ /* 0x004fc800000006ff */
[----:B------:R-:W2:Y:S02]  /*4f10*/  SYNCS.PHASECHK.TRANS64.TRYWAIT P0, [UR5+0x8], R4 ;  /* 0x00000804ff0075a7 */ /* 0x000ea40008001105 */
[----:B--2---:R-:W-:Y:S05]  /*4f20*/  @P0 BRA `(.L_x_88) ;  /* 0x0000000000080947 */ /* 0x004fea0003800000 */
[----:B------:R-:W2:Y:S02]  /*4f30*/  SYNCS.PHASECHK.TRANS64.TRYWAIT P0, [UR5+0x8], R4 ;  /* 0x00000804ff0075a7 */ /* 0x000ea40008001105 */
[----:B--2---:R-:W-:Y:S05]  /*4f40*/  @!P0 BRA `(.L_x_89) ;  /* 0x0000007000f48947 */ /* 0x004fea0003800000 */
.L_x_88:
[----:B------:R-:W3:Y:S01]  /*4f50*/  LDS R6, [UR6+0x280] ;  /* 0x00028006ff067984 */ /* 0x000ee20008000800 */
[----:B--2---:R-:W-:Y:S02]  /*4f60*/  HFMA2 R3, -RZ, RZ, 0, 5.9604644775390625e-08 ;  /* 0x00000001ff037431 */ /* 0x004fe400000001ff */
[----:B------:R-:W-:Y:S01]  /*4f70*/  IMAD.MOV.U32 R4, RZ, RZ, 0xffff ;  /* 0x0000ffffff047424 */ /* 0x000fe200078e00ff */
[----:B------:R-:W-:Y:S01]  /*4f80*/  UPRMT UR4, UR27, 0x654, UR7 ;  /* 0x000006541b047896 */ /* 0x000fe20008000007 */
[----:B---3--:R-:W-:-:S03]  /*4f90*/  IMAD.SHL.U32 R5, R6, 0x20, RZ ;  /* 0x0000002006057824 */ /* 0x008fc600078e00ff */
[-C--:B------:R-:W-:Y:S02]  /*4fa0*/  SHF.L.U32 R4, R4, R6.reuse, RZ ;  /* 0x0000000604047219 */ /* 0x080fe400000006ff */
[----:B------:R-:W-:Y:S01]  /*4fb0*/  SHF.L.U32 R6, R3, R6, RZ ;  /* 0x0000000603067219 */ /* 0x000fe200000006ff */
[----:B------:R3:W-:Y:S04]  /*4fc0*/  STS [UR6+0x280], R5 ;  /* 0x00028005ff007988 */ /* 0x0007e80008000806 */
[----:B------:R3:W-:Y:S04]  /*4fd0*/  ATOMS.OR RZ, [UR5+0x14], R4 ;  /* 0x00001404ffff798c */ /* 0x0007e8000b000005 */
[----:B------:R3:W-:Y:S01]  /*4fe0*/  ATOMS.OR RZ, [UR5+0x18], R6 ;  /* 0x00001806ffff798c */ /* 0x0007e2000b000005 */
[----:B------:R-:W-:Y:S03]  /*4ff0*/  SYNCS.ARRIVE.TRANS64.RED.A1T0 RZ, [UR4], RZ ;  /* 0x000000ffffff79a7 */ /* 0x000fe60008100404 */
[----:B------:R3:W-:Y:S01]  /*5000*/  ATOMS.XOR RZ, [UR5+0x10], R3 ;  /* 0x00001003ffff798c */ /* 0x0007e2000b800005 */
[----:B------:R-:W-:Y:S05]  /*5010*/  BRA `(.L_x_86) ;  /* 0x0000000000107947 */ /* 0x000fea0003800000 */
.L_x_79:
[----:B------:R-:W-:Y:S02]  /*5020*/  MOV R3, 0xffffffff ;  /* 0xffffffff00037802 */ /* 0x000fe40000000f00 */
[----:B------:R-:W-:-:S03]  /*5030*/  MOV R4, 0x5060 ;  /* 0x0000506000047802 */ /* 0x000fc60000000f00 */
[----:B------:R2:W-:Y:S04]  /*5040*/  STS [UR6+0x280], R3 ;  /* 0x00028003ff007988 */ /* 0x0005e80008000806 */
[----:B-12--5:R-:W-:Y:S05]  /*5050*/  CALL.REL.NOINC `($__internal_1_$__cuda_sm10x_tcgen05_guardrail_trap_phase_invalid_during_alloc) ;  /* 0x0000007800187944 */ /* 0x026fea0003c00000 */
.L_x_86:
[----:B------:R-:W-:Y:S05]  /*5060*/  WARPSYNC.ALL ;  /* 0x0000000000007948 */ /* 0x000fea0003800000 */
[----:B------:R-:W4:Y:S01]  /*5070*/  S2UR UR15, SR_CgaCtaId ;  /* 0x00000000000f79c3 */ /* 0x000f220000008800 */
[----:B------:R-:W-:Y:S01]  /*5080*/  UMOV UR4, 0x400 ;  /* 0x0000040000047882 */ /* 0x000fe20000000000 */
[----:B------:R-:W-:-:S06]  /*5090*/  NOP ;  /* 0x0000000000007918 */ /* 0x000fcc0000000000 */
[----:B------:R-:W-:Y:S06]  /*50a0*/  BAR.ARV 0x6, 0xa0 ;  /* 0x0182800000007b1d */ /* 0x000fec0000002000 */
[----:B------:R-:W1:Y:S01]  /*50b0*/  LDCU UR5, c[0x0][0x394] ;  /* 0x00007280ff0577ac */ /* 0x000e620008000800 */
[----:B------:R-:W-:Y:S01]  /*50c0*/  LOP3.LUT R2, R2, 0xffff, RZ, 0xc0, !PT ;  /* 0x0000ffff02027812 */ /* 0x000fe200078ec0ff */
[----:B--2---:R-:W-:Y:S01]  /*50d0*/  IMAD.MOV.U32 R8, RZ, RZ, 0x1 ;  /* 0x00000001ff087424 */ /* 0x004fe200078e00ff */
[----:B------:R-:W-:Y:S01]  /*50e0*/  LOP3.LUT R0, R0, 0xffff, RZ, 0xc0, !PT ;  /* 0x0000ffff00007812 */ /* 0x000fe200078ec0ff */
[----:B------:R-:W-:Y:S01]  /*50f0*/  UISETP.NE.AND UP4, UPT, UR29, URZ, UPT ;  /* 0x000000ff1d00728c */ /* 0x000fe2000bf85270 */
[----:B------:R-:W-:Y:S01]  /*5100*/  R2UR UR16, R2 ;  /* 0x00000000021072ca */ /* 0x000fe200000e0000 */
[----:B------:R-:W-:Y:S01]  /*5110*/  IMAD.MOV.U32 R2, RZ, RZ, RZ ;  /* 0x000000ffff027224 */ /* 0x000fe200078e00ff */
[----:B------:R-:W-:Y:S01]  /*5120*/  R2UR UR25, R0 ;  /* 0x00000000001972ca */ /* 0x000fe200000e0000 */
[----:B------:R-:W-:Y:S01]  /*5130*/  IMAD.MOV.U32 R0, RZ, RZ, RZ ;  /* 0x000000ffff007224 */ /* 0x000fe200078e00ff */
[----:B------:R-:W-:Y:S01]  /*5140*/  UMOV UR19, URZ ;  /* 0x000000ff00137c82 */ /* 0x000fe20008000000 */
[----:B----4-:R-:W-:Y:S01]  /*5150*/  ULEA UR15, UR15, UR4, 0x18 ;  /* 0x000000040f0f7291 */ /* 0x010fe2000f8ec0ff */
[----:B------:R-:W-:Y:S01]  /*5160*/  UMOV UR11, URZ ;  /* 0x000000ff000b7c82 */ /* 0x000fe20008000000 */
[----:B------:R-:W-:-:S02]  /*5170*/  UMOV UR22, 0x0 ;  /* 0x0000000000167882 */ /* 0x000fc40000000000 */
[----:B------:R-:W-:Y:S02]  /*5180*/  UIADD3 UR6, UPT, UPT, UR15, 0x8600, URZ ;  /* 0x000086000f067890 */ /* 0x000fe4000fffe0ff */
[----:B------:R-:W-:Y:S02]  /*5190*/  UIADD3 UR7, UPT, UPT, UR15, 0x28600, URZ ;  /* 0x000286000f077890 */ /* 0x000fe4000fffe0ff */
[----:B-1----:R-:W-:Y:S01]  /*51a0*/  UIADD3 UR5, UPT, UPT, UR5, 0x1f, URZ ;  /* 0x0000001f05057890 */ /* 0x002fe2000fffe0ff */
[----:B---3--:R-:W1:Y:S01]  /*51b0*/  LDS R3, [UR15+0x280] ;  /* 0x0002800fff037984 */ /* 0x008e620008000800 */
[----:B------:R-:W-:Y:S02]  /*51c0*/  UIADD3 UR24, UPT, UPT, UR15, 0x238, URZ ;  /* 0x000002380f187890 */ /* 0x000fe4000fffe0ff */
[----:B------:R-:W-:Y:S02]  /*51d0*/  USHF.R.S32.HI UR4, URZ, 0x1f, UR5 ;  /* 0x0000001fff047899 */ /* 0x000fe40008011405 */
[----:B------:R-:W-:-:S02]  /*51e0*/  USHF.R.U32.HI UR6, URZ, 0x4, UR6 ;  /* 0x00000004ff067899 */ /* 0x000fc40008011606 */
[----:B------:R-:W-:Y:S02]  /*51f0*/  ULEA.HI UR4, UR4, UR5, URZ, 0x5 ;  /* 0x0000000504047291 */ /* 0x000fe4000f8f28ff */
[----:B------:R-:W-:Y:S02]  /*5200*/  USHF.R.U32.HI UR7, URZ, 0x4, UR7 ;  /* 0x00000004ff077899 */ /* 0x000fe40008011607 */
[----:B------:R-:W-:Y:S02]  /*5210*/  USHF.R.S32.HI UR21, URZ, 0x5, UR4 ;  /* 0x00000005ff157899 */ /* 0x000fe40008011404 */
[----:B------:R-:W-:Y:S02]  /*5220*/  UPRMT UR24, URZ, 0x654, UR24 ;  /* 0x00000654ff187896 */ /* 0x000fe40008000018 */
[----:B------:R-:W-:Y:S02]  /*5230*/  UISETP.LT.AND UP0, UPT, UR21, 0x1, UPT ;  /* 0x000000011500788c */ /* 0x000fe4000bf01270 */
[----:B------:R-:W-:-:S02]  /*5240*/  ULOP3.LUT UR18, UR6, 0x3fff, URZ, 0xc0, !UPT ;  /* 0x00003fff06127892 */ /* 0x000fc4000f8ec0ff */
[----:B------:R-:W-:Y:S02]  /*5250*/  USEL UR26, UR21, 0x1, !UP0 ;  /* 0x00000001151a7887 */ /* 0x000fe4000c000000 */
[----:B------:R-:W-:Y:S02]  /*5260*/  ULOP3.LUT UR17, UR7, 0x3fff, URZ, 0xc0, !UPT ;  /* 0x00003fff07117892 */ /* 0x000fe4000f8ec0ff */
[----:B------:R-:W-:Y:S01]  /*5270*/  UIADD3 UR26, UPT, UPT, -UR26, URZ, URZ ;  /* 0x000000ff1a1a7290 */ /* 0x000fe2000fffe1ff */
[----:B------:R-:W-:Y:S01]  /*5280*/  UMOV UR23, 0x10218010 ;  /* 0x1021801000177882 */ /* 0x000fe20000000000 */
[C---:B-1----:R-:W-:Y:S01]  /*5290*/  VIADD R5, R3.reuse, 0x80 ;  /* 0x0000008003057836 */ /* 0x042fe20000000000 */
[----:B------:R-:W-:-:S04]  /*52a0*/  LOP3.LUT R4, R3, 0xffff, RZ, 0xc0, !PT ;  /* 0x0000ffff03047812 */ /* 0x000fc800078ec0ff */
[----:B------:R-:W-:-:S05]  /*52b0*/  LOP3.LUT R5, R5, 0xffff, RZ, 0xc0, !PT ;  /* 0x0000ffff05057812 */ /* 0x000fca00078ec0ff */
[----:B------:R1:W-:Y:S02]  /*52c0*/  STL.64 [R1], R4 ;  /* 0x0000000401007387 */ /* 0x0003e40000100a00 */
.L_x_98:
[----:B-1----:R-:W-:-:S04]  /*52d0*/  SHF.L.U32 R5, R2, 0x1f, RZ ;  /* 0x0000001f02057819 */ /* 0x002fc800000006ff */
[----:B------:R-:W1:Y:S02]  /*52e0*/  SYNCS.PHASECHK.TRANS64.TRYWAIT P0, [UR15+0x230], R5 ;  /* 0x00023005ff0075a7 */ /* 0x000e64000800110f */
[----:B-1--4-:R-:W-:Y:S05]  /*52f0*/  @!P0 BRA `(.L_x_90) ;  /* 0x0000007000208947 */ /* 0x012fea0003800000 */
.L_x_220:
[----:B-1----:R-:W1:Y:S01]  /*5300*/  LDS.128 R4, [UR15+0x270] ;  /* 0x0002700fff047984 */ /* 0x002e620008000c00 */
[----:B------:R-:W-:Y:S01]  /*5310*/  ULEA UR20, UR19, UR15, 0x3 ;  /* 0x0000000f13147291 */ /* 0x000fe2000f8e18ff */
[----:B------:R-:W-:Y:S01]  /*5320*/  @!PT LDS RZ, [RZ] ;  /* 0x00000000fffff984 */ /* 0x000fe20000000800 */
[----:B------:R-:W-:Y:S01]  /*5330*/  @!PT LDS RZ, [RZ] ;  /* 0x00000000fffff984 */ /* 0x000fe20000000800 */
[----:B------:R-:W-:Y:S01]  /*5340*/  @!PT LDS RZ, [RZ] ;  /* 0x00000000fffff984 */ /* 0x000fe20000000800 */
[----:B------:R-:W-:Y:S01]  /*5350*/  @!PT LDS RZ, [RZ] ;  /* 0x00000000fffff984 */ /* 0x000fe20000000800 */
[----:B------:R2:W-:Y:S06]  /*5360*/  MEMBAR.ALL.CTA ;  /* 0x0000000000007992 */ /* 0x0005ec0000008000 */
[----:B--2---:R-:W2:Y:S02]  /*5370*/  FENCE.VIEW.ASYNC.S ;  /* 0x00000000000073c6 */ /* 0x004ea40000000000 */
[----:B--2---:R-:W-:Y:S01]  /*5380*/  SYNCS.ARRIVE.TRANS64.RED.A1T0 RZ, [UR24], RZ ;  /* 0x000000ffffff79a7 */ /* 0x004fe20008100418 */
[----:B-1----:R-:W-:Y:S01]  /*5390*/  LOP3.LUT P2, RZ, R6, 0x1, RZ, 0xc0, !PT ;  /* 0x0000000106ff7812 */ /* 0x002fe2000784c0ff */
[----:B------:R-:W-:-:S12]  /*53a0*/  BRA.U UP4, `(.L_x_91) ;  /* 0x00000001040c7547 */ /* 0x000fd8000b800000 */
[----:B------:R-:W-:-:S04]  /*53b0*/  SHF.L.U32 R5, R8, 0x1f, RZ ;  /* 0x0000001f08057819 */ /* 0x000fc800000006ff */
[----:B------:R-:W1:Y:S02]  /*53c0*/  SYNCS.PHASECHK.TRANS64.TRYWAIT P0, [UR20+0x250], R5 ;  /* 0x00025005ff0075a7 */ /* 0x000e640008001114 */
[----:B-1----:R-:W-:Y:S05]  /*53d0*/  @!P0 BRA `(.L_x_92) ;  /* 0x0000007000008947 */ /* 0x002fea0003800000 */
.L_x_91:
[----:B------:R-:W-:Y:S05]  /*53e0*/  BRA.U UP4, `(.L_x_93) ;  /* 0x0000000104c07547 */ /* 0x000fea000b800000 */
[----:B------:R-:W2:Y:S02]  /*53f0*/  LDCU UR4, c[0x0][0x394] ;  /* 0x00007280ff0477ac */ /* 0x000ea40008000800 */
[----:B--2---:R-:W-:-:S09]  /*5400*/  UISETP.GE.AND UP0, UPT, UR4, 0x1, UPT ;  /* 0x000000010400788c */ /* 0x004fd2000bf06270 */
[----:B------:R-:W-:Y:S05]  /*5410*/  BRA.U !UP0, `(.L_x_94) ;  /* 0x0000000108a87547 */ /* 0x000fea000b800000 */
[----:B------:R-:W-:Y:S01]  /*5420*/  ULEA UR4, UR19, UR49, 0x2 ;  /* 0x0000003113047291 */ /* 0x000fe2000f8e10ff */
[----:B-1----:R-:W-:-:S08]  /*5430*/  SHF.L.U32 R4, R0, 0x1f, RZ ;  /* 0x0000001f00047819 */ /* 0x002fd000000006ff */
[----:B------:R-:W5:Y:S01]  /*5440*/  LDL R5, [UR4] ;  /* 0x00000004ff057983 */ /* 0x000f620008100800 */
[----:B------:R-:W-:Y:S02]  /*5450*/  ULEA UR4, UR11, UR15, 0x3 ;  /* 0x0000000f0b047291 */ /* 0x000fe4000f8e18ff */
[----:B------:R-:W-:Y:S01]  /*5460*/  UPLOP3.LUT UP2, UPT, UPT, UPT, UPT, 0x40, 0x4 ;  /* 0x000000000004789c */ /* 0x000fe20003f4e870 */
[----:B------:R-:W-:Y:S01]  /*5470*/  UMOV UR14, UR26 ;  /* 0x0000001a000e7c82 */ /* 0x000fe20008000000 */
[----:B------:R-:W-:-:S05]  /*5480*/  UMOV UR13, UR21 ;  /* 0x00000015000d7c82 */ /* 0x000fca0008000000 */
[----:B------:R1:W2:Y:S01]  /*5490*/  SYNCS.PHASECHK.TRANS64.TRYWAIT P1, [UR4], R4 ;  /* 0x00000004ff0075a7 */ /* 0x0002a20008021104 */
[----:B------:R-:W-:-:S05]  /*54a0*/  UMOV UR4, UR11 ;  /* 0x0000000b00047c82 */ /* 0x000fca0008000000 */
.L_x_97:
[----:B------:R-:W-:Y:S02]  /*54b0*/  UIADD3 UR14, UPT, UPT, UR14, 0x1, URZ ;  /* 0x000000010e0e7890 */ /* 0x000fe4000fffe0ff */
[----:B------:R-:W-:Y:S02]  /*54c0*/  ULEA UR10, UR4, UR15, 0x3 ;  /* 0x0000000f040a7291 */ /* 0x000fe4000f8e18ff */
[----:B------:R-:W-:Y:S01]  /*54d0*/  UISETP.NE.AND UP3, UPT, UR14, URZ, UPT ;  /* 0x000000ff0e00728c */ /* 0x000fe2000bf65270 */
[----:B--234-:R-:W-:Y:S10]  /*54e0*/  @P1 BRA `(.L_x_95) ;  /* 0x00000000000c1947 */ /* 0x01cff40003800000 */
[----:B------:R-:W-:Y:S04]  /*54f0*/  SHF.L.U32 R7, R0, 0x1f, RZ ;  /* 0x0000001f00077819 */ /* 0x000fe800000006ff */
[----:B------:R-:W2:Y:S02]  /*5500*/  SYNCS.PHASECHK.TRANS64.TRYWAIT P0, [UR10], R7 ;  /* 0x00000007ff0075a7 */ /* 0x000ea4000800110a */
[----:B--2---:R-:W-:Y:S05]  /*5510*/  @!P0 BRA `(.L_x_96) ;  /* 0x0000006c00c88947 */ /* 0x004fea0003800000 */
.L_x_95:
[----:B------:R-:W-:Y:S01]  /*5520*/  UISETP.NE.AND UP0, UPT, UR13, 0x1, UPT ;  /* 0x000000010d00788c */ /* 0x000fe2000bf05270 */
[----:B------:R-:W-:Y:S01]  /*5530*/  PLOP3.LUT P1, PT, PT, PT, PT, 0x80, 0x8 ;  /* 0x000000000008781c */ /* 0x000fe20003f2f070 */
[----:B------:R-:W-:Y:S02]  /*5540*/  UIADD3 UR5, UPT, UPT, UR4, 0x1, URZ ;  /* 0x0000000104057890 */ /* 0x000fe4000fffe0ff */
[----:B------:R-:W-:Y:S02]  /*5550*/  ULEA UR8, UR4, UR17, 0x7 ;  /* 0x0000001104087291 */ /* 0x000fe4000f8e38ff */
[----:B------:R-:W-:Y:S01]  /*5560*/  UISETP.NE.AND UP1, UPT, UR5, 0x20, UPT ;  /* 0x000000200500788c */ /* 0x000fe2000bf25270 */
[----:B------:R-:W-:Y:S01]  /*5570*/  PLOP3.LUT P0, PT, PT, PT, UP0, 0x80, 0x8 ;  /* 0x000000000008781c */ /* 0x000fe20003f0f008 */
[----:B------:R-:W-:Y:S02]  /*5580*/  UIADD3 UR13, UPT, UPT, UR13, -0x1, URZ ;  /* 0xffffffff0d0d7890 */ /* 0x000fe4000fffe0ff */
[----:B------:R-:W-:Y:S02]  /*5590*/  USEL UR6, URZ, 0x1, UP1 ;  /* 0x00000001ff067887 */ /* 0x000fe40008800000 */
[----:B------:R-:W-:Y:S01]  /*55a0*/  USEL UR11, UR5, URZ, UP1 ;  /* 0x000000ff050b7287 */ /* 0x000fe20008800000 */
[----:B------:R-:W-:Y:S01]  /*55b0*/  UMOV UR9, 0x80004020 ;  /* 0x8000402000097882 */ /* 0x000fe20000000000 */
[----:B------:R-:W-:Y:S02]  /*55c0*/  UMOV UR7, 0x40004040 ;  /* 0x4000404000077882 */ /* 0x000fe40000000000 */
[----:B------:R-:W-:Y:S01]  /*55d0*/  @UP0 ULEA UR5, UR11, UR15, 0x3 ;  /* 0x0000000f0b050291 */ /* 0x000fe2000f8e18ff */
[----:B------:R-:W-:Y:S01]  /*55e0*/  LOP3.LUT R0, R0, UR6, RZ, 0x3c, !PT ;  /* 0x0000000600007c12 */ /* 0x000fe2000f8e3cff */
[----:B------:R-:W-:Y:S03]  /*55f0*/  ULEA UR6, UR4, UR18, 0x8 ;  /* 0x0000001204067291 */ /* 0x000fe6000f8e40ff */
[----:B-1----:R-:W-:Y:S01]  /*5600*/  @P0 SHF.L.U32 R4, R0, 0x1f, RZ ;  /* 0x0000001f00040819 */ /* 0x002fe200000006ff */
[----:B------:R-:W-:Y:S03]  /*5610*/  UMOV UR4, UR11 ;  /* 0x0000000b00047c82 */ /* 0x000fe60008000000 */
[----:B------:R3:W4:Y:S01]  /*5620*/  @P0 SYNCS.PHASECHK.TRANS64.TRYWAIT P1, [UR5], R4 ;  /* 0x00000004ff0005a7 */ /* 0x0007220008021105 */
[----:B------:R-:W-:Y:S11]  /*5630*/  ELECT P0, URZ, PT ;  /* 0x0000000000ff782f */ /* 0x000ff60003800000 */
[----:B------:R-:W-:Y:S02]  /*5640*/  @!UPT UIADD3 URZ, UPT, UPT, URZ, URZ, URZ ;  /* 0x000000fffffff290 */ /* 0x000fe4000fffe0ff */
[----:B-----5:R-:W-:Y:S01]  /*5650*/  @P0 R2UR.BROADCAST UR12, R5 ;  /* 0x00000000050c02ca */ /* 0x020fe200008e0000 */
[----:B------:R-:W-:Y:S11]  /*5660*/  UIADD3 UR5, UPT, UPT, UR10, 0x100, URZ ;  /* 0x000001000a057890 */ /* 0x000ff6000fffe0ff */
[----:B------:R-:W-:Y:S01]  /*5670*/  @!UPT UIADD3 URZ, UPT, UPT, URZ, URZ, URZ ;  /* 0x000000fffffff290 */ /* 0x000fe2000fffe0ff */
[----:B------:R3:W-:Y:S01]  /*5680*/  UTCQMMA.2CTA gdesc[UR6], gdesc[UR8], tmem[UR12], tmem[UR22], idesc[UR23], UP2 ;  /* 0x00ff1608060075ea */ /* 0x0007e2000920030c */
[----:B------:R-:W-:Y:S01]  /*5690*/  UPLOP3.LUT UP2, UPT, UPT, UPT, UPT, 0x80, 0x8 ;  /* 0x000000000008789c */ /* 0x000fe20003f4f070 */
[----:B------:R3:W-:Y:S01]  /*56a0*/  UTCBAR.2CTA.MULTICAST [UR5], URZ, UR16 ;  /* 0x000000ff050073e9 */ /* 0x0007e20008200810 */
[----:B------:R-:W-:Y:S09]  /*56b0*/  BRA.U UP3, `(.L_x_97) ;  /* 0xfffffffd037c7547 */ /* 0x000ff2000b83ffff */
.L_x_94:
[----:B------:R-:W-:-:S09]  /*56c0*/  UIADD3 UR4, UPT, UPT, UR20, 0x240, URZ ;  /* 0x0000024014047890 */ /* 0x000fd2000fffe0ff */
[----:B------:R2:W-:Y:S01]  /*56d0*/  UTCBAR.2CTA.MULTICAST [UR4], URZ, UR25 ;  /* 0x000000ff040073e9 */ /* 0x0005e20008200819 */
[----:B------:R-:W-:Y:S02]  /*56e0*/  NOP ;  /* 0x0000000000007918 */ /* 0x000fe40000000000 */
.L_x_93:
[----:B--2---:R-:W-:Y:S01]  /*56f0*/  UIADD3 UR4, UPT, UPT, UR19, 0x1, URZ ;  /* 0x0000000113047890 */ /* 0x004fe2000fffe0ff */
[----:B------:R-:W-:-:S03]  /*5700*/  LOP3.LUT R2, R2, 0x1, RZ, 0x3c, !PT ;  /* 0x0000000102027812 */ /* 0x000fc600078e3cff */
[----:B------:R-:W-:-:S04]  /*5710*/  UISETP.NE.AND UP0, UPT, UR4, 0x2, UPT ;  /* 0x000000020400788c */ /* 0x000fc8000bf05270 */
[----:B---3--:R-:W-:Y:S02]  /*5720*/  USEL UR5, URZ, 0x1, UP0 ;  /* 0x00000001ff057887 */ /* 0x008fe40008000000 */
[----:B------:R-:W-:-:S04]  /*5730*/  USEL UR19, UR4, URZ, UP0 ;  /* 0x000000ff04137287 */ /* 0x000fc80008000000 */
[----:B------:R-:W-:Y:S01]  /*5740*/  LOP3.LUT R8, R8, UR5, RZ, 0x3c, !PT ;  /* 0x0000000508087c12 */ /* 0x000fe2000f8e3cff */
[----:B------:R-:W-:Y:S07]  /*5750*/  @P2 BRA `(.L_x_98) ;  /* 0xfffffff800dc2947 */ /* 0x000fee000383ffff */
[----:B------:R-:W2:Y:S01]  /*5760*/  S2UR UR8, SR_CgaCtaId ;  /* 0x00000000000879c3 */ /* 0x000ea20000008800 */
[----:B------:R-:W-:Y:S01]  /*5770*/  ELECT P0, URZ, PT ;  /* 0x0000000000ff782f */ /* 0x000fe20003800000 */
[----:B------:R-:W-:Y:S01]  /*5780*/  HFMA2 R0, -RZ, RZ, 0, 5.9604644775390625e-08 ;  /* 0x00000001ff007431 */ /* 0x000fe200000001ff */
[----:B------:R-:W-:-:S05]  /*5790*/  UMOV UR4, 0x40 ;  /* 0x0000004000047882 */ /* 0x000fca0000000000 */
[----:B------:R-:W-:Y:S01]  /*57a0*/  UVIRTCOUNT.DEALLOC.SMPOOL 0x80 ;  /* 0x000000800000784c */ /* 0x000fe20000000000 */
[----:B------:R-:W-:Y:S02]  /*57b0*/  UISETP.NE.AND UP0, UPT, UR29, URZ, UPT ;  /* 0x000000ff1d00728c */ /* 0x000fe4000bf05270 */
[----:B--2---:R-:W-:-:S09]  /*57c0*/  ULEA UR8, UR8, UR4, 0x18 ;  /* 0x0000000408087291 */ /* 0x004fd2000f8ec0ff */
[----:B------:R2:W-:Y:S01]  /*57d0*/  @P0 STS.U8 [UR8+0x1c], R0 ;  /* 0x00001c00ff000988 */ /* 0x0005e20008000008 */
[----:B------:R-:W-:Y:S05]  /*57e0*/  BRA.U UP0, `(.L_x_99) ;  /* 0x0000000100587547 */ /* 0x000fea000b800000 */
[----:B------:R-:W-:Y:S01]  /*57f0*/  UIADD3 UR5, UPT, UPT, UR15, 0x250, URZ ;  /* 0x000002500f057890 */ /* 0x000fe2000fffe0ff */
[----:B-1----:R-:W-:-:S03]  /*5800*/  SHF.L.U32 R5, R8, 0x1f, RZ ;  /* 0x0000001f08057819 */ /* 0x002fc600000006ff */
[----:B------:R-:W-:-:S09]  /*5810*/  ULEA UR4, UR19, UR5, 0x3 ;  /* 0x0000000513047291 */ /* 0x000fd2000f8e18ff */
[----:B------:R-:W1:Y:S02]  /*5820*/  SYNCS.PHASECHK.TRANS64.TRYWAIT P0, [UR4], R5 ;  /* 0x00000005ff0075a7 */ /* 0x000e640008001104 */
[----:B-1----:R-:W-:Y:S05]  /*5830*/  @!P0 BRA `(.L_x_100) ;  /* 0x0000006c00188947 */ /* 0x002fea0003800000 */
.L_x_224:
[----:B------:R-:W-:-:S04]  /*5840*/  UIADD3 UR19, UPT, UPT, UR19, 0x1, URZ ;  /* 0x0000000113137890 */ /* 0x000fc8000fffe0ff */
[----:B------:R-:W-:-:S04]  /*5850*/  UISETP.NE.AND UP1, UPT, UR19, 0x2, UPT ;  /* 0x000000021300788c */ /* 0x000fc8000bf25270 */
[----:B------:R-:W-:Y:S02]  /*5860*/  USEL UR6, URZ, 0x1, UP1 ;  /* 0x00000001ff067887 */ /* 0x000fe40008800000 */
[----:B------:R-:W-:-:S04]  /*5870*/  USEL UR4, UR19, URZ, UP1 ;  /* 0x000000ff13047287 */ /* 0x000fc80008800000 */
[----:B------:R-:W-:Y:S01]  /*5880*/  ULEA UR4, UR4, UR5, 0x3 ;  /* 0x0000000504047291 */ /* 0x000fe2000f8e18ff */
[----:B-1----:R-:W-:-:S04]  /*5890*/  LOP3.LUT R5, R8, UR6, RZ, 0x3c, !PT ;  /* 0x0000000608057c12 */ /* 0x002fc8000f8e3cff */
[----:B------:R-:W-:Y:S01]  /*58a0*/  SHF.L.U32 R5, R5, 0x1f, RZ ;  /* 0x0000001f05057819 */ /* 0x000fe200000006ff */
[----:B--2---:R-:W-:-:S04]  /*58b0*/  IMAD.U32 R0, RZ, RZ, UR4 ;  /* 0x00000004ff007e24 */ /* 0x004fc8000f8e00ff */
[----:B------:R1:W2:Y:S03]  /*58c0*/  SYNCS.PHASECHK.TRANS64.TRYWAIT P0, [R0+URZ], R5 ;  /* 0x00000005000075a7 */ /* 0x0002a600080011ff */
[----:B--2---:R-:W-:Y:S05]  /*58d0*/  @!P0 NANOSLEEP.SYNCS 0x989680 ;  /* 0x009896800000895d */ /* 0x004fea0003900000 */
[----:B------:R-:W2:Y:S02]  /*58e0*/  @!P0 SYNCS.PHASECHK.TRANS64 P0, [R0+URZ], R5 ;  /* 0x00000005000085a7 */ /* 0x000ea400080010ff */
[----:B--2---:R-:W-:Y:S05]  /*58f0*/  @P0 BRA `(.L_x_101) ;  /* 0x0000000000200947 */ /* 0x004fea0003800000 */
.L_x_102:
[----:B--2---:R2:W3:Y:S02]  /*5900*/  SYNCS.PHASECHK.TRANS64.TRYWAIT P0, [R0+URZ], R5 ;  /* 0x00000005000075a7 */ /* 0x0044e400080011ff */
[----:B---3--:R-:W-:Y:S05]  /*5910*/  @!P0 NANOSLEEP.SYNCS 0x989680 ;  /* 0x009896800000895d */ /* 0x008fea0003900000 */
[----:B------:R-:W3:Y:S02]  /*5920*/  @!P0 SYNCS.PHASECHK.TRANS64 P0, [R0+URZ], R5 ;  /* 0x00000005000085a7 */ /* 0x000ee400080010ff */
[----:B---3--:R-:W-:Y:S05]  /*5930*/  @!P0 BRA `(.L_x_102) ;  /* 0xfffffffc00f08947 */ /* 0x008fea000383ffff */
[----:B------:R-:W-:Y:S05]  /*5940*/  BRA `(.L_x_101) ;  /* 0x00000000000c7947 */ /* 0x000fea0003800000 */
.L_x_99:
[----:B------:R-:W-:-:S04]  /*5950*/  UIADD3 UR4, UPT, UPT, UR15, 0x260, URZ ;  /* 0x000002600f047890 */ /* 0x000fc8000fffe0ff */
[----:B------:R-:W-:-:S09]  /*5960*/  UPRMT UR4, UR27, 0x654, UR4 ;  /* 0x000006541b047896 */ /* 0x000fd20008000004 */
[----:B------:R-:W-:Y:S03]  /*5970*/  SYNCS.ARRIVE.TRANS64.RED.A1T0 RZ, [UR4], RZ ;  /* 0x000000ffffff79a7 */ /* 0x000fe60008100404 */
.L_x_101:
[----:B-12---:R-:W-:Y:S01]  /*5980*/  SHF.L.U32 R5, RZ, 0x1f, RZ ;  /* 0x0000001fff057819 */ /* 0x006fe200000006ff */
[----:B------:R-:W-:Y:S01]  /*5990*/  UIADD3 UR4, UPT, UPT, UR15, 0x260, URZ ;  /* 0x000002600f047890 */ /* 0x000fe2000fffe0ff */
[----:B------:R-:W-:Y:S02]  /*59a0*/  PLOP3.LUT P0, PT, PT, PT, UP0, 0x80, 0x8 ;  /* 0x000000000008781c */ /* 0x000fe40003f0f008 */
[----:B----4-:R-:W1:Y:S02]  /*59b0*/  SYNCS.PHASECHK.TRANS64.TRYWAIT P1, [UR15+0x260], R5 ;  /* 0x00026005ff0075a7 */ /* 0x010e64000802110f */
[----:B-1----:R-:W-:Y:S09]  /*59c0*/  @!P1 BRA `(.L_x_103) ;  /* 0x0000006800cc9947 */ /* 0x002ff20003800000 */
.L_x_226:
[----:B------:R-:W-:Y:S01]  /*59d0*/  @!UP0 UPRMT UR4, UR27, 0x654, UR4 ;  /* 0x000006541b048896 */ /* 0x000fe20008000004 */
[----:B------:R-:W-:Y:S01]  /*59e0*/  LOP3.LUT R2, R3, 0xffff, RZ, 0xc0, !PT ;  /* 0x0000ffff03027812 */ /* 0x000fe200078ec0ff */
[----:B------:R-:W-:Y:S02]  /*59f0*/  IMAD.MOV.U32 R3, RZ, RZ, 0xffff ;  /* 0x0000ffffff037424 */ /* 0x000fe400078e00ff */
[----:B-1----:R-:W-:Y:S01]  /*5a00*/  IMAD.MOV.U32 R5, RZ, RZ, 0x1 ;  /* 0x00000001ff057424 */ /* 0x002fe200078e00ff */
[----:B------:R-:W-:-:S04]  /*5a10*/  SHF.R.U32.HI R2, RZ, 0x5, R2 ;  /* 0x00000005ff027819 */ /* 0x000fc80000011602 */
[----:B------:R-:W-:Y:S01]  /*5a20*/  @!P0 SYNCS.ARRIVE.TRANS64.RED.A1T0 RZ, [UR4], RZ ;  /* 0x000000ffffff89a7 */ /* 0x000fe20008100404 */
[----:B------:R-:W-:Y:S01]  /*5a30*/  NOP ;  /* 0x0000000000007918 */ /* 0x000fe20000000000 */
[----:B------:R-:W1:Y:S01]  /*5a40*/  LDS R0, [UR8+0x14] ;  /* 0x00001408ff007984 */ /* 0x000e620008000800 */
[-C--:B------:R-:W-:Y:S02]  /*5a50*/  SHF.L.U32 R3, R3, R2.reuse, RZ ;  /* 0x0000000203037219 */ /* 0x080fe400000006ff */
[----:B------:R-:W-:Y:S02]  /*5a60*/  SHF.L.U32 R5, R5, R2, RZ ;  /* 0x0000000205057219 */ /* 0x000fe400000006ff */
[----:B-1----:R-:W-:-:S04]  /*5a70*/  LOP3.LUT R0, R0, R3, RZ, 0xc0, !PT ;  /* 0x0000000300007212 */ /* 0x002fc800078ec0ff */
[----:B------:R-:W-:-:S13]  /*5a80*/  ISETP.NE.AND P0, PT, R0, R3, PT ;  /* 0x000000030000720c */ /* 0x000fda0003f05270 */
[----:B------:R-:W-:Y:S05]  /*5a90*/  @P0 BRA `(.L_x_104) ;  /* 0x00000000005c0947 */ /* 0x000fea0003800000 */
[----:B------:R-:W1:Y:S02]  /*5aa0*/  LDS R0, [UR8+0x18] ;  /* 0x00001808ff007984 */ /* 0x000e640008000800 */
[----:B-1----:R-:W-:-:S04]  /*5ab0*/  LOP3.LUT R0, R0, R5, RZ, 0xc0, !PT ;  /* 0x0000000500007212 */ /* 0x002fc800078ec0ff */
[----:B------:R-:W-:-:S13]  /*5ac0*/  ISETP.NE.AND P0, PT, R0, R5, PT ;  /* 0x000000050000720c */ /* 0x000fda0003f05270 */
[----:B------:R-:W-:Y:S05]  /*5ad0*/  @P0 BRA `(.L_x_105) ;  /* 0x0000000000400947 */ /* 0x000fea0003800000 */
[----:B------:R-:W-:Y:S01]  /*5ae0*/  R2UR UR4, R3 ;  /* 0x00000000030472ca */ /* 0x000fe200000e0000 */
[----:B------:R-:W1:Y:S01]  /*5af0*/  S2R R2, SR_LANEID ;  /* 0x0000000000027919 */ /* 0x000e620000000000 */
[----:B------:R-:W-:-:S04]  /*5b00*/  LOP3.LUT R5, RZ, R5, RZ, 0x33, !PT ;  /* 0x00000005ff057212 */ /* 0x000fc800078e33ff */
[----:B------:R-:W2:Y:S07]  /*5b10*/  REDUX UR6, R5 ;  /* 0x00000000050673c4 */ /* 0x000eae0000000000 */
[----:B------:R-:W-:-:S03]  /*5b20*/  ULOP3.LUT UR5, URZ, UR4, URZ, 0x33, !UPT ;  /* 0x00000004ff057292 */ /* 0x000fc6000f8e33ff */
[----:B------:R-:W-:Y:S02]  /*5b30*/  VOTEU.ANY UR4, UPT, PT ;  /* 0x0000000000047886 */ /* 0x000fe400038e0100 */
[----:B------:R-:W-:Y:S01]  /*5b40*/  UFLO.U32 UR4, UR4 ;  /* 0x00000004000472bd */ /* 0x000fe200080e0000 */
[----:B------:R-:W-:-:S04]  /*5b50*/  IMAD.U32 R0, RZ, RZ, UR5 ;  /* 0x00000005ff007e24 */ /* 0x000fc8000f8e00ff */
[----:B------:R-:W3:Y:S02]  /*5b60*/  REDUX UR7, R0 ;  /* 0x00000000000773c4 */ /* 0x000ee40000000000 */
[----:B------:R4:W-:Y:S01]  /*5b70*/  UTCATOMSWS.AND URZ, UR5 ;  /* 0x0000000500ff79e3 */ /* 0x0009e20008000000 */
[----:B-1----:R-:W-:Y:S01]  /*5b80*/  ISETP.EQ.U32.AND P0, PT, R2, UR4, PT ;  /* 0x0000000402007c0c */ /* 0x002fe2000bf02070 */
[----:B--2---:R-:W-:Y:S02]  /*5b90*/  IMAD.U32 R2, RZ, RZ, UR6 ;  /* 0x00000006ff027e24 */ /* 0x004fe4000f8e00ff */
[----:B---3--:R-:W-:-:S10]  /*5ba0*/  IMAD.U32 R3, RZ, RZ, UR7 ;  /* 0x00000007ff037e24 */ /* 0x008fd4000f8e00ff */
[----:B------:R4:W-:Y:S04]  /*5bb0*/  @P0 ATOMS.AND RZ, [UR8+0x14], R3 ;  /* 0x00001403ffff098c */ /* 0x0009e8000a800008 */
[----:B------:R4:W-:Y:S01]  /*5bc0*/  @P0 ATOMS.AND RZ, [UR8+0x18], R2 ;  /* 0x00001802ffff098c */ /* 0x0009e2000a800008 */
[----:B------:R-:W-:Y:S05]  /*5bd0*/  BRA `(.L_x_106) ;  /* 0x0000000000147947 */ /* 0x000fea0003800000 */
.L_x_105:
[----:B------:R-:W-:Y:S02]  /*5be0*/  MOV R2, 0x5c00 ;  /* 0x00005c0000027802 */ /* 0x000fe40000000f00 */
[----:B-----5:R-:W-:Y:S05]  /*5bf0*/  CALL.REL.NOINC `($__internal_0_$__cuda_sm10x_tcgen05_guardrail_trap_col_being_dealloced_not_returned_by_alloc) ;  /* 0x0000006c00247944 */ /* 0x020fea0003c00000 */
[----:B------:R-:W-:Y:S05]  /*5c00*/  BRA `(.L_x_106) ;  /* 0x0000000000087947 */ /* 0x000fea0003800000 */
.L_x_104:
[----:B------:R-:W-:Y:S02]  /*5c10*/  MOV R2, 0x5c30 ;  /* 0x00005c3000027802 */ /* 0x000fe40000000f00 */
[----:B-----5:R-:W-:Y:S05]  /*5c20*/  CALL.REL.NOINC `($__internal_2_$__cuda_sm10x_tcgen05_guardrail_trap_unallocated_columns_being_dealloced) ;  /* 0x0000006c00307944 */ /* 0x020fea0003c00000 */
.L_x_106:
[----:B------:R-:W-:Y:S01]  /*5c30*/  NOP ;  /* 0x0000000000007918 */ /* 0x000fe20000000000 */
[----:B----4-:R-:W-:Y:S05]  /*5c40*/  EXIT ;  /* 0x000000000000794d */ /* 0x010fea0003800000 */
.L_x_78:
[----:B------:R-:W2:Y:S01]  /*5c50*/  LDCU UR5, c[0x0][0x384] ;  /* 0x00007080ff0577ac */ /* 0x000ea20008000800 */
[----:B------:R-:W-:Y:S02]  /*5c60*/  UISETP.NE.OR UP0, UPT, UR18, 0x3, !UP3 ;  /* 0x000000031200788c */ /* 0x000fe4000df05670 */
[----:B--2---:R-:W-:-:S07]  /*5c70*/  UIADD3 UR5, UPT, UPT, UR5, 0x7f, URZ ;  /* 0x0000007f05057890 */ /* 0x004fce000fffe0ff */
[----:B------:R-:W-:Y:S05]  /*5c80*/  BRA.U UP0, `(.L_x_107) ;  /* 0x0000001500287547 */ /* 0x000fea000b800000 */
[----:B------:R-:W2:Y:S01]  /*5c90*/  LDCU UR49, c[0x0][0x388] ;  /* 0x00007100ff3177ac */ /* 0x000ea20008000800 */
[----:B------:R-:W3:Y:S01]  /*5ca0*/  LDC.64 R14, c[0x0][0x348] ;  /* 0x0000d200ff0e7b82 */ /* 0x000ee20000000a00 */
[----:B------:R-:W-:Y:S01]  /*5cb0*/  IMAD.MOV.U32 R10, RZ, RZ, 0x1 ;  /* 0x00000001ff0a7424 */ /* 0x000fe200078e00ff */
[----:B------:R-:W-:Y:S01]  /*5cc0*/  USHF.R.S32.HI UR4, URZ, 0x1f, UR5 ;  /* 0x0000001fff047899 */ /* 0x000fe20008011405 */
[----:B------:R-:W-:Y:S01]  /*5cd0*/  IMAD.MOV.U32 R8, RZ, RZ, RZ ;  /* 0x000000ffff087224 */ /* 0x000fe200078e00ff */
[----:B------:R-:W4:Y:S02]  /*5ce0*/  LDCU UR38, c[0x0][0x370] ;  /* 0x00006e00ff2677ac */ /* 0x000f240008000800 */
[----:B------:R-:W-:Y:S01]  /*5cf0*/  ULEA.HI UR4, UR4, UR5, URZ, 0x7 ;  /* 0x0000000504047291 */ /* 0x000fe2000f8f38ff */
[----:B------:R-:W4:Y:S03]  /*5d00*/  LDCU.128 UR32, c[0x0][0xc10] ;  /* 0x00018200ff2077ac */ /* 0x000f260008000c00 */
[----:B------:R-:W-:Y:S01]  /*5d10*/  USHF.R.S32.HI UR27, URZ, 0x7, UR4 ;  /* 0x00000007ff1b7899 */ /* 0x000fe20008011404 */
[----:B--2---:R-:W-:Y:S01]  /*5d20*/  IMAD.U32 R0, RZ, RZ, UR49 ;  /* 0x00000031ff007e24 */ /* 0x004fe2000f8e00ff */
[----:B------:R-:W2:Y:S04]  /*5d30*/  LDCU UR37, c[0x0][0x374] ;  /* 0x00006e80ff2577ac */ /* 0x000ea80008000800 */
[----:B------:R-:W-:Y:S01]  /*5d40*/  IMAD.U32 R3, RZ, RZ, UR27 ;  /* 0x0000001bff037e24 */ /* 0x000fe2000f8e00ff */
[----:B------:R-:W-:Y:S01]  /*5d50*/  IABS R0, R0 ;  /* 0x0000000000007213 */ /* 0x000fe20000000000 */
[----:B------:R-:W1:Y:S03]  /*5d60*/  LDCU.64 UR4, c[0x0][0x988] ;  /* 0x00013100ff0477ac */ /* 0x000e660008000a00 */
[----:B------:R-:W-:Y:S01]  /*5d70*/  IABS R2, R3 ;  /* 0x0000000300027213 */ /* 0x000fe20000000000 */
[----:B------:R-:W3:Y:S01]  /*5d80*/  LDCU.64 UR30, c[0x0][0x990] ;  /* 0x00013200ff1e77ac */ /* 0x000ee20008000a00 */
[----:B------:R-:W-:-:S02]  /*5d90*/  R2UR UR25, R0 ;  /* 0x00000000001972ca */ /* 0x000fc400000e0000 */
[----:B------:R-:W-:Y:S01]  /*5da0*/  R2UR UR26, R2 ;  /* 0x00000000021a72ca */ /* 0x000fe200000e0000 */
[----:B------:R-:W3:Y:S01]  /*5db0*/  LDCU UR17, c[0x0][0xc0c] ;  /* 0x00018180ff1177ac */ /* 0x000ee20008000800 */
[----:B------:R-:W3:Y:S01]  /*5dc0*/  LDCU UR50, c[0x0][0xc20] ;  /* 0x00018400ff3277ac */ /* 0x000ee20008000800 */
[----:B------:R-:W3:Y:S08]  /*5dd0*/  LDCU UR29, c[0x0][0x38c] ;  /* 0x00007180ff1d77ac */ /* 0x000ef00008000800 */
[----:B------:R-:W3:Y:S01]  /*5de0*/  I2F.RP R4, UR25 ;  /* 0x0000001900047d06 */ /* 0x000ee20008209400 */
[----:B-1----:R-:W-:Y:S01]  /*5df0*/  UISETP.NE.U32.AND UP0, UPT, UR4, URZ, UPT ;  /* 0x000000ff0400728c */ /* 0x002fe2000bf05070 */
[----:B------:R-:W1:Y:S06]  /*5e00*/  LDCU UR4, c[0x0][0xc30] ;  /* 0x00018600ff0477ac */ /* 0x000e6c0008000800 */
[----:B------:R-:W1:Y:S01]  /*5e10*/  I2F.RP R2, UR26 ;  /* 0x0000001a00027d06 */ /* 0x000e620008209400 */
[----:B------:R-:W-:Y:S01]  /*5e20*/  UISETP.NE.AND.EX UP0, UPT, UR5, URZ, UPT, UP0 ;  /* 0x000000ff0500728c */ /* 0x000fe2000bf05300 */
[----:B------:R-:W-:Y:S01]  /*5e30*/  UMOV UR22, 0x400 ;  /* 0x0000040000167882 */ /* 0x000fe20000000000 */
[----:B----4-:R-:W-:-:S02]  /*5e40*/  UIMAD.WIDE.U32 UR12, UR38, UR32, URZ ;  /* 0x00000020260c72a5 */ /* 0x010fc4000f8e00ff */
[----:B--2---:R-:W-:-:S03]  /*5e50*/  UIMAD.WIDE.U32 UR14, UR37, UR35, URZ ;  /* 0x00000023250e72a5 */ /* 0x004fc6000f8e00ff */
[----:B---3--:R-:W2:Y:S01]  /*5e60*/  MUFU.RCP R0, R4 ;  /* 0x0000000400007308 */ /* 0x008ea20000001000 */
[----:B------:R-:W-:Y:S01]  /*5e70*/  UMOV UR8, URZ ;  /* 0x000000ff00087c82 */ /* 0x000fe20008000000 */
[----:B------:R-:W-:Y:S02]  /*5e80*/  UP2UR UR48, UPR, URZ, 0x1 ;  /* 0x00000001ff307883 */ /* 0x000fe40008000000 */
[----:B------:R-:W-:Y:S02]  /*5e90*/  ULEA UR22, UR24, UR22, 0x18 ;  /* 0x0000001618167291 */ /* 0x000fe4000f8ec0ff */
[----:B------:R-:W-:Y:S02]  /*5ea0*/  UISETP.NE.AND UP0, UPT, UR39, 0x1, UPT ;  /* 0x000000012700788c */ /* 0x000fe4000bf05270 */
[----:B-1----:R-:W1:Y:S01]  /*5eb0*/  MUFU.RCP R2, R2 ;  /* 0x0000000200027308 */ /* 0x002e620000001000 */
[----:B------:R-:W-:Y:S02]  /*5ec0*/  UISETP.NE.U32.AND UP0, UPT, UR30, URZ, UPT ;  /* 0x000000ff1e00728c */ /* 0x000fe4000bf05070 */
[----:B------:R-:W-:-:S02]  /*5ed0*/  UIADD3 UR46, UPT, UPT, UR22, 0x208, URZ ;  /* 0x00000208162e7890 */ /* 0x000fc4000fffe0ff */
[----:B------:R-:W-:Y:S02]  /*5ee0*/  UIADD3 UR44, UPT, UPT, UR22, 0x238, URZ ;  /* 0x00000238162c7890 */ /* 0x000fe4000fffe0ff */
[----:B------:R-:W-:Y:S01]  /*5ef0*/  UIADD3 UR36, UPT, UPT, UR22, 0x200, URZ ;  /* 0x0000020016247890 */ /* 0x000fe2000fffe0ff */
[----:B--2---:R-:W-:Y:S01]  /*5f00*/  VIADD R0, R0, 0xffffffe ;  /* 0x0ffffffe00007836 */ /* 0x004fe20000000000 */
[----:B------:R-:W-:Y:S02]  /*5f10*/  UISETP.GE.AND UP2, UPT, UR39, 0x1, UPT ;  /* 0x000000012700788c */ /* 0x000fe4000bf46270 */
[----:B------:R-:W-:Y:S01]  /*5f20*/  UISETP.NE.AND.EX UP5, UPT, UR31, URZ, UPT, UP0 ;  /* 0x000000ff1f00728c */ /* 0x000fe2000bfa5300 */
[----:B------:R-:W-:Y:S02]  /*5f30*/  UMOV UR43, UR13 ;  /* 0x0000000d002b7c82 */ /* 0x000fe40008000000 */
[----:B------:R-:W2:Y:S01]  /*5f40*/  F2I.FTZ.U32.TRUNC.NTZ R0, R0 ;  /* 0x0000000000007305 */ /* 0x000ea2000021f000 */
[----:B------:R-:W-:Y:S01]  /*5f50*/  UMOV UR42, UR15 ;  /* 0x0000000f002a7c82 */ /* 0x000fe20008000000 */
[----:B-1----:R-:W-:Y:S01]  /*5f60*/  VIADD R2, R2, 0xffffffe ;  /* 0x0ffffffe02027836 */ /* 0x002fe20000000000 */
[----:B------:R-:W-:-:S02]  /*5f70*/  UISETP.NE.AND UP2, UPT, UR17, 0x1, UPT ;  /* 0x000000011100788c */ /* 0x000fc4000bf45270 */
[----:B------:R-:W-:Y:S02]  /*5f80*/  UISETP.NE.AND UP0, UPT, UR34, 0x1, UPT ;  /* 0x000000012200788c */ /* 0x000fe4000bf05270 */
[----:B------:R-:W-:Y:S01]  /*5f90*/  UPLOP3.LUT UP4, UPT, UPT, UPT, UPT, 0x40, 0x4 ;  /* 0x000000000004789c */ /* 0x000fe20003f8e870 */
[----:B------:R-:W1:Y:S01]  /*5fa0*/  F2I.FTZ.U32.TRUNC.NTZ R2, R2 ;  /* 0x0000000200027305 */ /* 0x000e62000021f000 */
[----:B------:R-:W3:Y:S01]  /*5fb0*/  LDCU.64 UR18, c[0x0][0xc28] ;  /* 0x00018500ff1277ac */ /* 0x000ee20008000a00 */
[----:B------:R-:W-:Y:S01]  /*5fc0*/  UPRMT UR46, UR24, 0x654, UR46 ;  /* 0x00000654182e7896 */ /* 0x000fe2000800002e */
[----:B--2---:R-:W-:Y:S01]  /*5fd0*/  R2UR UR7, R0 ;  /* 0x00000000000772ca */ /* 0x004fe200000e0000 */
[----:B------:R-:W-:Y:S01]  /*5fe0*/  UPRMT UR44, URZ, 0x654, UR44 ;  /* 0x00000654ff2c7896 */ /* 0x000fe2000800002c */
[----:B------:R-:W-:Y:S01]  /*5ff0*/  IABS R0, R3 ;  /* 0x0000000300007213 */ /* 0x000fe20000000000 */
[----:B------:R-:W-:Y:S02]  /*6000*/  UPRMT UR47, UR24, 0x654, UR36 ;  /* 0x00000654182f7896 */ /* 0x000fe40008000024 */
[----:B------:R-:W-:-:S02]  /*6010*/  USHF.R.U32.HI UR43, URZ, UR33, UR43 ;  /* 0x00000021ff2b7299 */ /* 0x000fc4000801162b */
[----:B------:R-:W-:Y:S01]  /*6020*/  IMAD.MOV R0, RZ, RZ, -R0 ;  /* 0x000000ffff007224 */ /* 0x000fe200078e0a00 */
[----:B-1----:R-:W-:Y:S01]  /*6030*/  R2UR UR9, R2 ;  /* 0x00000000020972ca */ /* 0x002fe200000e0000 */
[----:B------:R-:W-:Y:S01]  /*6040*/  IMAD.MOV.U32 R2, RZ, RZ, 0x2000 ;  /* 0x00002000ff027424 */ /* 0x000fe200078e00ff */
[----:B------:R-:W-:Y:S02]  /*6050*/  USHF.R.U32.HI UR42, URZ, UR50, UR42 ;  /* 0x00000032ff2a7299 */ /* 0x000fe4000801162a */
[----:B------:R-:W-:Y:S01]  /*6060*/  R2UR UR45, R0 ;  /* 0x00000000002d72ca */ /* 0x000fe200000e0000 */
[----:B------:R-:W-:Y:S02]  /*6070*/  UIADD3 UR5, UPT, UPT, URZ, -UR7, URZ ;  /* 0x80000007ff057290 */ /* 0x000fe4000fffe0ff */
[----:B------:R-:W-:Y:S02]  /*6080*/  UISETP.NE.AND UP3, UPT, UR4, 0x1, UPT ;  /* 0x000000010400788c */ /* 0x000fe4000bf65270 */
[----:B------:R-:W-:-:S02]  /*6090*/  UIMAD UR5, UR5, UR25, URZ ;  /* 0x00000019050572a4 */ /* 0x000fc4000f8e02ff */
[----:B------:R-:W-:Y:S02]  /*60a0*/  UISETP.NE.AND UP2, UPT, UR49, URZ, UPT ;  /* 0x000000ff3100728c */ /* 0x000fe4000bf45270 */
[----:B------:R-:W-:Y:S02]  /*60b0*/  UIADD3 UR6, UPT, UPT, URZ, -UR9, URZ ;  /* 0x80000009ff067290 */ /* 0x000fe4000fffe0ff */
[----:B------:R-:W-:Y:S02]  /*60c0*/  UISETP.NE.AND UP0, UPT, UR29, URZ, UPT ;  /* 0x000000ff1d00728c */ /* 0x000fe4000bf05270 */
[----:B------:R-:W-:Y:S02]  /*60d0*/  UIMAD UR10, UR6, UR26, URZ ;  /* 0x0000001a060a72a4 */ /* 0x000fe4000f8e02ff */
[----:B------:R-:W-:Y:S01]  /*60e0*/  UISETP.NE.AND UP6, UPT, UR27, URZ, UPT ;  /* 0x000000ff1b00728c */ /* 0x000fe2000bfc5270 */
[----:B------:R-:W-:Y:S01]  /*60f0*/  UMOV UR6, URZ ;  /* 0x000000ff00067c82 */ /* 0x000fe20008000000 */
[----:B------:R-:W-:-:S02]  /*6100*/  UIMAD.WIDE.U32 UR8, UR9, UR10, UR8 ;  /* 0x0000000a090872a5 */ /* 0x000fc4000f8e0008 */
[----:B------:R-:W-:-:S07]  /*6110*/  UIMAD.WIDE.U32 UR40, UR7, UR5, UR6 ;  /* 0x00000005072872a5 */ /* 0x000fce000f8e0006 */
[----:B------:R-:W-:Y:S01]  /*6120*/  UMOV UR40, UR41 ;  /* 0x0000002900287c82 */ /* 0x000fe20008000000 */
[----:B---3--:R-:W-:-:S05]  /*6130*/  UMOV UR41, UR9 ;  /* 0x0000000900297c82 */ /* 0x008fca0008000000 */
.L_x_116:
[----:B------:R-:W-:Y:S04]  /*6140*/  SHF.L.U32 R3, R8, 0x1f, RZ ;  /* 0x0000001f08037819 */ /* 0x000fe800000006ff */
[----:B-1----:R-:W1:Y:S02]  /*6150*/  SYNCS.PHASECHK.TRANS64.TRYWAIT P0, [UR22+0x230], R3 ;  /* 0x00023003ff0075a7 */ /* 0x002e640008001116 */
[----:B-1----:R-:W-:Y:S05]  /*6160*/  @!P0 BRA `(.L_x_108) ;  /* 0x0000006000fc8947 */ /* 0x002fea0003800000 */
.L_x_228:
[----:B------:R-:W2:Y:S01]  /*6170*/  LDS.128 R4, [UR22+0x270] ;  /* 0x00027016ff047984 */ /* 0x000ea20008000c00 */
[----:B------:R-:W-:Y:S01]  /*6180*/  UISETP.GE.AND UP0, UPT, UR39, 0x1, UPT ;  /* 0x000000012700788c */ /* 0x000fe2000bf06270 */
[----:B------:R-:W-:Y:S01]  /*6190*/  @!PT LDS RZ, [RZ] ;  /* 0x00000000fffff984 */ /* 0x000fe20000000800 */
[----:B------:R-:W-:Y:S01]  /*61a0*/  @!PT LDS RZ, [RZ] ;  /* 0x00000000fffff984 */ /* 0x000fe20000000800 */
[----:B------:R-:W-:Y:S01]  /*61b0*/  @!PT LDS RZ, [RZ] ;  /* 0x00000000fffff984 */ /* 0x000fe20000000800 */
[----:B------:R-:W-:Y:S01]  /*61c0*/  @!PT LDS RZ, [RZ] ;  /* 0x00000000fffff984 */ /* 0x000fe20000000800 */
[----:B------:R3:W-:Y:S06]  /*61d0*/  MEMBAR.ALL.CTA ;  /* 0x0000000000007992 */ /* 0x0007ec0000008000 */
[----:B---3--:R-:W3:Y:S02]  /*61e0*/  FENCE.VIEW.ASYNC.S ;  /* 0x00000000000073c6 */ /* 0x008ee40000000000 */
[----:B---3--:R-:W-:Y:S01]  /*61f0*/  SYNCS.ARRIVE.TRANS64.RED.A1T0 RZ, [UR44], RZ ;  /* 0x000000ffffff79a7 */ /* 0x008fe2000810042c */
[----:B--2---:R-:W-:Y:S11]  /*6200*/  LOP3.LUT P0, RZ, R6, 0x1, RZ, 0xc0, !PT ;  /* 0x0000000106ff7812 */ /* 0x004ff6000780c0ff */
[----:B------:R-:W-:Y:S02]  /*6210*/  @!UPT UIADD3 URZ, UPT, UPT, URZ, URZ, URZ ;  /* 0x000000fffffff290 */ /* 0x000fe4000fffe0ff */
[----:B------:R-:W-:Y:S01]  /*6220*/  VOTEU.ANY UP2, P0 ;  /* 0x0000000000ff7886 */ /* 0x000fe20000040100 */
[----:B------:R-:W-:Y:S11]  /*6230*/  PLOP3.LUT P0, PT, PT, PT, UP2, 0x80, 0x8 ;  /* 0x000000000008781c */ /* 0x000ff60003f0f028 */
[----:B------:R-:W-:Y:S02]  /*6240*/  @!UPT UIADD3 URZ, UPT, UPT, URZ, URZ, URZ ;  /* 0x000000fffffff290 */ /* 0x000fe4000fffe0ff */
[----:B-1----:R-:W-:Y:S02]  /*6250*/  @P0 MOV R3, R4 ;  /* 0x0000000400030202 */ /* 0x002fe40000000f00 */
[----:B------:R-:W-:Y:S02]  /*6260*/  @P0 LOP3.LUT R0, R5, 0xffff, RZ, 0xc0, !PT ;  /* 0x0000ffff05000812 */ /* 0x000fe400078ec0ff */
[----:B------:R-:W-:Y:S02]  /*6270*/  @P0 R2UR UR5, R3 ;  /* 0x00000000030502ca */ /* 0x000fe400000e0000 */
[----:B------:R-:W-:Y:S11]  /*6280*/  @P0 R2UR UR4, R0 ;  /* 0x00000000000402ca */ /* 0x000ff600000e0000 */
[----:B------:R-:W-:Y:S02]  /*6290*/  @UP2 UMOV UR16, UR5 ;  /* 0x0000000500102c82 */ /* 0x000fe40008000000 */
[----:B------:R-:W-:Y:S01]  /*62a0*/  @UP2 UMOV UR15, UR4 ;  /* 0x00000004000f2c82 */ /* 0x000fe20008000000 */
[----:B------:R-:W-:Y:S05]  /*62b0*/  BRA.U !UP0, `(.L_x_109) ;  /* 0x0000000108c07547 */ /* 0x000fea000b800000 */
[----:B------:R-:W-:Y:S02]  /*62c0*/  UIMAD.WIDE.U32 UR8, UR15, UR35, URZ ;  /* 0x000000230f0872a5 */ /* 0x000fe4000f8e00ff */
[----:B------:R-:W-:Y:S02]  /*62d0*/  UP2UR UR14, UPR, URZ, 0x4 ;  /* 0x00000004ff0e7883 */ /* 0x000fe40008000000 */
[----:B------:R-:W-:Y:S02]  /*62e0*/  UISETP.NE.AND UP2, UPT, UR34, 0x1, UPT ;  /* 0x000000012200788c */ /* 0x000fe4000bf45270 */
[----:B------:R-:W-:Y:S02]  /*62f0*/  UIMAD.WIDE.U32 UR10, UR16, UR32, URZ ;  /* 0x00000020100a72a5 */ /* 0x000fe4000f8e00ff */
[----:B------:R-:W-:Y:S02]  /*6300*/  USEL UR4, UR37, UR42, !UP2 ;  /* 0x0000002a25047287 */ /* 0x000fe4000d000000 */
[----:B------:R-:W-:Y:S02]  /*6310*/  UISETP.NE.AND UP0, UPT, UR17, 0x1, UPT ;  /* 0x000000011100788c */ /* 0x000fe4000bf05270 */
[----:B------:R-:W-:Y:S02]  /*6320*/  UP2UR UR24, UPR, URZ, 0x2 ;  /* 0x00000002ff187883 */ /* 0x000fe40008000000 */
[----:B------:R-:W-:Y:S02]  /*6330*/  UISETP.NE.AND UP1, UPT, UR39, 0x1, UPT ;  /* 0x000000012700788c */ /* 0x000fe4000bf25270 */
[----:B------:R-:W-:Y:S02]  /*6340*/  UIMAD.WIDE.U32 UR12, UR4, UR18, URZ ;  /* 0x00000012040c72a5 */ /* 0x000fe4000f8e00ff */
[----:B------:R-:W-:Y:S01]  /*6350*/  USEL UR7, UR38, UR43, !UP0 ;  /* 0x0000002b26077287 */ /* 0x000fe2000c000000 */
[----:B------:R-:W-:Y:S02]  /*6360*/  UMOV UR5, UR9 ;  /* 0x0000000900057c82 */ /* 0x000fe40008000000 */
[----:B------:R-:W-:Y:S02]  /*6370*/  USHF.R.U32.HI UR6, URZ, UR50, UR5 ;  /* 0x00000032ff067299 */ /* 0x000fe40008011605 */
[----:B------:R-:W-:Y:S02]  /*6380*/  UIMAD.WIDE.U32 UR20, UR7, UR18, URZ ;  /* 0x00000012071472a5 */ /* 0x000fe4000f8e00ff */
[----:B------:R-:W-:Y:S02]  /*6390*/  USEL UR6, UR15, UR6, !UP2 ;  /* 0x000000060f067287 */ /* 0x000fe4000d000000 */
[----:B------:R-:W-:Y:S01]  /*63a0*/  UISETP.NE.AND UP2, UPT, UR14, URZ, UPT ;  /* 0x000000ff0e00728c */ /* 0x000fe2000bf45270 */
[----:B------:R-:W-:Y:S01]  /*63b0*/  UMOV UR5, UR11 ;  /* 0x0000000b00057c82 */ /* 0x000fe20008000000 */
[----:B------:R-:W-:Y:S02]  /*63c0*/  UIMAD.WIDE.U32 UR10, UR6, UR18, URZ ;  /* 0x00000012060a72a5 */ /* 0x000fe4000f8e00ff */
[----:B------:R-:W-:Y:S03]  /*63d0*/  USHF.R.U32.HI UR8, URZ, UR33, UR5 ;  /* 0x00000021ff087299 */ /* 0x000fe60008011605 */
[----:B------:R-:W-:Y:S02]  /*63e0*/  UMOV UR5, UR13 ;  /* 0x0000000d00057c82 */ /* 0x000fe40008000000 */
[----:B------:R-:W-:Y:S03]  /*63f0*/  @UP1 USHF.R.U32.HI UR4, URZ, UR19, UR5 ;  /* 0x00000013ff041299 */ /* 0x000fe60008011605 */
[----:B------:R-:W-:Y:S01]  /*6400*/  UMOV UR5, UR21 ;  /* 0x0000001500057c82 */ /* 0x000fe20008000000 */
[----:B------:R-:W-:Y:S02]  /*6410*/  UIMAD UR4, UR39, UR4, URZ ;  /* 0x00000004270472a4 */ /* 0x000fe4000f8e02ff */
[----:B------:R-:W-:Y:S02]  /*6420*/  @UP1 USHF.R.U32.HI UR7, URZ, UR19, UR5 ;  /* 0x00000013ff071299 */ /* 0x000fe40008011605 */
[----:B------:R-:W-:Y:S02]  /*6430*/  USEL UR5, UR16, UR8, !UP0 ;  /* 0x0000000810057287 */ /* 0x000fe4000c000000 */
[----:B------:R-:W-:Y:S02]  /*6440*/  UIMAD UR8, UR39, UR7, URZ ;  /* 0x00000007270872a4 */ /* 0x000fe4000f8e02ff */
[----:B------:R-:W-:Y:S03]  /*6450*/  UISETP.GE.AND UP0, UPT, UR6, UR4, UPT ;  /* 0x000000040600728c */ /* 0x000fe6000bf06270 */
[----:B------:R-:W-:Y:S01]  /*6460*/  UMOV UR4, UR11 ;  /* 0x0000000b00047c82 */ /* 0x000fe20008000000 */
[----:B------:R-:W-:Y:S02]  /*6470*/  UISETP.GE.OR UP0, UPT, UR5, UR8, UP0 ;  /* 0x000000080500728c */ /* 0x000fe40008706670 */
[----:B------:R-:W-:Y:S02]  /*6480*/  USHF.R.U32.HI UR4, URZ, UR19, UR4 ;  /* 0x00000013ff047299 */ /* 0x000fe40008011604 */
[----:B------:R-:W-:Y:S02]  /*6490*/  UIMAD.WIDE.U32 UR8, UR5, UR18, URZ ;  /* 0x00000012050872a5 */ /* 0x000fe4000f8e00ff */
[----:B------:R-:W-:Y:S04]  /*64a0*/  USEL UR10, UR6, UR4, !UP1 ;  /* 0x00000004060a7287 */ /* 0x000fe8000c800000 */
[----:B------:R-:W-:Y:S01]  /*64b0*/  UIADD3 UR11, UPT, UPT, -UR10, URZ, URZ ;  /* 0x000000ff0a0b7290 */ /* 0x000fe2000fffe1ff */
[----:B------:R-:W-:Y:S02]  /*64c0*/  @!UP0 UMOV UR4, UR9 ;  /* 0x0000000900048c82 */ /* 0x000fe40008000000 */
[----:B------:R-:W-:Y:S02]  /*64d0*/  @!UP0 USHF.R.U32.HI UR4, URZ, UR19, UR4 ;  /* 0x00000013ff048299 */ /* 0x000fe40008011604 */
[----:B------:R-:W-:Y:S02]  /*64e0*/  UIMAD UR8, UR39, UR11, UR6 ;  /* 0x0000000b270872a4 */ /* 0x000fe4000f8e0206 */
[----:B------:R-:W-:Y:S02]  /*64f0*/  @!UP0 USEL UR4, UR5, UR4, !UP1 ;  /* 0x0000000405048287 */ /* 0x000fe4000c800000 */
[----:B------:R-:W-:Y:S02]  /*6500*/  UISETP.NE.AND UP1, UPT, UR24, URZ, UPT ;  /* 0x000000ff1800728c */ /* 0x000fe4000bf25270 */
[----:B------:R-:W-:Y:S02]  /*6510*/  @!UP0 UIMAD UR8, UR7, UR8, UR4 ;  /* 0x00000008070882a4 */ /* 0x000fe4000f8e0204 */
[----:B------:R-:W-:Y:S02]  /*6520*/  @!UP0 UIADD3 UR9, UPT, UPT, UR10, -UR4, URZ ;  /* 0x800000040a098290 */ /* 0x000fe4000fffe0ff */
[----:B------:R-:W-:Y:S02]  /*6530*/  UIADD3 UR4, UPT, UPT, -UR5, URZ, URZ ;  /* 0x000000ff05047290 */ /* 0x000fe4000fffe1ff */
[----:B------:R-:W-:Y:S02]  /*6540*/  UIADD3 UR7, UPT, UPT, -UR6, URZ, URZ ;  /* 0x000000ff06077290 */ /* 0x000fe4000fffe1ff */
[----:B------:R-:W-:Y:S02]  /*6550*/  @!UP0 UIMAD UR6, UR9, UR39, UR5 ;  /* 0x00000027090682a4 */ /* 0x000fe4000f8e0205 */
[----:B------:R-:W-:Y:S02]  /*6560*/  UIMAD UR16, UR17, UR4, UR16 ;  /* 0x00000004111072a4 */ /* 0x000fe4000f8e0210 */
[----:B------:R-:W-:Y:S01]  /*6570*/  UIMAD UR15, UR34, UR7, UR15 ;  /* 0x00000007220f72a4 */ /* 0x000fe2000f8e020f */
[----:B------:R-:W-:Y:S02]  /*6580*/  @!UP0 UMOV UR5, UR8 ;  /* 0x0000000800058c82 */ /* 0x000fe40008000000 */
[----:B------:R-:W-:Y:S02]  /*6590*/  UIMAD UR16, UR5, UR17, UR16 ;  /* 0x00000011051072a4 */ /* 0x000fe4000f8e0210 */
[----:B------:R-:W-:Y:S11]  /*65a0*/  UIMAD UR15, UR6, UR34, UR15 ;  /* 0x00000022060f72a4 */ /* 0x000ff6000f8e020f */
[----:B------:R-:W-:Y:S01]  /*65b0*/  @!UPT UIADD3 URZ, UPT, UPT, URZ, URZ, URZ ;  /* 0x000000fffffff290 */ /* 0x000fe2000fffe0ff */
.L_x_109:
[----:B------:R-:W1:Y:S01]  /*65c0*/  @!UP3 LDCU.128 UR8, c[0x0][0xc10] ;  /* 0x00018200ff08b7ac */ /* 0x000e620008000c00 */
[----:B------:R-:W-:Y:S04]  /*65d0*/  MOV R0, UR23 ;  /* 0x0000001700007c02 */ /* 0x000fe80008000f00 */
[----:B------:R-:W-:Y:S01]  /*65e0*/  IABS R0, R0 ;  /* 0x0000000000007213 */ /* 0x000fe20000000000 */
[----:B------:R-:W2:Y:S01]  /*65f0*/  @!UP3 LDCU UR5, c[0x0][0xc0c] ;  /* 0x00018180ff05b7ac */ /* 0x000ea20008000800 */
[----:B-1----:R-:W-:Y:S07]  /*6600*/  UIMAD.WIDE.U32 UR6, UR16, UR8, URZ ;  /* 0x00000008100672a5 */ /* 0x002fee000f8e00ff */
[----:B------:R-:W-:Y:S01]  /*6610*/  @!UP3 UMOV UR4, UR7 ;  /* 0x000000070004bc82 */ /* 0x000fe20008000000 */
[----:B--2---:R-:W-:Y:S02]  /*6620*/  @!UP3 UISETP.NE.AND UP0, UPT, UR5, 0x1, UPT ;  /* 0x000000010500b88c */ /* 0x004fe4000bf05270 */
[----:B------:R-:W-:Y:S02]  /*6630*/  @!UP3 USHF.R.U32.HI UR4, URZ, UR9, UR4 ;  /* 0x00000009ff04b299 */ /* 0x000fe40008011604 */
[----:B------:R-:W-:Y:S02]  /*6640*/  UIMAD.WIDE.U32 UR6, UR15, UR11, URZ ;  /* 0x0000000b0f0672a5 */ /* 0x000fe4000f8e00ff */
[----:B------:R-:W-:Y:S02]  /*6650*/  @!UP3 USEL UR8, UR16, UR4, !UP0 ;  /* 0x000000041008b287 */ /* 0x000fe4000c000000 */
[----:B------:R-:W-:Y:S03]  /*6660*/  @!UP3 UISETP.NE.AND UP0, UPT, UR10, 0x1, UPT ;  /* 0x000000010a00b88c */ /* 0x000fe6000bf05270 */
[----:B------:R-:W-:Y:S02]  /*6670*/  @!UP3 UMOV UR6, UR7 ;  /* 0x000000070006bc82 */ /* 0x000fe40008000000 */
[----:B------:R-:W1:Y:S02]  /*6680*/  @!UP3 LDCU UR4, c[0x0][0xc20] ;  /* 0x00018400ff04b7ac */ /* 0x000e640008000800 */
[----:B-1----:R-:W-:Y:S04]  /*6690*/  @!UP3 USHF.R.U32.HI UR6, URZ, UR4, UR6 ;  /* 0x00000004ff06b299 */ /* 0x002fe80008011606 */
[----:B------:R-:W-:Y:S04]  /*66a0*/  @!UP3 USEL UR6, UR15, UR6, !UP0 ;  /* 0x000000060f06b287 */ /* 0x000fe8000c000000 */
[----:B------:R-:W-:Y:S02]  /*66b0*/  @!UP3 UIADD3 UR4, UPT, UPT, -UR8, UR6, URZ ;  /* 0x000000060804b290 */ /* 0x000fe4000fffe1ff */
[----:B------:R-:W-:Y:S02]  /*66c0*/  @!UP3 UIADD3 UR6, UPT, UPT, UR8, -UR6, URZ ;  /* 0x800000060806b290 */ /* 0x000fe4000fffe0ff */
[----:B------:R-:W-:Y:S02]  /*66d0*/  @!UP3 UIMAD UR16, UR4, UR5, UR16 ;  /* 0x000000050410b2a4 */ /* 0x000fe4000f8e0210 */
[----:B------:R-:W-:Y:S01]  /*66e0*/  @!UP3 UIMAD UR15, UR6, UR10, UR15 ;  /* 0x0000000a060fb2a4 */ /* 0x000fe2000f8e020f */
[----:B------:R-:W-:Y:S11]  /*66f0*/  BRA.U UP4, `(.L_x_110) ;  /* 0x0000000104107547 */ /* 0x000ff6000b800000 */
[----:B------:R-:W-:Y:S04]  /*6700*/  MOV R3, UR53 ;  /* 0x0000003500037c02 */ /* 0x000fe80008000f00 */
[----:B------:R-:W-:Y:S04]  /*6710*/  SHF.L.U32 R12, R3, 0x1f, RZ ;  /* 0x0000001f030c7819 */ /* 0x000fe800000006ff */
[----:B------:R-:W1:Y:S02]  /*6720*/  SYNCS.PHASECHK.TRANS64.TRYWAIT P1, [UR22+0x228], R12 ;  /* 0x0002280cff0075a7 */ /* 0x000e640008021116 */
[----:B-1----:R-:W-:Y:S05]  /*6730*/  @!P1 BRA `(.L_x_111) ;  /* 0x0000005c00a09947 */ /* 0x002fea0003800000 */
.L_x_110:
[----:B------:R-:W-:Y:S01]  /*6740*/  UISETP.NE.AND UP4, UPT, UR49, URZ, UPT ;  /* 0x000000ff3100728c */ /* 0x000fe2000bf85270 */
[----:B------:R-:W-:Y:S01]  /*6750*/  R2UR UR4, R0 ;  /* 0x00000000000472ca */ /* 0x000fe200000e0000 */
[----:B------:R-:W-:Y:S11]  /*6760*/  USHF.L.U32 UR11, UR28, 0x7, URZ ;  /* 0x000000071c0b7899 */ /* 0x000ff600080006ff */
[----:B------:R-:W-:Y:S01]  /*6770*/  @!UPT UIADD3 URZ, UPT, UPT, URZ, URZ, URZ ;  /* 0x000000fffffff290 */ /* 0x000fe2000fffe0ff */
[----:B------:R-:W-:Y:S07]  /*6780*/  UIMAD.WIDE.U32 UR6, UR41, UR4, URZ ;  /* 0x00000004290672a5 */ /* 0x000fee000f8e00ff */
[----:B------:R-:W-:Y:S02]  /*6790*/  UMOV UR12, UR7 ;  /* 0x00000007000c7c82 */ /* 0x000fe40008000000 */
[----:B------:R-:W-:Y:S04]  /*67a0*/  UIMAD UR4, UR12, UR45, UR4 ;  /* 0x0000002d0c0472a4 */ /* 0x000fe8000f8e0204 */
[----:B------:R-:W-:Y:S11]  /*67b0*/  UISETP.GT.U32.AND UP0, UPT, UR26, UR4, UPT ;  /* 0x000000041a00728c */ /* 0x000ff6000bf04070 */
[----:B------:R-:W-:Y:S02]  /*67c0*/  @!UP0 UIADD3 UR4, UPT, UPT, UR4, -UR26, URZ ;  /* 0x8000001a04048290 */ /* 0x000fe4000fffe0ff */
[----:B------:R-:W-:Y:S02]  /*67d0*/  @!UP0 UIADD3 UR12, UPT, UPT, UR12, 0x1, URZ ;  /* 0x000000010c0c8890 */ /* 0x000fe4000fffe0ff */
[----:B------:R-:W-:Y:S02]  /*67e0*/  UISETP.GE.U32.AND UP0, UPT, UR4, UR26, UPT ;  /* 0x0000001a0400728c */ /* 0x000fe4000bf06070 */
[----:B------:R-:W-:Y:S09]  /*67f0*/  ULOP3.LUT UR4, UR23, UR27, URZ, 0x3c, !UPT ;  /* 0x0000001b17047292 */ /* 0x000ff2000f8e3cff */
[----:B------:R-:W-:Y:S02]  /*6800*/  @UP0 UIADD3 UR12, UPT, UPT, UR12, 0x1, URZ ;  /* 0x000000010c0c0890 */ /* 0x000fe4000fffe0ff */
[----:B------:R-:W-:Y:S11]  /*6810*/  UISETP.GE.AND UP0, UPT, UR4, URZ, UPT ;  /* 0x000000ff0400728c */ /* 0x000ff6000bf06270 */
[----:B------:R-:W-:Y:S02]  /*6820*/  @!UP0 UIADD3 UR12, UPT, UPT, -UR12, URZ, URZ ;  /* 0x000000ff0c0c8290 */ /* 0x000fe4000fffe1ff */
[----:B------:R-:W-:Y:S06]  /*6830*/  @!UP6 ULOP3.LUT UR12, URZ, UR27, URZ, 0x33, !UPT ;  /* 0x0000001bff0ce292 */ /* 0x000fec000f8e33ff */
[----:B------:R-:W-:Y:S05]  /*6840*/  IMAD.U32 R0, RZ, RZ, UR12 ;  /* 0x0000000cff007e24 */ /* 0x000fea000f8e00ff */
[----:B------:R-:W-:Y:S04]  /*6850*/  IABS R0, R0 ;  /* 0x0000000000007213 */ /* 0x000fe80000000000 */
[----:B------:R-:W-:Y:S01]  /*6860*/  R2UR UR4, R0 ;  /* 0x00000000000472ca */ /* 0x000fe200000e0000 */
[----:B------:R-:W-:Y:S05]  /*6870*/  IMAD.U32 R0, RZ, RZ, UR29 ;  /* 0x0000001dff007e24 */ /* 0x000fea000f8e00ff */
[----:B------:R-:W-:Y:S04]  /*6880*/  IABS R9, R0 ;  /* 0x0000000000097213 */ /* 0x000fe80000000000 */
[----:B------:R-:W2:Y:S03]  /*6890*/  I2F.RP R16, R9 ;  /* 0x0000000900107306 */ /* 0x000ea60000209400 */
[----:B------:R-:W-:Y:S07]  /*68a0*/  UIMAD.WIDE.U32 UR6, UR40, UR4, URZ ;  /* 0x00000004280672a5 */ /* 0x000fee000f8e00ff */
[----:B------:R-:W-:Y:S02]  /*68b0*/  UMOV UR13, UR7 ;  /* 0x00000007000d7c82 */ /* 0x000fe40008000000 */
[----:B------:R-:W-:Y:S01]  /*68c0*/  UIADD3 UR5, UPT, UPT, -UR13, URZ, URZ ;  /* 0x000000ff0d057290 */ /* 0x000fe2000fffe1ff */
[----:B--2---:R-:W2:Y:S03]  /*68d0*/  MUFU.RCP R0, R16 ;  /* 0x0000001000007308 */ /* 0x004ea60000001000 */
[----:B------:R-:W-:Y:S04]  /*68e0*/  UIMAD UR4, UR25, UR5, UR4 ;  /* 0x00000005190472a4 */ /* 0x000fe8000f8e0204 */
[----:B------:R-:W-:Y:S11]  /*68f0*/  UISETP.GT.U32.AND UP0, UPT, UR25, UR4, UPT ;  /* 0x000000041900728c */ /* 0x000ff6000bf04070 */
[----:B------:R-:W-:Y:S01]  /*6900*/  @!UP0 UIADD3 UR4, UPT, UPT, UR4, -UR25, URZ ;  /* 0x8000001904048290 */ /* 0x000fe2000fffe0ff */
[----:B--2---:R-:W-:Y:S01]  /*6910*/  VIADD R11, R0, 0xffffffe ;  /* 0x0ffffffe000b7836 */ /* 0x004fe20000000000 */
[----:B------:R-:W-:Y:S02]  /*6920*/  @!UP0 UIADD3 UR13, UPT, UPT, UR13, 0x1, URZ ;  /* 0x000000010d0d8890 */ /* 0x000fe4000fffe0ff */
[----:B------:R-:W-:Y:S01]  /*6930*/  UISETP.GE.U32.AND UP0, UPT, UR4, UR25, UPT ;  /* 0x000000190400728c */ /* 0x000fe2000bf06070 */
[----:B------:R-:W1:Y:S01]  /*6940*/  F2I.FTZ.U32.TRUNC.NTZ R13, R11 ;  /* 0x0000000b000d7305 */ /* 0x000e62000021f000 */
[----:B------:R-:W-:Y:S09]  /*6950*/  ULOP3.LUT UR4, UR12, UR49, URZ, 0x3c, !UPT ;  /* 0x000000310c047292 */ /* 0x000ff2000f8e3cff */
[----:B------:R-:W-:Y:S02]  /*6960*/  @UP0 UIADD3 UR13, UPT, UPT, UR13, 0x1, URZ ;  /* 0x000000010d0d0890 */ /* 0x000fe4000fffe0ff */
[----:B------:R-:W-:Y:S01]  /*6970*/  UISETP.GE.AND UP0, UPT, UR4, URZ, UPT ;  /* 0x000000ff0400728c */ /* 0x000fe2000bf06270 */
[----:B-1----:R-:W-:Y:S05]  /*6980*/  IADD3 R12, PT, PT, RZ, -R13, RZ ;  /* 0x8000000dff0c7210 */ /* 0x002fea0007ffe0ff */
[----:B------:R-:W-:Y:S02]  /*6990*/  IMAD R3, R12, R9, RZ ;  /* 0x000000090c037224 */ /* 0x000fe400078e02ff */
[----:B------:R-:W-:Y:S03]  /*69a0*/  IMAD.MOV.U32 R12, RZ, RZ, RZ ;  /* 0x000000ffff0c7224 */ /* 0x000fe600078e00ff */
[----:B------:R-:W-:Y:S02]  /*69b0*/  @!UP0 UIADD3 UR13, UPT, UPT, -UR13, URZ, URZ ;  /* 0x000000ff0d0d8290 */ /* 0x000fe4000fffe1ff */
[----:B------:R-:W-:Y:S01]  /*69c0*/  @!UP4 ULOP3.LUT UR13, URZ, UR49, URZ, 0x33, !UPT ;  /* 0x00000031ff0dc292 */ /* 0x000fe2000f8e33ff */
[----:B------:R-:W-:Y:S01]  /*69d0*/  IMAD.HI.U32 R13, R13, R3, R12 ;  /* 0x000000030d0d7227 */ /* 0x000fe200078e000c */
[----:B------:R-:W-:Y:S02]  /*69e0*/  UISETP.NE.AND UP4, UPT, UR29, URZ, UPT ;  /* 0x000000ff1d00728c */ /* 0x000fe4000bf85270 */
[----:B------:R-:W-:Y:S02]  /*69f0*/  ULOP3.LUT UR4, UR13, UR29, URZ, 0x3c, !UPT ;  /* 0x0000001d0d047292 */ /* 0x000fe4000f8e3cff */
[----:B------:R-:W-:Y:S02]  /*6a00*/  IMAD.U32 R0, RZ, RZ, UR13 ;  /* 0x0000000dff007e24 */ /* 0x000fe4000f8e00ff */
[----:B------:R-:W-:Y:S02]  /*6a10*/  UISETP.GE.AND UP0, UPT, UR4, URZ, UPT ;  /* 0x000000ff0400728c */ /* 0x000fe4000bf06270 */
[----:B------:R-:W-:Y:S01]  /*6a20*/  UIADD3 UR4, UPT, UPT, -UR12, URZ, URZ ;  /* 0x000000ff0c047290 */ /* 0x000fe2000fffe1ff */
[----:B------:R-:W-:Y:S03]  /*6a30*/  IABS R0, R0 ;  /* 0x0000000000007213 */ /* 0x000fe60000000000 */
[----:B------:R-:W-:Y:S02]  /*6a40*/  UIMAD UR4, UR27, UR4, UR23 ;  /* 0x000000041b0472a4 */ /* 0x000fe4000f8e0217 */
[----:B------:R-:W-:Y:S02]  /*6a50*/  IMAD.HI.U32 R13, R13, R0, RZ ;  /* 0x000000000d0d7227 */ /* 0x000fe400078e00ff */
[----:B------:R-:W-:Y:S02]  /*6a60*/  USHF.L.U32 UR7, UR4, 0x7, URZ ;  /* 0x0000000704077899 */ /* 0x000fe400080006ff */
[----:B------:R-:W-:Y:S01]  /*6a70*/  UIADD3 UR4, UPT, UPT, -UR13, URZ, URZ ;  /* 0x000000ff0d047290 */ /* 0x000fe2000fffe1ff */
[----:B------:R-:W-:Y:S03]  /*6a80*/  IADD3 R3, PT, PT, -R13, RZ, RZ ;  /* 0x000000ff0d037210 */ /* 0x000fe60007ffe1ff */
[----:B------:R-:W-:Y:S02]  /*6a90*/  UIMAD UR12, UR49, UR4, UR12 ;  /* 0x00000004310c72a4 */ /* 0x000fe4000f8e020c */
[C---:B------:R-:W-:Y:S05]  /*6aa0*/  IMAD R0, R9.reuse, R3, R0 ;  /* 0x0000000309007224 */ /* 0x040fea00078e0200 */
[----:B------:R-:W-:Y:S11]  /*6ab0*/  ISETP.GT.U32.AND P1, PT, R9, R0, PT ;  /* 0x000000000900720c */ /* 0x000ff60003f24070 */
[----:B------:R-:W-:Y:S02]  /*6ac0*/  @!UPT UIADD3 URZ, UPT, UPT, URZ, URZ, URZ ;  /* 0x000000fffffff290 */ /* 0x000fe4000fffe0ff */
[----:B------:R-:W-:Y:S02]  /*6ad0*/  @!P1 IMAD.IADD R0, R0, 0x1, -R9 ;  /* 0x0000000100009824 */ /* 0x000fe400078e0a09 */
[----:B------:R-:W-:Y:S01]  /*6ae0*/  @!P1 VIADD R13, R13, 0x1 ;  /* 0x000000010d0d9836 */ /* 0x000fe20000000000 */
[----:B------:R-:W-:Y:S02]  /*6af0*/  ISETP.NE.U32.AND P1, PT, RZ, UR30, PT ;  /* 0x0000001eff007c0c */ /* 0x000fe4000bf25070 */
[----:B------:R-:W-:Y:S02]  /*6b00*/  ISETP.GE.U32.AND P2, PT, R0, R9, PT ;  /* 0x000000090000720c */ /* 0x000fe40003f46070 */
[----:B------:R-:W-:Y:S02]  /*6b10*/  ISETP.NE.AND.EX P1, PT, RZ, UR31, PT, P1 ;  /* 0x0000001fff007c0c */ /* 0x000fe4000bf25310 */
[----:B------:R-:W-:Y:S09]  /*6b20*/  SHF.L.U32 R9, R10, 0x1f, RZ ;  /* 0x0000001f0a097819 */ /* 0x000ff200000006ff */
[----:B------:R-:W-:Y:S04]  /*6b30*/  @P2 IADD3 R13, PT, PT, R13, 0x1, RZ ;  /* 0x000000010d0d2810 */ /* 0x000fe80007ffe0ff */
[----:B------:R-:W-:Y:S11]  /*6b40*/  R2UR UR14, R13 ;  /* 0x000000000d0e72ca */ /* 0x000ff600000e0000 */
[----:B------:R-:W-:Y:S02]  /*6b50*/  @!UPT UIADD3 URZ, UPT, UPT, URZ, URZ, URZ ;  /* 0x000000fffffff290 */ /* 0x000fe4000fffe0ff */
[----:B------:R-:W-:Y:S02]  /*6b60*/  @!UP0 UIADD3 UR14, UPT, UPT, -UR14, URZ, URZ ;  /* 0x000000ff0e0e8290 */ /* 0x000fe4000fffe1ff */
[----:B------:R-:W-:Y:S04]  /*6b70*/  @!UP4 ULOP3.LUT UR14, URZ, UR29, URZ, 0x33, !UPT ;  /* 0x0000001dff0ec292 */ /* 0x000fe8000f8e33ff */
[----:B------:R-:W-:Y:S04]  /*6b80*/  UIADD3 UR5, UPT, UPT, -UR14, URZ, URZ ;  /* 0x000000ff0e057290 */ /* 0x000fe8000fffe1ff */
[----:B------:R-:W-:Y:S01]  /*6b90*/  UIMAD UR13, UR29, UR5, UR13 ;  /* 0x000000051d0d72a4 */ /* 0x000fe2000f8e020d */
[----:B------:R-:W-:Y:S11]  /*6ba0*/  BRA.U !UP5, `(.L_x_112) ;  /* 0x000000010d387547 */ /* 0x000ff6000b800000 */
[----:B------:R-:W-:Y:S01]  /*6bb0*/  UISETP.NE.AND UP1, UPT, UR48, URZ, UPT ;  /* 0x000000ff3000728c */ /* 0x000fe2000bf25270 */
[----:B------:R-:W-:Y:S01]  /*6bc0*/  HFMA2 R0, -RZ, RZ, 0, 5.9604644775390625e-08 ;  /* 0x00000001ff007431 */ /* 0x000fe200000001ff */
[----:B------:R-:W1:Y:S01]  /*6bd0*/  LDCU.64 UR8, c[0x0][0x358] ;  /* 0x00006b00ff0877ac */ /* 0x000e620008000a00 */
[----:B------:R-:W-:Y:S03]  /*6be0*/  IMAD.MOV.U32 R167, RZ, RZ, 0x1 ;  /* 0x00000001ffa77424 */ /* 0x000fe600078e00ff */
[----:B------:R-:W-:Y:S05]  /*6bf0*/  PLOP3.LUT P2, PT, PT, PT, UP1, 0x80, 0x8 ;  /* 0x000000000008781c */ /* 0x000fea0003f4f018 */
[----:B------:R-:W2:Y:S01]  /*6c00*/  @UP1 LDCU.64 UR4, c[0x0][0x988] ;  /* 0x00013100ff0417ac */ /* 0x000ea20008000a00 */
[----:B------:R-:W-:Y:S07]  /*6c10*/  @UP1 UIMAD UR6, UR52, UR30, URZ ;  /* 0x0000001e340612a4 */ /* 0x000fee000f8e02ff */
[----:B------:R-:W-:Y:S01]  /*6c20*/  @!P2 PRMT R167, R0, 0x7610, R167 ;  /* 0x0000761000a7a816 */ /* 0x000fe200000000a7 */
[----:B--2---:R-:W-:Y:S06]  /*6c30*/  @UP1 UIMAD.WIDE UR4, UR6, 0x4, UR4 ;  /* 0x00000004060418a5 */ /* 0x004fec000f8e0204 */
[----:B------:R-:W-:Y:S01]  /*6c40*/  IMAD.U32 R12, RZ, RZ, UR4 ;  /* 0x00000004ff0c7e24 */ /* 0x000fe2000f8e00ff */
[----:B------:R-:W-:Y:S04]  /*6c50*/  MOV R13, UR5 ;  /* 0x00000005000d7c02 */ /* 0x000fe80008000f00 */
[----:B------:R-:W2:Y:S01]  /*6c60*/  @!UP1 LDCU UR4, c[0x0][0x980] ;  /* 0x00013000ff0497ac */ /* 0x000ea20008000800 */
[----:B-1---5:R1:W5:Y:S02]  /*6c70*/  @P2 LDG.E R73, desc[UR8][R12.64] ;  /* 0x000000080c492981 */ /* 0x022364000c1e1900 */
[----:B-12---:R-:W-:Y:S07]  /*6c80*/  @!P2 IMAD.U32 R73, RZ, RZ, UR4 ;  /* 0x00000004ff49ae24 */ /* 0x006fee000f8e00ff */
.L_x_112:
[----:B-----5:R-:W-:Y:S01]  /*6c90*/  @!P1 FSETP.EQ.AND P3, PT, R73, RZ, PT ;  /* 0x000000ff4900920b */ /* 0x020fe20003f62000 */
[----:B------:R-:W-:Y:S01]  /*6ca0*/  @!UPT UIADD3 URZ, UPT, UPT, URZ, URZ, URZ ;  /* 0x000000fffffff290 */ /* 0x000fe2000fffe0ff */
[----:B------:R-:W-:Y:S11]  /*6cb0*/  @!P1 BRA `(.L_x_113) ;  /* 0x0000000000149947 */ /* 0x000ff60003800000 */
[----:B------:R-:W-:Y:S02]  /*6cc0*/  LOP3.LUT P1, RZ, R167, 0xff, RZ, 0xc0, !PT ;  /* 0x000000ffa7ff7812 */ /* 0x000fe4000782c0ff */
[----:B------:R-:W-:Y:S04]  /*6cd0*/  PLOP3.LUT P3, PT, PT, PT, UP1, 0x80, 0x8 ;  /* 0x000000000008781c */ /* 0x000fe80003f6f018 */
[----:B------:R-:W-:Y:S07]  /*6ce0*/  PLOP3.LUT P3, PT, P3, PT, PT, 0x8, 0x80 ;  /* 0x000000000080781c */ /* 0x000fee0001f6e170 */
[----:B------:R-:W-:Y:S11]  /*6cf0*/  @P1 FSETP.EQ.AND P3, PT, R73, RZ, PT ;  /* 0x000000ff4900120b */ /* 0x000ff60003f62000 */
[----:B------:R-:W-:Y:S02]  /*6d00*/  @!UPT UIADD3 URZ, UPT, UPT, URZ, URZ, URZ ;  /* 0x000000fffffff290 */ /* 0x000fe4000fffe0ff */
.L_x_113:
[----:B------:R-:W1:Y:S01]  /*6d10*/  SYNCS.PHASECHK.TRANS64.TRYWAIT P1, [UR22+0x210], R9 ;  /* 0x00021009ff0075a7 */ /* 0x000e620008021116 */
[----:B------:R-:W-:Y:S04]  /*6d20*/  ELECT P2, URZ, PT ;  /* 0x0000000000ff782f */ /* 0x000fe80003840000 */
[----:B------:R-:W-:Y:S01]  /*6d30*/  PLOP3.LUT P2, PT, P3, P2, PT, 0xf2, 0x2f ;  /* 0x00000000002f781c */ /* 0x000fe20001f45e72 */
[----:B------:R-:W-:Y:S01]  /*6d40*/  @!UPT UIADD3 URZ, UPT, UPT, URZ, URZ, URZ ;  /* 0x000000fffffff290 */ /* 0x000fe2000fffe0ff */
[----:B-1----:R-:W-:Y:S11]  /*6d50*/  @!P1 BRA `(.L_x_114) ;  /* 0x0000005800309947 */ /* 0x002ff60003800000 */
.L_x_231:
[----:B------:R-:W-:Y:S01]  /*6d60*/  @!P2 IADD3 R3, P1, PT, R14, 0x680, RZ ;  /* 0x000006800e03a810 */ /* 0x000fe20007f3e0ff */
[----:B------:R-:W-:Y:S01]  /*6d70*/  VOTEU.ALL UP0, P2 ;  /* 0x0000000000ff7886 */ /* 0x000fe20001000000 */
[----:B------:R-:W-:Y:S01]  /*6d80*/  UMOV UR20, 0x0 ;  /* 0x0000000000147882 */ /* 0x000fe20000000000 */
[----:B------:R-:W-:Y:S01]  /*6d90*/  UMOV UR21, 0x10000000 ;  /* 0x1000000000157882 */ /* 0x000fe20000000000 */
[----:B------:R-:W-:Y:S01]  /*6da0*/  @!P2 R2UR UR5, R3 ;  /* 0x000000000305a2ca */ /* 0x000fe200000e0000 */
[----:B-1----:R-:W-:Y:S01]  /*6db0*/  @!P2 IMAD.X R0, RZ, RZ, R15, P1 ;  /* 0x000000ffff00a224 */ /* 0x002fe200008e060f */
[----:B------:R-:W-:Y:S01]  /*6dc0*/  @!UP0 UIADD3 UR8, UPT, UPT, UR22, 0x400, URZ ;  /* 0x0000040016088890 */ /* 0x000fe2000fffe0ff */
[----:B------:R-:W-:Y:S01]  /*6dd0*/  @P0 SHF.R.U32.HI R4, RZ, 0x10, R5 ;  /* 0x00000010ff040819 */ /* 0x000fe20000011605 */
[----:B------:R-:W-:Y:S02]  /*6de0*/  VOTEU.ALL UP0, P2 ;  /* 0x0000000000ff7886 */ /* 0x000fe40001000000 */
[----:B------:R-:W-:Y:S01]  /*6df0*/  @!P2 R2UR UR4, R0 ;  /* 0x000000000004a2ca */ /* 0x000fe200000e0000 */
[----:B------:R-:W-:Y:S01]  /*6e00*/  @!P2 IMAD.MOV.U32 R0, RZ, RZ, 0x2000 ;  /* 0x00002000ff00a424 */ /* 0x000fe200078e00ff */
[----:B------:R-:W-:Y:S01]  /*6e10*/  @P0 R2UR UR52, R4 ;  /* 0x00000000043402ca */ /* 0x000fe200000e0000 */
[----:B------:R-:W-:Y:S01]  /*6e20*/  @!UP0 UMOV UR9, UR36 ;  /* 0x0000002400098c82 */ /* 0x000fe20008000000 */
[----:B------:R-:W-:Y:S03]  /*6e30*/  @!UP0 UMOV UR10, UR7 ;  /* 0x00000007000a8c82 */ /* 0x000fe60008000000 */
[----:B------:R-:W-:Y:S06]  /*6e40*/  IMAD.U32 R12, RZ, RZ, UR5 ;  /* 0x00000005ff0c7e24 */ /* 0x000fec000f8e00ff */
[----:B------:R-:W-:Y:S01]  /*6e50*/  IMAD.U32 R13, RZ, RZ, UR4 ;  /* 0x00000004ff0d7e24 */ /* 0x000fe2000f8e00ff */
[----:B------:R-:W-:Y:S04]  /*6e60*/  @!P2 R2UR UR4, R12 ;  /* 0x000000000c04a2ca */ /* 0x000fe800000e0000 */
[----:B------:R-:W-:Y:S11]  /*6e70*/  @!P2 R2UR UR5, R13 ;  /* 0x000000000d05a2ca */ /* 0x000ff600000e0000 */
[----:B------:R-:W-:Y:S02]  /*6e80*/  @!UPT UIADD3 URZ, UPT, UPT, URZ, URZ, URZ ;  /* 0x000000fffffff290 */ /* 0x000fe4000fffe0ff */
[----:B------:R1:W-:Y:S01]  /*6e90*/  @!UP0 UTMALDG.5D [UR8], [UR4], desc[UR20] ;  /* 0x00001408040085b4 */ /* 0x0003e20008021000 */
[----:B------:R1:W-:Y:S01]  /*6ea0*/  @!P2 SYNCS.ARRIVE.TRANS64.RED.A0TR RZ, [UR22+0x200], R0 ;  /* 0x00020000ffffa9a7 */ /* 0x0003e20008300416 */
[----:B------:R-:W-:Y:S01]  /*6eb0*/  SYNCS.ARRIVE.TRANS64.RED.A1T0 RZ, [UR47], RZ ;  /* 0x000000ffffff79a7 */ /* 0x000fe2000810042f */
[----:B------:R-:W2:Y:S02]  /*6ec0*/  SYNCS.PHASECHK.TRANS64.TRYWAIT P1, [UR22+0x218], R9 ;  /* 0x00021809ff0075a7 */ /* 0x000ea40008021116 */
[----:B-12---:R-:W-:Y:S05]  /*6ed0*/  @!P1 BRA `(.L_x_115) ;  /* 0x0000005400e89947 */ /* 0x006fea0003800000 */
.L_x_233:
[----:B------:R-:W-:Y:S01]  /*6ee0*/  @!P2 IADD3 R3, P0, PT, R14, 0x680, RZ ;  /* 0x000006800e03a810 */ /* 0x000fe20007f1e0ff */
[----:B------:R-:W-:Y:S01]  /*6ef0*/  VOTEU.ALL UP0, P2 ;  /* 0x0000000000ff7886 */ /* 0x000fe20001000000 */
[----:B------:R-:W-:Y:S01]  /*6f00*/  UMOV UR6, 0x0 ;  /* 0x0000000000067882 */ /* 0x000fe20000000000 */
[----:B------:R-:W-:Y:S01]  /*6f10*/  R2UR UR21, R171 ;  /* 0x00000000ab1572ca */ /* 0x000fe200000e0000 */
[----:B------:R-:W-:Y:S01]  /*6f20*/  UPLOP3.LUT UP4, UPT, UPT, UPT, UPT, 0x80, 0x8 ;  /* 0x000000000008789c */ /* 0x000fe20003f8f070 */
[----:B-1----:R-:W-:Y:S01]  /*6f30*/  @!P2 IMAD.X R0, RZ, RZ, R15, P0 ;  /* 0x000000ffff00a224 */ /* 0x002fe200000e060f */
[----:B------:R-:W-:Y:S01]  /*6f40*/  @!P2 R2UR UR5, R3 ;  /* 0x000000000305a2ca */ /* 0x000fe200000e0000 */
[----:B------:R-:W-:Y:S01]  /*6f50*/  @!UP0 UIADD3 UR8, UPT, UPT, UR22, 0x2400, URZ ;  /* 0x0000240016088890 */ /* 0x000fe2000fffe0ff */
[----:B------:R-:W-:Y:S01]  /*6f60*/  R2UR UR20, R172 ;  /* 0x00000000ac1472ca */ /* 0x000fe200000e0000 */
[----:B------:R-:W-:Y:S01]  /*6f70*/  @!UP0 UIADD3 UR9, UPT, UPT, UR22, 0x208, URZ ;  /* 0x0000020816098890 */ /* 0x000fe2000fffe0ff */
[----:B------:R-:W-:Y:S01]  /*6f80*/  @!P2 R2UR UR4, R0 ;  /* 0x000000000004a2ca */ /* 0x000fe200000e0000 */
[----:B------:R-:W-:Y:S01]  /*6f90*/  @!UP0 UIADD3 UR10, UPT, UPT, UR7, 0x40, URZ ;  /* 0x00000040070a8890 */ /* 0x000fe2000fffe0ff */
[----:B------:R-:W-:Y:S01]  /*6fa0*/  LOP3.LUT R10, R10, 0x1, RZ, 0x3c, !PT ;  /* 0x000000010a0a7812 */ /* 0x000fe200078e3cff */
[----:B------:R-:W-:Y:S01]  /*6fb0*/  VOTEU.ALL UP0, P2 ;  /* 0x0000000000ff7886 */ /* 0x000fe20001000000 */
[----:B------:R-:W-:Y:S01]  /*6fc0*/  UMOV UR7, 0x10000000 ;  /* 0x1000000000077882 */ /* 0x000fe20000000000 */
[----:B------:R-:W-:Y:S01]  /*6fd0*/  LOP3.LUT R8, R8, 0x1, RZ, 0x3c, !PT ;  /* 0x0000000108087812 */ /* 0x000fe200078e3cff */
[----:B------:R-:W-:Y:S03]  /*6fe0*/  UIADD3 UR23, UPT, UPT, UR15, UR21, URZ ;  /* 0x000000150f177290 */ /* 0x000fe6000fffe0ff */
[----:B------:R-:W-:Y:S02]  /*6ff0*/  IMAD.U32 R4, RZ, RZ, UR5 ;  /* 0x00000005ff047e24 */ /* 0x000fe4000f8e00ff */
[----:B------:R-:W-:Y:S02]  /*7000*/  UIADD3 UR28, UPT, UPT, UR16, UR20, URZ ;  /* 0x00000014101c7290 */ /* 0x000fe4000fffe0ff */
[----:B------:R-:W-:Y:S01]  /*7010*/  IMAD.U32 R5, RZ, RZ, UR4 ;  /* 0x00000004ff057e24 */ /* 0x000fe2000f8e00ff */
[----:B------:R-:W-:Y:S04]  /*7020*/  @!P2 R2UR UR4, R4 ;  /* 0x000000000404a2ca */ /* 0x000fe800000e0000 */
[----:B------:R-:W-:Y:S11]  /*7030*/  @!P2 R2UR UR5, R5 ;  /* 0x000000000505a2ca */ /* 0x000ff600000e0000 */
[----:B------:R-:W-:Y:S02]  /*7040*/  @!UPT UIADD3 URZ, UPT, UPT, URZ, URZ, URZ ;  /* 0x000000fffffff290 */ /* 0x000fe4000fffe0ff */
[----:B------:R1:W-:Y:S01]  /*7050*/  @!UP0 UTMALDG.5D [UR8], [UR4], desc[UR6] ;  /* 0x00000608040085b4 */ /* 0x0003e20008021000 */
[----:B------:R1:W-:Y:S01]  /*7060*/  @!P2 SYNCS.ARRIVE.TRANS64.RED.A0TR RZ, [UR22+0x208], R2 ;  /* 0x00020802ffffa9a7 */ /* 0x0003e20008300416 */
[----:B------:R-:W-:Y:S01]  /*7070*/  SYNCS.ARRIVE.TRANS64.RED.A1T0 RZ, [UR46], RZ ;  /* 0x000000ffffff79a7 */ /* 0x000fe2000810042e */
[----:B------:R-:W-:Y:S05]  /*7080*/  BRA.U UP2, `(.L_x_116) ;  /* 0xfffffff1022c7547 */ /* 0x000fea000b83ffff */
[----:B------:R-:W-:-:S04]  /*7090*/  SHF.L.U32 R3, R10, 0x1f, RZ ;  /* 0x0000001f0a037819 */ /* 0x000fc800000006ff */
[----:B------:R-:W2:Y:S02]  /*70a0*/  SYNCS.PHASECHK.TRANS64.TRYWAIT P0, [UR22+0x210], R3 ;  /* 0x00021003ff0075a7 */ /* 0x000ea40008001116 */
[----:B--2---:R-:W-:Y:S05]  /*70b0*/  @!P0 BRA `(.L_x_117) ;  /* 0x0000005400888947 */ /* 0x004fea0003800000 */
.L_x_235:
[----:B--2---:R-:W-:-:S07]  /*70c0*/  MOV R0, UR22 ;  /* 0x0000001600007c02 */ /* 0x004fce0008000f00 */
.L_x_118:
[----:B--2---:R-:W-:-:S04]  /*70d0*/  SHF.L.U32 R3, R10, 0x1f, RZ ;  /* 0x0000001f0a037819 */ /* 0x004fc800000006ff */
[----:B------:R2:W3:Y:S03]  /*70e0*/  SYNCS.PHASECHK.TRANS64.TRYWAIT P0, [R0+URZ+0x218], R3 ;  /* 0x00021803000075a7 */ /* 0x0004e600080011ff */
[----:B---3--:R-:W-:Y:S05]  /*70f0*/  @!P0 NANOSLEEP.SYNCS 0x989680 ;  /* 0x009896800000895d */ /* 0x008fea0003900000 */
[----:B------:R-:W3:Y:S02]  /*7100*/  @!P0 SYNCS.PHASECHK.TRANS64 P0, [R0+URZ+0x218], R3 ;  /* 0x00021803000085a7 */ /* 0x000ee400080010ff */
[----:B-1-3--:R-:W-:Y:S05]  /*7110*/  @P0 EXIT ;  /* 0x000000000000094d */ /* 0x00afea0003800000 */
[----:B------:R-:W-:Y:S05]  /*7120*/  BRA `(.L_x_118) ;  /* 0xfffffffc00e87947 */ /* 0x000fea000383ffff */
.L_x_107:
[----:B------:R-:W-:-:S06]  /*7130*/  UISETP.GE.AND UP0, UPT, UR18, 0x4, UPT ;  /* 0x000000041200788c */ /* 0x000fcc000bf06270 */
[----:B------:R-:W-:-:S13]  /*7140*/  PLOP3.LUT P0, PT, PT, PT, UP0, 0x80, 0x8 ;  /* 0x000000000008781c */ /* 0x000fda0003f0f008 */
[----:B-1----:R-:W-:Y:S05]  /*7150*/  @!P0 EXIT ;  /* 0x000000000000894d */ /* 0x002fea0003800000 */
[----:B------:R-:W-:Y:S01]  /*7160*/  BAR.SYNC.DEFER_BLOCKING 0x6, 0xa0 ;  /* 0x0182800000007b1d */ /* 0x000fe20000010000 */
[C---:B------:R-:W-:Y:S01]  /*7170*/  IMAD.SHL.U32 R4, R164.reuse, 0x40, RZ ;  /* 0x00000040a4047824 */ /* 0x040fe200078e00ff */
[----:B------:R-:W-:Y:S01]  /*7180*/  USHF.R.S32.HI UR53, URZ, 0x1f, UR5 ;  /* 0x0000001fff357899 */ /* 0x000fe20008011405 */
[C---:B------:R-:W-:Y:S01]  /*7190*/  IMAD.SHL.U32 R163, R164.reuse, 0x8, RZ ;  /* 0x00000008a4a37824 */ /* 0x040fe200078e00ff */
[C---:B------:R-:W-:Y:S01]  /*71a0*/  LOP3.LUT R166, R164.reuse, 0x60, RZ, 0xc0, !PT ;  /* 0x00000060a4a67812 */ /* 0x040fe200078ec0ff */
[----:B------:R-:W-:Y:S01]  /*71b0*/  IMAD.U32 R69, R164, 0x10000, RZ ;  /* 0x00010000a4457824 */ /* 0x000fe200078e00ff */
[----:B------:R-:W-:Y:S02]  /*71c0*/  UMOV UR50, 0x400 ;  /* 0x0000040000327882 */ /* 0x000fe40000000000 */
[----:B------:R-:W1:Y:S01]  /*71d0*/  LDC.64 R154, c[0x0][0x9b0] ;  /* 0x00026c00ff9a7b82 */ /* 0x000e620000000a00 */
[----:B------:R-:W-:Y:S01]  /*71e0*/  ULEA UR50, UR24, UR50, 0x18 ;  /* 0x0000003218327291 */ /* 0x000fe2000f8ec0ff */
[----:B------:R-:W-:Y:S01]  /*71f0*/  LOP3.LUT R6, R4, 0x180, RZ, 0xc0, !PT ;  /* 0x0000018004067812 */ /* 0x000fe200078ec0ff */
[----:B------:R-:W2:Y:S01]  /*7200*/  LDCU.64 UR6, c[0x0][0x990] ;  /* 0x00013200ff0677ac */ /* 0x000ea20008000a00 */
[----:B------:R-:W-:Y:S01]  /*7210*/  LOP3.LUT R165, R164, 0x2, RZ, 0xc0, !PT ;  /* 0x00000002a4a57812 */ /* 0x000fe200078ec0ff */
[----:B------:R-:W-:Y:S01]  /*7220*/  IMAD.MOV.U32 R68, RZ, RZ, RZ ;  /* 0x000000ffff447224 */ /* 0x000fe200078e00ff */
[----:B------:R-:W-:Y:S01]  /*7230*/  LOP3.LUT R163, R6, 0x30, R163, 0xf8, !PT ;  /* 0x0000003006a37812 */ /* 0x000fe200078ef8a3 */
[----:B------:R-:W-:Y:S01]  /*7240*/  ULEA.HI UR53, UR53, UR5, URZ, 0x7 ;  /* 0x0000000535357291 */ /* 0x000fe2000f8f38ff */
[----:B------:R-:W3:Y:S01]  /*7250*/  LDC.64 R152, c[0x0][0x9a8] ;  /* 0x00026a00ff987b82 */ /* 0x000ee20000000a00 */
[----:B------:R-:W-:Y:S01]  /*7260*/  UIADD3 UR4, UPT, UPT, UR50, 0x4400, URZ ;  /* 0x0000440032047890 */ /* 0x000fe2000fffe0ff */
[----:B------:R-:W-:Y:S01]  /*7270*/  LOP3.LUT R163, R163, 0x1e40, R4, 0xf8, !PT ;  /* 0x00001e40a3a37812 */ /* 0x000fe200078ef804 */
[----:B------:R-:W-:Y:S01]  /*7280*/  UIADD3 UR5, UPT, UPT, UR50, 0x400, URZ ;  /* 0x0000040032057890 */ /* 0x000fe2000fffe0ff */
[----:B------:R-:W-:Y:S01]  /*7290*/  LOP3.LUT R164, R164, 0x4, RZ, 0xc0, !PT ;  /* 0x00000004a4a47812 */ /* 0x000fe200078ec0ff */
[----:B------:R-:W-:Y:S01]  /*72a0*/  IMAD.MOV.U32 R162, RZ, RZ, RZ ;  /* 0x000000ffffa27224 */ /* 0x000fe200078e00ff */
[----:B------:R-:W-:-:S02]  /*72b0*/  IADD3 R177, PT, PT, R163, UR50, RZ ;  /* 0x00000032a3b17c10 */ /* 0x000fc4000fffe0ff */
[----:B------:R-:W-:Y:S01]  /*72c0*/  CS2R R160, SRZ ;  /* 0x0000000000a07805 */ /* 0x000fe2000001ff00 */
[----:B------:R-:W-:Y:S01]  /*72d0*/  IMAD.MOV.U32 R135, RZ, RZ, RZ ;  /* 0x000000ffff877224 */ /* 0x000fe200078e00ff */
[----:B------:R-:W4:Y:S01]  /*72e0*/  LDS R2, [UR50+0x280] ;  /* 0x00028032ff027984 */ /* 0x000f220008000800 */
[----:B------:R-:W-:Y:S01]  /*72f0*/  LOP3.LUT R69, R69, 0x600000, RZ, 0xc0, !PT ;  /* 0x0060000045457812 */ /* 0x000fe200078ec0ff */
[----:B------:R-:W-:Y:S01]  /*7300*/  IMAD.MOV R175, RZ, RZ, -R165 ;  /* 0x000000ffffaf7224 */ /* 0x000fe200078e0aa5 */
[----:B------:R-:W-:Y:S01]  /*7310*/  IADD3 R176, PT, PT, -R164, 0x2, RZ ;  /* 0x00000002a4b07810 */ /* 0x000fe20007ffe1ff */
[----:B--2---:R-:W-:Y:S01]  /*7320*/  IMAD.U32 R170, RZ, RZ, UR6 ;  /* 0x00000006ffaa7e24 */ /* 0x004fe2000f8e00ff */
[----:B------:R-:W-:Y:S01]  /*7330*/  MOV R169, UR7 ;  /* 0x0000000700a97c02 */ /* 0x000fe20008000f00 */
[----:B------:R-:W-:Y:S01]  /*7340*/  IMAD.U32 R179, RZ, RZ, UR5 ;  /* 0x00000005ffb37e24 */ /* 0x000fe2000f8e00ff */
[----:B------:R-:W-:Y:S01]  /*7350*/  MOV R178, UR4 ;  /* 0x0000000400b27c02 */ /* 0x000fe20008000f00 */
[----:B------:R-:W-:Y:S01]  /*7360*/  IMAD.MOV R174, RZ, RZ, -R164 ;  /* 0x000000ffffae7224 */ /* 0x000fe200078e0aa4 */
[----:B------:R-:W2:Y:S01]  /*7370*/  LDCU UR62, c[0x0][0x370] ;  /* 0x00006e00ff3e77ac */ /* 0x000ea20008000800 */
[----:B------:R-:W-:Y:S01]  /*7380*/  VIADD R177, R177, 0x400 ;  /* 0x00000400b1b17836 */ /* 0x000fe20000000000 */
[----:B------:R-:W1:Y:S01]  /*7390*/  LDCU UR48, c[0x0][0xc0c] ;  /* 0x00018180ff3077ac */ /* 0x000e620008000800 */
[----:B------:R-:W1:Y:S01]  /*73a0*/  LDCU UR38, c[0x0][0xc30] ;  /* 0x00018600ff2677ac */ /* 0x000e620008000800 */
[----:B------:R-:W1:Y:S01]  /*73b0*/  LDCU.64 UR60, c[0x0][0x988] ;  /* 0x00013100ff3c77ac */ /* 0x000e620008000a00 */
[----:B------:R-:W1:Y:S01]  /*73c0*/  LDCU.64 UR46, c[0x0][0xc28] ;  /* 0x00018500ff2e77ac */ /* 0x000e620008000a00 */
[----:B------:R-:W1:Y:S01]  /*73d0*/  LDCU.128 UR56, c[0x0][0xc10] ;  /* 0x00018200ff3877ac */ /* 0x000e620008000c00 */
[----:B------:R-:W1:Y:S01]  /*73e0*/  LDCU UR55, c[0x0][0x374] ;  /* 0x00006e80ff3777ac */ /* 0x000e620008000800 */
[----:B------:R-:W-:Y:S01]  /*73f0*/  USHF.R.S32.HI UR53, URZ, 0x7, UR53 ;  /* 0x00000007ff357899 */ /* 0x000fe20008011435 */
[C---:B----4-:R-:W-:Y:S01]  /*7400*/  VIADD R3, R2.reuse, 0x80 ;  /* 0x0000008002037836 */ /* 0x050fe20000000000 */
[----:B------:R-:W-:-:S04]  /*7410*/  LOP3.LUT R2, R2, 0xffff, RZ, 0xc0, !PT ;  /* 0x0000ffff02027812 */ /* 0x000fc800078ec0ff */
[----:B------:R-:W-:-:S05]  /*7420*/  LOP3.LUT R3, R3, 0xffff, RZ, 0xc0, !PT ;  /* 0x0000ffff03037812 */ /* 0x000fca00078ec0ff */
[----:B-123--:R4:W-:Y:S02]  /*7430*/  STL.64 [R1], R2 ;  /* 0x0000000201007387 */ /* 0x00e9e40000100a00 */
.L_x_145:
[----:B----4-:R-:W-:Y:S04]  /*7440*/  SHF.L.U32 R3, R161, 0x1f, RZ ;  /* 0x0000001fa1037819 */ /* 0x010fe800000006ff */
[----:B-1----:R-:W1:Y:S02]  /*7450*/  SYNCS.PHASECHK.TRANS64.TRYWAIT P0, [UR50+0x230], R3 ;  /* 0x00023003ff0075a7 */ /* 0x002e640008001132 */
[----:B-1----:R-:W-:Y:S05]  /*7460*/  @!P0 BRA `(.L_x_119) ;  /* 0x0000005000b48947 */ /* 0x002fea0003800000 */
.L_x_237:
[----:B------:R-:W2:Y:S01]  /*7470*/  LDS.128 R4, [UR50+0x270] ;  /* 0x00027032ff047984 */ /* 0x000ea20008000c00 */
[----:B------:R-:W-:Y:S02]  /*7480*/  UIADD3 UR4, UPT, UPT, UR50, 0x238, URZ ;  /* 0x0000023832047890 */ /* 0x000fe4000fffe0ff */
[----:B------:R-:W-:Y:S02]  /*7490*/  UISETP.GE.AND UP0, UPT, UR39, 0x1, UPT ;  /* 0x000000012700788c */ /* 0x000fe4000bf06270 */
[----:B------:R-:W-:Y:S01]  /*74a0*/  UPRMT UR4, URZ, 0x654, UR4 ;  /* 0x00000654ff047896 */ /* 0x000fe20008000004 */
        /* <DEDUP_REMOVED lines=10> */
[----:B------:R-:W-:Y:S01]  /*7550*/  PLOP3.LUT P0, PT, PT, PT, UP1, 0x80, 0x8 ;  /* 0x000000000008781c */ /* 0x000fe20003f0f018 */
[----:B------:R-:W-:Y:S11]  /*7560*/  UP2UR UR54, UPR, URZ, 0x2 ;  /* 0x00000002ff367883 */ /* 0x000ff60008000000 */
[----:B------:R-:W-:Y:S01]  /*7570*/  @!UPT UIADD3 URZ, UPT, UPT, URZ, URZ, URZ ;  /* 0x000000fffffff290 */ /* 0x000fe2000fffe0ff */
[----:B------:R-:W-:Y:S02]  /*7580*/  @P0 MOV R2, R4 ;  /* 0x0000000400020202 */ /* 0x000fe40000000f00 */
[----:B-1----:R-:W-:Y:S02]  /*7590*/  @P0 LOP3.LUT R0, R5, 0xffff, RZ, 0xc0, !PT ;  /* 0x0000ffff05000812 */ /* 0x002fe400078ec0ff */
[----:B------:R-:W-:Y:S02]  /*75a0*/  @P0 R2UR UR6, R2 ;  /* 0x00000000020602ca */ /* 0x000fe400000e0000 */
[----:B------:R-:W-:Y:S01]  /*75b0*/  @P0 R2UR UR5, R0 ;  /* 0x00000000000502ca */ /* 0x000fe200000e0000 */
[----:B------:R-:W-:Y:S05]  /*75c0*/  IMAD.U32 R0, RZ, RZ, UR53 ;  /* 0x00000035ff007e24 */ /* 0x000fea000f8e00ff */
[----:B------:R-:W-:Y:S05]  /*75d0*/  IABS R2, R0 ;  /* 0x0000000000027213 */ /* 0x000fea0000000000 */
[----:B------:R-:W-:Y:S02]  /*75e0*/  @UP1 UMOV UR37, UR6 ;  /* 0x0000000600251c82 */ /* 0x000fe40008000000 */
[----:B------:R-:W-:Y:S01]  /*75f0*/  @UP1 UMOV UR36, UR5 ;  /* 0x0000000500241c82 */ /* 0x000fe20008000000 */
[----:B------:R-:W-:Y:S05]  /*7600*/  BRA.U !UP0, `(.L_x_120) ;  /* 0x0000000108cc7547 */ /* 0x000fea000b800000 */
[----:B------:R-:W1:Y:S01]  /*7610*/  LDCU UR9, c[0x0][0xc20] ;  /* 0x00018400ff0977ac */ /* 0x000e620008000800 */
[----:B------:R-:W-:Y:S02]  /*7620*/  UIMAD.WIDE.U32 UR4, UR55, UR59, URZ ;  /* 0x0000003b370472a5 */ /* 0x000fe4000f8e00ff */
[----:B------:R-:W-:Y:S02]  /*7630*/  UIMAD.WIDE.U32 UR6, UR62, UR56, URZ ;  /* 0x000000383e0672a5 */ /* 0x000fe4000f8e00ff */
[----:B------:R-:W-:Y:S02]  /*7640*/  UIMAD.WIDE.U32 UR10, UR36, UR59, URZ ;  /* 0x0000003b240a72a5 */ /* 0x000fe4000f8e00ff */
[----:B------:R-:W-:Y:S02]  /*7650*/  UISETP.NE.AND UP0, UPT, UR58, 0x1, UPT ;  /* 0x000000013a00788c */ /* 0x000fe4000bf05270 */
[----:B------:R-:W-:Y:S02]  /*7660*/  UISETP.NE.AND UP1, UPT, UR48, 0x1, UPT ;  /* 0x000000013000788c */ /* 0x000fe4000bf25270 */
[----:B------:R-:W-:Y:S02]  /*7670*/  UISETP.NE.AND UP2, UPT, UR39, 0x1, UPT ;  /* 0x000000012700788c */ /* 0x000fe4000bf45270 */
[----:B------:R-:W-:Y:S01]  /*7680*/  UIMAD.WIDE.U32 UR12, UR37, UR56, URZ ;  /* 0x00000038250c72a5 */ /* 0x000fe2000f8e00ff */
[----:B------:R-:W-:Y:S01]  /*7690*/  UMOV UR4, UR5 ;  /* 0x0000000500047c82 */ /* 0x000fe20008000000 */
[----:B------:R-:W-:Y:S01]  /*76a0*/  UMOV UR6, UR11 ;  /* 0x0000000b00067c82 */ /* 0x000fe20008000000 */
[----:B-1----:R-:W-:Y:S03]  /*76b0*/  USHF.R.U32.HI UR8, URZ, UR9, UR4 ;  /* 0x00000009ff087299 */ /* 0x002fe60008011604 */
[----:B------:R-:W-:Y:S02]  /*76c0*/  UMOV UR4, UR7 ;  /* 0x0000000700047c82 */ /* 0x000fe40008000000 */
[----:B------:R-:W-:Y:S02]  /*76d0*/  USHF.R.U32.HI UR5, URZ, UR57, UR4 ;  /* 0x00000039ff057299 */ /* 0x000fe40008011604 */
[----:B------:R-:W-:Y:S02]  /*76e0*/  USEL UR4, UR55, UR8, !UP0 ;  /* 0x0000000837047287 */ /* 0x000fe4000c000000 */
[----:B------:R-:W-:Y:S02]  /*76f0*/  USHF.R.U32.HI UR8, URZ, UR9, UR6 ;  /* 0x00000009ff087299 */ /* 0x000fe40008011606 */
[----:B------:R-:W-:Y:S02]  /*7700*/  UIMAD.WIDE.U32 UR6, UR4, UR46, URZ ;  /* 0x0000002e040672a5 */ /* 0x000fe4000f8e00ff */
[----:B------:R-:W-:Y:S02]  /*7710*/  USEL UR9, UR62, UR5, !UP1 ;  /* 0x000000053e097287 */ /* 0x000fe4000c800000 */
[----:B------:R-:W-:Y:S02]  /*7720*/  USEL UR8, UR36, UR8, !UP0 ;  /* 0x0000000824087287 */ /* 0x000fe4000c000000 */
[----:B------:R-:W-:Y:S01]  /*7730*/  UIMAD.WIDE.U32 UR10, UR9, UR46, URZ ;  /* 0x0000002e090a72a5 */ /* 0x000fe2000f8e00ff */
[----:B------:R-:W-:Y:S01]  /*7740*/  UMOV UR6, UR7 ;  /* 0x0000000700067c82 */ /* 0x000fe20008000000 */
[----:B------:R-:W-:Y:S01]  /*7750*/  UMOV UR5, UR13 ;  /* 0x0000000d00057c82 */ /* 0x000fe20008000000 */
[----:B------:R-:W-:Y:S02]  /*7760*/  @UP2 USHF.R.U32.HI UR4, URZ, UR47, UR6 ;  /* 0x0000002fff042299 */ /* 0x000fe40008011606 */
[----:B------:R-:W-:Y:S02]  /*7770*/  USHF.R.U32.HI UR5, URZ, UR57, UR5 ;  /* 0x00000039ff057299 */ /* 0x000fe40008011605 */
[----:B------:R-:W-:Y:S02]  /*7780*/  UIMAD UR4, UR39, UR4, URZ ;  /* 0x00000004270472a4 */ /* 0x000fe4000f8e02ff */
[----:B------:R-:W-:Y:S02]  /*7790*/  USEL UR5, UR37, UR5, !UP1 ;  /* 0x0000000525057287 */ /* 0x000fe4000c800000 */
[----:B------:R-:W-:Y:S01]  /*77a0*/  UISETP.GE.AND UP0, UPT, UR8, UR4, UPT ;  /* 0x000000040800728c */ /* 0x000fe2000bf06270 */
[----:B------:R-:W-:Y:S01]  /*77b0*/  UMOV UR6, UR11 ;  /* 0x0000000b00067c82 */ /* 0x000fe20008000000 */
[----:B------:R-:W-:Y:S02]  /*77c0*/  UIMAD.WIDE.U32 UR10, UR8, UR46, URZ ;  /* 0x0000002e080a72a5 */ /* 0x000fe4000f8e00ff */
[----:B------:R-:W-:Y:S04]  /*77d0*/  @UP2 USHF.R.U32.HI UR9, URZ, UR47, UR6 ;  /* 0x0000002fff092299 */ /* 0x000fe80008011606 */
[----:B------:R-:W-:Y:S01]  /*77e0*/  UIMAD UR6, UR39, UR9, URZ ;  /* 0x00000009270672a4 */ /* 0x000fe2000f8e02ff */
[----:B------:R-:W-:Y:S03]  /*77f0*/  UMOV UR4, UR11 ;  /* 0x0000000b00047c82 */ /* 0x000fe60008000000 */
[----:B------:R-:W-:Y:S02]  /*7800*/  UISETP.GE.OR UP0, UPT, UR5, UR6, UP0 ;  /* 0x000000060500728c */ /* 0x000fe40008706670 */
[----:B------:R-:W-:Y:S02]  /*7810*/  USHF.R.U32.HI UR4, URZ, UR47, UR4 ;  /* 0x0000002fff047299 */ /* 0x000fe40008011604 */
[----:B------:R-:W-:Y:S02]  /*7820*/  UIMAD.WIDE.U32 UR6, UR5, UR46, URZ ;  /* 0x0000002e050672a5 */ /* 0x000fe4000f8e00ff */
[----:B------:R-:W-:Y:S02]  /*7830*/  USEL UR11, UR8, UR4, !UP2 ;  /* 0x00000004080b7287 */ /* 0x000fe4000d000000 */
[----:B------:R-:W-:Y:S02]  /*7840*/  UIADD3 UR6, UPT, UPT, -UR5, URZ, URZ ;  /* 0x000000ff05067290 */ /* 0x000fe4000fffe1ff */
[----:B------:R-:W-:Y:S02]  /*7850*/  UIADD3 UR10, UPT, UPT, -UR11, URZ, URZ ;  /* 0x000000ff0b0a7290 */ /* 0x000fe4000fffe1ff */
[----:B------:R-:W-:Y:S02]  /*7860*/  UIMAD UR6, UR48, UR6, UR37 ;  /* 0x00000006300672a4 */ /* 0x000fe4000f8e0225 */
[----:B------:R-:W-:Y:S01]  /*7870*/  UIMAD UR10, UR39, UR10, UR8 ;  /* 0x0000000a270a72a4 */ /* 0x000fe2000f8e0208 */
[----:B------:R-:W-:Y:S01]  /*7880*/  @!UP0 UMOV UR4, UR7 ;  /* 0x0000000700048c82 */ /* 0x000fe20008000000 */
[----:B------:R-:W-:Y:S02]  /*7890*/  UIADD3 UR7, UPT, UPT, -UR8, URZ, URZ ;  /* 0x000000ff08077290 */ /* 0x000fe4000fffe1ff */
[----:B------:R-:W-:Y:S04]  /*78a0*/  @!UP0 USHF.R.U32.HI UR4, URZ, UR47, UR4 ;  /* 0x0000002fff048299 */ /* 0x000fe80008011604 */
[----:B------:R-:W-:Y:S04]  /*78b0*/  @!UP0 USEL UR4, UR5, UR4, !UP2 ;  /* 0x0000000405048287 */ /* 0x000fe8000d000000 */
[----:B------:R-:W-:Y:S02]  /*78c0*/  @!UP0 UIMAD UR9, UR9, UR10, UR4 ;  /* 0x0000000a090982a4 */ /* 0x000fe4000f8e0204 */
[----:B------:R-:W-:Y:S02]  /*78d0*/  @!UP0 UIADD3 UR10, UPT, UPT, UR11, -UR4, URZ ;  /* 0x800000040b0a8290 */ /* 0x000fe4000fffe0ff */
[----:B------:R-:W-:Y:S02]  /*78e0*/  UIMAD UR4, UR58, UR7, UR36 ;  /* 0x000000073a0472a4 */ /* 0x000fe4000f8e0224 */
[----:B------:R-:W-:Y:S03]  /*78f0*/  @!UP0 UIMAD UR8, UR10, UR39, UR5 ;  /* 0x000000270a0882a4 */ /* 0x000fe6000f8e0205 */
[----:B------:R-:W-:Y:S02]  /*7900*/  @!UP0 UMOV UR5, UR9 ;  /* 0x0000000900058c82 */ /* 0x000fe40008000000 */
[----:B------:R-:W-:Y:S02]  /*7910*/  UIMAD UR37, UR5, UR48, UR6 ;  /* 0x00000030052572a4 */ /* 0x000fe4000f8e0206 */
[----:B------:R-:W-:Y:S11]  /*7920*/  UIMAD UR36, UR8, UR58, UR4 ;  /* 0x0000003a082472a4 */ /* 0x000ff6000f8e0204 */
[----:B------:R-:W-:Y:S01]  /*7930*/  @!UPT UIADD3 URZ, UPT, UPT, URZ, URZ, URZ ;  /* 0x000000fffffff290 */ /* 0x000fe2000fffe0ff */
.L_x_120:
[----:B------:R-:W1:Y:S01]  /*7940*/  LDCU UR17, c[0x0][0x388] ;  /* 0x00007100ff1177ac */ /* 0x000e620008000800 */
[----:B------:R-:W-:Y:S02]  /*7950*/  R2UR UR6, R2 ;  /* 0x00000000020672ca */ /* 0x000fe400000e0000 */
[----:B------:R-:W-:Y:S01]  /*7960*/  LEA R2, R68, UR49, 0x2 ;  /* 0x0000003144027c11 */ /* 0x000fe2000f8e10ff */
[----:B------:R-:W2:Y:S01]  /*7970*/  LDCU UR16, c[0x0][0x38c] ;  /* 0x00007180ff1077ac */ /* 0x000ea20008000800 */
[----:B------:R-:W-:Y:S02]  /*7980*/  IABS R0, R0 ;  /* 0x0000000000007213 */ /* 0x000fe40000000000 */
[----:B------:R-:W-:Y:S01]  /*7990*/  @P0 SHF.R.U32.HI R4, RZ, 0x10, R5 ;  /* 0x00000010ff040819 */ /* 0x000fe20000011605 */
[----:B------:R-:W-:Y:S01]  /*79a0*/  UIADD3 UR11, UPT, UPT, UR50, 0x400, URZ ;  /* 0x00000400320b7890 */ /* 0x000fe2000fffe0ff */
[----:B------:R-:W5:Y:S01]  /*79b0*/  LDL R2, [R2] ;  /* 0x0000000002027983 */ /* 0x000f620000100800 */
[----:B------:R-:W-:Y:S01]  /*79c0*/  USHF.L.U32 UR42, UR28, 0x7, URZ ;  /* 0x000000071c2a7899 */ /* 0x000fe200080006ff */
[----:B------:R-:W-:Y:S01]  /*79d0*/  IMAD.MOV R0, RZ, RZ, -R0 ;  /* 0x000000ffff007224 */ /* 0x000fe200078e0a00 */
[----:B------:R-:W-:Y:S02]  /*79e0*/  @P0 R2UR UR63, R4 ;  /* 0x00000000043f02ca */ /* 0x000fe400000e0000 */
[----:B------:R-:W3:Y:S10]  /*79f0*/  I2F.RP R10, UR6 ;  /* 0x00000006000a7d06 */ /* 0x000ef40008209400 */
[----:B---3--:R-:W3:Y:S01]  /*7a00*/  MUFU.RCP R3, R10 ;  /* 0x0000000a00037308 */ /* 0x008ee20000001000 */
[----:B-1----:R-:W-:Y:S02]  /*7a10*/  IMAD.U32 R8, RZ, RZ, UR17 ;  /* 0x00000011ff087e24 */ /* 0x002fe4000f8e00ff */
[----:B---3--:R-:W-:Y:S07]  /*7a20*/  VIADD R9, R3, 0xffffffe ;  /* 0x0ffffffe03097836 */ /* 0x008fee0000000000 */
[----:B------:R-:W1:Y:S02]  /*7a30*/  F2I.FTZ.U32.TRUNC.NTZ R3, R9 ;  /* 0x0000000900037305 */ /* 0x000e64000021f000 */
[----:B-1----:R-:W-:Y:S02]  /*7a40*/  R2UR UR5, R3 ;  /* 0x00000000030572ca */ /* 0x002fe400000e0000 */
[----:B------:R-:W-:Y:S01]  /*7a50*/  IABS R3, R8 ;  /* 0x0000000800037213 */ /* 0x000fe20000000000 */
[----:B------:R-:W-:Y:S03]  /*7a60*/  IMAD.U32 R8, RZ, RZ, UR23 ;  /* 0x00000017ff087e24 */ /* 0x000fe6000f8e00ff */
[----:B------:R-:W-:Y:S02]  /*7a70*/  R2UR UR7, R3 ;  /* 0x00000000030772ca */ /* 0x000fe400000e0000 */
[----:B------:R-:W-:Y:S04]  /*7a80*/  IABS R8, R8 ;  /* 0x0000000800087213 */ /* 0x000fe80000000000 */
[----:B------:R-:W-:Y:S01]  /*7a90*/  R2UR UR9, R8 ;  /* 0x00000000080972ca */ /* 0x000fe200000e0000 */
[----:B------:R-:W-:Y:S04]  /*7aa0*/  UIADD3 UR4, UPT, UPT, URZ, -UR5, URZ ;  /* 0x80000005ff047290 */ /* 0x000fe8000fffe0ff */
[----:B------:R-:W-:Y:S02]  /*7ab0*/  UIMAD UR8, UR4, UR6, URZ ;  /* 0x00000006040872a4 */ /* 0x000fe4000f8e02ff */
[----:B------:R-:W1:Y:S01]  /*7ac0*/  I2F.RP R3, UR7 ;  /* 0x0000000700037d06 */ /* 0x000e620008209400 */
[----:B------:R-:W-:Y:S02]  /*7ad0*/  UMOV UR4, URZ ;  /* 0x000000ff00047c82 */ /* 0x000fe40008000000 */
[----:B------:R-:W-:Y:S02]  /*7ae0*/  UIMAD.WIDE.U32 UR4, UR5, UR8, UR4 ;  /* 0x00000008050472a5 */ /* 0x000fe4000f8e0004 */
[----:B------:R-:W-:Y:S05]  /*7af0*/  R2UR UR8, R0 ;  /* 0x00000000000872ca */ /* 0x000fea00000e0000 */
[----:B------:R-:W-:Y:S02]  /*7b00*/  UMOV UR4, UR5 ;  /* 0x0000000500047c82 */ /* 0x000fe40008000000 */
[----:B------:R-:W-:Y:S01]  /*7b10*/  UIMAD.WIDE.U32 UR4, UR4, UR9, URZ ;  /* 0x00000009040472a5 */ /* 0x000fe2000f8e00ff */
[----:B-1----:R-:W1:Y:S06]  /*7b20*/  MUFU.RCP R3, R3 ;  /* 0x0000000300037308 */ /* 0x002e6c0000001000 */
[----:B------:R-:W-:Y:S02]  /*7b30*/  UMOV UR43, UR5 ;  /* 0x00000005002b7c82 */ /* 0x000fe40008000000 */
[----:B------:R-:W-:Y:S04]  /*7b40*/  UIMAD UR4, UR43, UR8, UR9 ;  /* 0x000000082b0472a4 */ /* 0x000fe8000f8e0209 */
[----:B------:R-:W-:Y:S01]  /*7b50*/  UISETP.GT.U32.AND UP0, UPT, UR6, UR4, UPT ;  /* 0x000000040600728c */ /* 0x000fe2000bf04070 */
[----:B-1----:R-:W-:Y:S10]  /*7b60*/  VIADD R8, R3, 0xffffffe ;  /* 0x0ffffffe03087836 */ /* 0x002ff40000000000 */
[----:B------:R-:W-:Y:S01]  /*7b70*/  @!UP0 UIADD3 UR4, UPT, UPT, UR4, -UR6, URZ ;  /* 0x8000000604048290 */ /* 0x000fe2000fffe0ff */
[----:B------:R-:W1:Y:S01]  /*7b80*/  F2I.FTZ.U32.TRUNC.NTZ R0, R8 ;  /* 0x0000000800007305 */ /* 0x000e62000021f000 */
[----:B------:R-:W-:Y:S02]  /*7b90*/  @!UP0 UIADD3 UR43, UPT, UPT, UR43, 0x1, URZ ;  /* 0x000000012b2b8890 */ /* 0x000fe4000fffe0ff */
[----:B------:R-:W-:Y:S02]  /*7ba0*/  UISETP.GE.U32.AND UP2, UPT, UR4, UR6, UPT ;  /* 0x000000060400728c */ /* 0x000fe4000bf46070 */
[----:B------:R-:W-:Y:S02]  /*7bb0*/  ULOP3.LUT UR4, UR23, UR53, URZ, 0x3c, !UPT ;  /* 0x0000003517047292 */ /* 0x000fe4000f8e3cff */
[----:B------:R-:W-:Y:S02]  /*7bc0*/  UISETP.NE.AND UP0, UPT, UR53, URZ, UPT ;  /* 0x000000ff3500728c */ /* 0x000fe4000bf05270 */
[----:B------:R-:W-:Y:S05]  /*7bd0*/  UISETP.GE.AND UP1, UPT, UR4, URZ, UPT ;  /* 0x000000ff0400728c */ /* 0x000fea000bf26270 */
[----:B------:R-:W-:Y:S01]  /*7be0*/  @UP2 UIADD3 UR43, UPT, UPT, UR43, 0x1, URZ ;  /* 0x000000012b2b2890 */ /* 0x000fe2000fffe0ff */
[----:B-1----:R-:W-:Y:S05]  /*7bf0*/  R2UR UR5, R0 ;  /* 0x00000000000572ca */ /* 0x002fea00000e0000 */
[----:B------:R-:W-:Y:S02]  /*7c00*/  @!UP1 UIADD3 UR43, UPT, UPT, -UR43, URZ, URZ ;  /* 0x000000ff2b2b9290 */ /* 0x000fe4000fffe1ff */
[----:B------:R-:W-:Y:S06]  /*7c10*/  @!UP0 ULOP3.LUT UR43, URZ, UR53, URZ, 0x33, !UPT ;  /* 0x00000035ff2b8292 */ /* 0x000fec000f8e33ff */
[----:B------:R-:W-:Y:S01]  /*7c20*/  UIADD3 UR4, UPT, UPT, URZ, -UR5, URZ ;  /* 0x80000005ff047290 */ /* 0x000fe2000fffe0ff */
[----:B------:R-:W-:Y:S03]  /*7c30*/  IMAD.U32 R0, RZ, RZ, UR43 ;  /* 0x0000002bff007e24 */ /* 0x000fe6000f8e00ff */
[----:B------:R-:W-:Y:S02]  /*7c40*/  UIMAD UR6, UR4, UR7, URZ ;  /* 0x00000007040672a4 */ /* 0x000fe4000f8e02ff */
[----:B------:R-:W-:Y:S01]  /*7c50*/  IABS R0, R0 ;  /* 0x0000000000007213 */ /* 0x000fe20000000000 */
[----:B------:R-:W-:Y:S02]  /*7c60*/  UMOV UR4, URZ ;  /* 0x000000ff00047c82 */ /* 0x000fe40008000000 */
[----:B------:R-:W-:Y:S01]  /*7c70*/  UIMAD.WIDE.U32 UR4, UR5, UR6, UR4 ;  /* 0x00000006050472a5 */ /* 0x000fe2000f8e0004 */
[----:B------:R-:W-:Y:S01]  /*7c80*/  R2UR UR8, R0 ;  /* 0x00000000000872ca */ /* 0x000fe200000e0000 */
[----:B--2---:R-:W-:Y:S05]  /*7c90*/  IMAD.U32 R0, RZ, RZ, UR16 ;  /* 0x00000010ff007e24 */ /* 0x004fea000f8e00ff */
[----:B------:R-:W-:Y:S01]  /*7ca0*/  UMOV UR4, UR5 ;  /* 0x0000000500047c82 */ /* 0x000fe20008000000 */
[----:B------:R-:W-:Y:S04]  /*7cb0*/  IABS R9, R0 ;  /* 0x0000000000097213 */ /* 0x000fe80000000000 */
[----:B------:R-:W1:Y:S02]  /*7cc0*/  I2F.RP R0, R9 ;  /* 0x0000000900007306 */ /* 0x000e640000209400 */
[----:B------:R-:W-:Y:S07]  /*7cd0*/  UIMAD.WIDE.U32 UR4, UR4, UR8, URZ ;  /* 0x00000008040472a5 */ /* 0x000fee000f8e00ff */
[----:B------:R-:W-:Y:S02]  /*7ce0*/  UMOV UR44, UR5 ;  /* 0x00000005002c7c82 */ /* 0x000fe40008000000 */
[----:B------:R-:W-:Y:S04]  /*7cf0*/  UIADD3 UR4, UPT, UPT, -UR44, URZ, URZ ;  /* 0x000000ff2c047290 */ /* 0x000fe8000fffe1ff */
[----:B------:R-:W-:Y:S01]  /*7d00*/  UIMAD UR4, UR7, UR4, UR8 ;  /* 0x00000004070472a4 */ /* 0x000fe2000f8e0208 */
[----:B-1----:R-:W1:Y:S03]  /*7d10*/  MUFU.RCP R0, R0 ;  /* 0x0000000000007308 */ /* 0x002e660000001000 */
[----:B------:R-:W-:Y:S11]  /*7d20*/  UISETP.GT.U32.AND UP0, UPT, UR7, UR4, UPT ;  /* 0x000000040700728c */ /* 0x000ff6000bf04070 */
[----:B------:R-:W-:Y:S02]  /*7d30*/  @!UP0 UIADD3 UR4, UPT, UPT, UR4, -UR7, URZ ;  /* 0x8000000704048290 */ /* 0x000fe4000fffe0ff */
[----:B------:R-:W-:Y:S01]  /*7d40*/  @!UP0 UIADD3 UR44, UPT, UPT, UR44, 0x1, URZ ;  /* 0x000000012c2c8890 */ /* 0x000fe2000fffe0ff */
[----:B-1----:R-:W-:Y:S01]  /*7d50*/  VIADD R10, R0, 0xffffffe ;  /* 0x0ffffffe000a7836 */ /* 0x002fe20000000000 */
[----:B------:R-:W-:Y:S02]  /*7d60*/  UISETP.GE.U32.AND UP1, UPT, UR4, UR7, UPT ;  /* 0x000000070400728c */ /* 0x000fe4000bf26070 */
[----:B------:R-:W-:Y:S01]  /*7d70*/  ULOP3.LUT UR4, UR43, UR17, URZ, 0x3c, !UPT ;  /* 0x000000112b047292 */ /* 0x000fe2000f8e3cff */
[----:B------:R-:W1:Y:S03]  /*7d80*/  F2I.FTZ.U32.TRUNC.NTZ R11, R10 ;  /* 0x0000000a000b7305 */ /* 0x000e66000021f000 */
[----:B------:R-:W-:Y:S05]  /*7d90*/  UISETP.GE.AND UP0, UPT, UR4, URZ, UPT ;  /* 0x000000ff0400728c */ /* 0x000fea000bf06270 */
[----:B------:R-:W-:Y:S02]  /*7da0*/  @UP1 UIADD3 UR44, UPT, UPT, UR44, 0x1, URZ ;  /* 0x000000012c2c1890 */ /* 0x000fe4000fffe0ff */
[----:B------:R-:W-:Y:S04]  /*7db0*/  UISETP.NE.AND UP1, UPT, UR17, URZ, UPT ;  /* 0x000000ff1100728c */ /* 0x000fe8000bf25270 */
[----:B------:R-:W-:Y:S01]  /*7dc0*/  @!UP0 UIADD3 UR44, UPT, UPT, -UR44, URZ, URZ ;  /* 0x000000ff2c2c8290 */ /* 0x000fe2000fffe1ff */
[--C-:B-1----:R-:W-:Y:S02]  /*7dd0*/  IMAD.MOV R8, RZ, RZ, -R11.reuse ;  /* 0x000000ffff087224 */ /* 0x102fe400078e0a0b */
[----:B------:R-:W-:Y:S02]  /*7de0*/  IMAD.MOV.U32 R10, RZ, RZ, RZ ;  /* 0x000000ffff0a7224 */ /* 0x000fe400078e00ff */
[----:B------:R-:W-:Y:S02]  /*7df0*/  IMAD R3, R8, R9, RZ ;  /* 0x0000000908037224 */ /* 0x000fe400078e02ff */
[----:B------:R-:W-:Y:S02]  /*7e00*/  @!UP1 ULOP3.LUT UR44, URZ, UR17, URZ, 0x33, !UPT ;  /* 0x00000011ff2c9292 */ /* 0x000fe4000f8e33ff */
[----:B------:R-:W-:Y:S01]  /*7e10*/  UISETP.NE.AND UP1, UPT, UR38, 0x1, UPT ;  /* 0x000000012600788c */ /* 0x000fe2000bf25270 */
[----:B------:R-:W-:Y:S04]  /*7e20*/  IMAD.HI.U32 R11, R11, R3, R10 ;  /* 0x000000030b0b7227 */ /* 0x000fe800078e000a */
[----:B------:R-:W-:Y:S05]  /*7e30*/  IMAD.U32 R0, RZ, RZ, UR44 ;  /* 0x0000002cff007e24 */ /* 0x000fea000f8e00ff */
[----:B------:R-:W-:Y:S01]  /*7e40*/  IABS R0, R0 ;  /* 0x0000000000007213 */ /* 0x000fe20000000000 */
[----:B------:R-:W1:Y:S04]  /*7e50*/  @!UP1 LDCU.128 UR12, c[0x0][0xc10] ;  /* 0x00018200ff0c97ac */ /* 0x000e680008000c00 */
[----:B------:R-:W-:Y:S01]  /*7e60*/  IMAD.HI.U32 R11, R11, R0, RZ ;  /* 0x000000000b0b7227 */ /* 0x000fe200078e00ff */
[----:B------:R-:W2:Y:S03]  /*7e70*/  @!UP1 LDCU UR10, c[0x0][0xc20] ;  /* 0x00018400ff0a97ac */ /* 0x000ea60008000800 */
[----:B------:R-:W-:Y:S01]  /*7e80*/  IMAD.MOV R3, RZ, RZ, -R11 ;  /* 0x000000ffff037224 */ /* 0x000fe200078e0a0b */
[----:B------:R-:W3:Y:S03]  /*7e90*/  @!UP1 LDCU UR5, c[0x0][0xc0c] ;  /* 0x00018180ff0597ac */ /* 0x000ee60008000800 */
[C---:B------:R-:W-:Y:S01]  /*7ea0*/  IMAD R0, R9.reuse, R3, R0 ;  /* 0x0000000309007224 */ /* 0x040fe200078e0200 */
[----:B-1----:R-:W-:Y:S04]  /*7eb0*/  UIMAD.WIDE.U32 UR6, UR36, UR15, URZ ;  /* 0x0000000f240672a5 */ /* 0x002fe8000f8e00ff */
[----:B------:R-:W-:Y:S01]  /*7ec0*/  ISETP.GT.U32.AND P1, PT, R9, R0, PT ;  /* 0x000000000900720c */ /* 0x000fe20003f24070 */
[----:B------:R-:W-:Y:S02]  /*7ed0*/  UIMAD.WIDE.U32 UR8, UR37, UR12, URZ ;  /* 0x0000000c250872a5 */ /* 0x000fe4000f8e00ff */
[----:B------:R-:W-:Y:S02]  /*7ee0*/  @!UP1 UISETP.NE.AND UP0, UPT, UR14, 0x1, UPT ;  /* 0x000000010e00988c */ /* 0x000fe4000bf05270 */
[----:B------:R-:W-:Y:S01]  /*7ef0*/  ULOP3.LUT UR8, UR44, UR16, URZ, 0x3c, !UPT ;  /* 0x000000102c087292 */ /* 0x000fe2000f8e3cff */
[----:B------:R-:W-:Y:S02]  /*7f00*/  @!UP1 UMOV UR6, UR7 ;  /* 0x0000000700069c82 */ /* 0x000fe40008000000 */
[----:B------:R-:W-:Y:S01]  /*7f10*/  @!UP1 UMOV UR4, UR9 ;  /* 0x0000000900049c82 */ /* 0x000fe20008000000 */
[----:B--2---:R-:W-:Y:S02]  /*7f20*/  @!UP1 USHF.R.U32.HI UR6, URZ, UR10, UR6 ;  /* 0x0000000aff069299 */ /* 0x004fe40008011606 */
[----:B---3--:R-:W-:Y:S02]  /*7f30*/  @!UP1 UISETP.NE.AND UP2, UPT, UR5, 0x1, UPT ;  /* 0x000000010500988c */ /* 0x008fe4000bf45270 */
[----:B------:R-:W-:Y:S01]  /*7f40*/  @!UP1 USEL UR6, UR36, UR6, !UP0 ;  /* 0x0000000624069287 */ /* 0x000fe2000c000000 */
[----:B------:R-:W-:Y:S01]  /*7f50*/  @!P1 IMAD.IADD R0, R0, 0x1, -R9 ;  /* 0x0000000100009824 */ /* 0x000fe200078e0a09 */
[----:B------:R-:W-:Y:S01]  /*7f60*/  UISETP.GE.AND UP0, UPT, UR8, URZ, UPT ;  /* 0x000000ff0800728c */ /* 0x000fe2000bf06270 */
[----:B------:R-:W-:Y:S01]  /*7f70*/  @!P1 VIADD R11, R11, 0x1 ;  /* 0x000000010b0b9836 */ /* 0x000fe20000000000 */
[----:B------:R-:W-:Y:S02]  /*7f80*/  @!UP1 USHF.R.U32.HI UR4, URZ, UR13, UR4 ;  /* 0x0000000dff049299 */ /* 0x000fe40008011604 */
[----:B------:R-:W-:Y:S02]  /*7f90*/  ISETP.GE.U32.AND P2, PT, R0, R9, PT ;  /* 0x000000090000720c */ /* 0x000fe40003f46070 */
[----:B------:R-:W-:Y:S02]  /*7fa0*/  @!UP1 USEL UR7, UR37, UR4, !UP2 ;  /* 0x0000000425079287 */ /* 0x000fe4000d000000 */
[----:B------:R-:W-:Y:S02]  /*7fb0*/  UISETP.NE.AND UP2, UPT, UR16, URZ, UPT ;  /* 0x000000ff1000728c */ /* 0x000fe4000bf45270 */
[----:B------:R-:W-:Y:S02]  /*7fc0*/  @!UP1 UIADD3 UR4, UPT, UPT, -UR7, UR6, URZ ;  /* 0x0000000607049290 */ /* 0x000fe4000fffe1ff */
[----:B------:R-:W-:Y:S02]  /*7fd0*/  @!UP1 UIADD3 UR6, UPT, UPT, UR7, -UR6, URZ ;  /* 0x8000000607069290 */ /* 0x000fe4000fffe0ff */
[----:B------:R-:W-:Y:S02]  /*7fe0*/  @!UP1 UIMAD UR37, UR4, UR5, UR37 ;  /* 0x00000005042592a4 */ /* 0x000fe4000f8e0225 */
[----:B------:R-:W-:Y:S01]  /*7ff0*/  UIADD3 UR4, UPT, UPT, -UR43, URZ, URZ ;  /* 0x000000ff2b047290 */ /* 0x000fe2000fffe1ff */
[----:B------:R-:W-:Y:S01]  /*8000*/  @P2 VIADD R11, R11, 0x1 ;  /* 0x000000010b0b2836 */ /* 0x000fe20000000000 */
[----:B------:R-:W-:Y:S02]  /*8010*/  @!UP1 UIMAD UR36, UR6, UR14, UR36 ;  /* 0x0000000e062492a4 */ /* 0x000fe4000f8e0224 */
[----:B------:R-:W-:Y:S02]  /*8020*/  UIMAD UR5, UR53, UR4, UR23 ;  /* 0x00000004350572a4 */ /* 0x000fe4000f8e0217 */
[----:B------:R-:W-:Y:S01]  /*8030*/  UIADD3 UR4, UPT, UPT, -UR44, URZ, URZ ;  /* 0x000000ff2c047290 */ /* 0x000fe2000fffe1ff */
[----:B------:R-:W-:Y:S01]  /*8040*/  R2UR UR45, R11 ;  /* 0x000000000b2d72ca */ /* 0x000fe200000e0000 */
[----:B------:R-:W-:Y:S02]  /*8050*/  USHF.L.U32 UR51, UR5, 0x7, URZ ;  /* 0x0000000705337899 */ /* 0x000fe400080006ff */
[----:B------:R-:W-:Y:S10]  /*8060*/  UIMAD UR43, UR17, UR4, UR43 ;  /* 0x00000004112b72a4 */ /* 0x000ff4000f8e022b */
[----:B------:R-:W-:Y:S02]  /*8070*/  @!UP0 UIADD3 UR45, UPT, UPT, -UR45, URZ, URZ ;  /* 0x000000ff2d2d8290 */ /* 0x000fe4000fffe1ff */
[----:B------:R-:W-:Y:S02]  /*8080*/  ULOP3.LUT UP0, URZ, UR11, 0x1b0, URZ, 0xc0, !UPT ;  /* 0x000001b00bff7892 */ /* 0x000fe4000f80c0ff */
[----:B------:R-:W-:Y:S04]  /*8090*/  @!UP2 ULOP3.LUT UR45, URZ, UR16, URZ, 0x33, !UPT ;  /* 0x00000010ff2da292 */ /* 0x000fe8000f8e33ff */
[----:B------:R-:W-:Y:S04]  /*80a0*/  UIADD3 UR6, UPT, UPT, -UR45, URZ, URZ ;  /* 0x000000ff2d067290 */ /* 0x000fe8000fffe1ff */
[----:B------:R-:W-:Y:S01]  /*80b0*/  UIMAD UR44, UR16, UR6, UR44 ;  /* 0x00000006102c72a4 */ /* 0x000fe2000f8e022c */
[----:B------:R-:W-:Y:S11]  /*80c0*/  BRA.U !UP0, `(.L_x_121) ;  /* 0x0000000108407547 */ /* 0x000ff6000b800000 */
[----:B------:R-:W1:Y:S01]  /*80d0*/  LDCU.64 UR8, c[0x4][0x80] ;  /* 0x01001000ff0877ac */ /* 0x000e620008000a00 */
[----:B------:R-:W-:Y:S01]  /*80e0*/  MOV R15, 0x0 ;  /* 0x00000000000f7802 */ /* 0x000fe20000000f00 */
[----:B------:R-:W-:Y:S02]  /*80f0*/  HFMA2 R12, -RZ, RZ, 0, 5.9604644775390625e-08 ;  /* 0x00000001ff0c7431 */ /* 0x000fe400000001ff */
[----:B------:R-:W-:Y:S02]  /*8100*/  IMAD.MOV.U32 R8, RZ, RZ, 0x70 ;  /* 0x00000070ff087424 */ /* 0x000fe400078e00ff */
[----:B------:R-:W-:Y:S01]  /*8110*/  IMAD.MOV.U32 R13, RZ, RZ, RZ ;  /* 0x000000ffff0d7224 */ /* 0x000fe200078e00ff */
[----:B------:R-:W2:Y:S01]  /*8120*/  LDCU.64 UR6, c[0x4][0x88] ;  /* 0x01001100ff0677ac */ /* 0x000ea20008000a00 */
[----:B------:R-:W3:Y:S01]  /*8130*/  LDC.64 R14, c[0x4][R15] ;  /* 0x010000000f0e7b82 */ /* 0x000ee20000000a00 */
[----:B------:R-:W4:Y:S01]  /*8140*/  LDCU.64 UR4, c[0x4][0x8] ;  /* 0x01000100ff0477ac */ /* 0x000f220008000a00 */
[----:B-1----:R-:W-:Y:S01]  /*8150*/  MOV R5, UR9 ;  /* 0x0000000900057c02 */ /* 0x002fe20008000f00 */
[----:B------:R-:W-:Y:S01]  /*8160*/  IMAD.U32 R4, RZ, RZ, UR8 ;  /* 0x00000008ff047e24 */ /* 0x000fe2000f8e00ff */
[----:B--2---:R-:W-:Y:S01]  /*8170*/  MOV R7, UR7 ;  /* 0x0000000700077c02 */ /* 0x004fe20008000f00 */
[----:B------:R-:W-:Y:S01]  /*8180*/  IMAD.U32 R6, RZ, RZ, UR6 ;  /* 0x00000006ff067e24 */ /* 0x000fe2000f8e00ff */
[----:B----4-:R-:W-:Y:S01]  /*8190*/  MOV R11, UR5 ;  /* 0x00000005000b7c02 */ /* 0x010fe20008000f00 */
[----:B------:R-:W-:Y:S02]  /*81a0*/  IMAD.U32 R10, RZ, RZ, UR4 ;  /* 0x00000004ff0a7e24 */ /* 0x000fe4000f8e00ff */
[----:B------:R-:W-:Y:S07]  /*81b0*/  LEPC R20, `(.L_x_121) ;  /* 0x000000001014794e */ /* 0x000fee0000000000 */
[----:B---3-5:R-:W-:Y:S05]  /*81c0*/  CALL.ABS.NOINC R14 ;  /* 0x000000000e007343 */ /* 0x028fea0003c00000 */
.L_x_121:
[----:B------:R-:W-:Y:S01]  /*81d0*/  LOP3.LUT P0, RZ, R178, 0x1b0, RZ, 0xc0, !PT ;  /* 0x000001b0b2ff7812 */ /* 0x000fe2000780c0ff */
[----:B------:R-:W-:Y:S11]  /*81e0*/  BSSY.RECONVERGENT B6, `(.L_x_122) ;  /* 0x0000013000067945 */ /* 0x000ff60003800200 */
[----:B------:R-:W-:Y:S01]  /*81f0*/  @!UPT UIADD3 URZ, UPT, UPT, URZ, URZ, URZ ;  /* 0x000000fffffff290 */ /* 0x000fe2000fffe0ff */
[----:B------:R-:W-:Y:S05]  /*8200*/  @!P0 BRA `(.L_x_123) ;  /* 0x0000000000408947 */ /* 0x000fea0003800000 */
        /* <DEDUP_REMOVED lines=16> */
.L_x_123:
[----:B------:R-:W-:Y:S05]  /*8310*/  BSYNC.RECONVERGENT B6 ;  /* 0x0000000000067941 */ /* 0x000fea0003800200 */
.L_x_122:
[----:B------:R-:W-:Y:S02]  /*8320*/  R2UR UR6, R173 ;  /* 0x00000000ad0672ca */ /* 0x000fe400000e0000 */
[----:B------:R-:W-:Y:S02]  /*8330*/  R2UR UR5, R170 ;  /* 0x00000000aa0572ca */ /* 0x000fe400000e0000 */
[----:B------:R-:W-:Y:S02]  /*8340*/  R2UR UR4, R169 ;  /* 0x00000000a90472ca */ /* 0x000fe400000e0000 */
[----:B------:R-:W-:Y:S02]  /*8350*/  ISETP.NE.U32.AND P4, PT, R154, RZ, PT ;  /* 0x000000ff9a00720c */ /* 0x000fe40003f85070 */
[----:B------:R-:W-:Y:S02]  /*8360*/  ISETP.NE.U32.AND P2, PT, RZ, UR60, PT ;  /* 0x0000003cff007c0c */ /* 0x000fe4000bf45070 */
[----:B------:R-:W-:Y:S02]  /*8370*/  ISETP.NE.AND.EX P4, PT, R155, RZ, PT, P4 ;  /* 0x000000ff9b00720c */ /* 0x000fe40003f85340 */
[----:B------:R-:W-:Y:S01]  /*8380*/  ISETP.NE.AND.EX P2, PT, RZ, UR61, PT, P2 ;  /* 0x0000003dff007c0c */ /* 0x000fe2000bf45320 */
[----:B------:R-:W-:Y:S02]  /*8390*/  UISETP.NE.AND UP2, UPT, UR6, URZ, UPT ;  /* 0x000000ff0600728c */ /* 0x000fe4000bf45270 */
[----:B------:R-:W-:Y:S04]  /*83a0*/  UISETP.NE.U32.AND UP0, UPT, UR5, URZ, UPT ;  /* 0x000000ff0500728c */ /* 0x000fe8000bf05070 */
[----:B------:R-:W-:Y:S01]  /*83b0*/  UISETP.NE.AND.EX UP1, UPT, UR4, URZ, UPT, UP0 ;  /* 0x000000ff0400728c */ /* 0x000fe2000bf25300 */
[----:B------:R-:W-:Y:S01]  /*83c0*/  PLOP3.LUT P1, PT, PT, PT, UP2, 0x80, 0x8 ;  /* 0x000000000008781c */ /* 0x000fe20003f2f028 */
[----:B------:R-:W-:Y:S03]  /*83d0*/  UPLOP3.LUT UP0, UPT, UPT, UPT, UPT, 0x40, 0x4 ;  /* 0x000000000004789c */ /* 0x000fe60003f0e870 */
[----:B------:R-:W-:Y:S06]  /*83e0*/  @UP2 UPLOP3.LUT UP0, UPT, UPT, UPT, UP1, 0x80, 0x8 ;  /* 0x000000000008289c */ /* 0x000fec0003f0f010 */
[----:B------:R-:W-:Y:S01]  /*83f0*/  PLOP3.LUT P0, PT, PT, PT, UP0, 0x80, 0x8 ;  /* 0x000000000008781c */ /* 0x000fe20003f0f008 */
[----:B------:R-:W-:Y:S01]  /*8400*/  @!UPT UIADD3 URZ, UPT, UPT, URZ, URZ, URZ ;  /* 0x000000fffffff290 */ /* 0x000fe2000fffe0ff */
[----:B------:R-:W-:Y:S11]  /*8410*/  BRA.U !UP1, `(.L_x_124) ;  /* 0x0000000109407547 */ /* 0x000ff6000b800000 */
[----:B------:R-:W-:Y:S01]  /*8420*/  UISETP.NE.U32.AND UP0, UPT, UR60, URZ, UPT ;  /* 0x000000ff3c00728c */ /* 0x000fe2000bf05070 */
[----:B------:R-:W-:Y:S01]  /*8430*/  R2UR UR6, R170 ;  /* 0x00000000aa0672ca */ /* 0x000fe200000e0000 */
[----:B------:R-:W1:Y:S01]  /*8440*/  LDCU.64 UR8, c[0x0][0x358] ;  /* 0x00006b00ff0877ac */ /* 0x000e620008000a00 */
[----:B------:R-:W-:Y:S02]  /*8450*/  HFMA2 R167, -RZ, RZ, 0, 5.9604644775390625e-08 ;  /* 0x00000001ffa77431 */ /* 0x000fe400000001ff */
[----:B------:R-:W-:Y:S01]  /*8460*/  IMAD.MOV.U32 R0, RZ, RZ, 0x1 ;  /* 0x00000001ff007424 */ /* 0x000fe200078e00ff */
[----:B------:R-:W-:Y:S06]  /*8470*/  UISETP.NE.AND.EX UP0, UPT, UR61, URZ, UPT, UP0 ;  /* 0x000000ff3d00728c */ /* 0x000fec000bf05300 */
[----:B------:R-:W-:Y:S05]  /*8480*/  PLOP3.LUT P3, PT, PT, PT, UP0, 0x80, 0x8 ;  /* 0x000000000008781c */ /* 0x000fea0003f6f008 */
[----:B------:R-:W2:Y:S01]  /*8490*/  @UP0 LDCU.64 UR4, c[0x0][0x988] ;  /* 0x00013100ff0407ac */ /* 0x000ea20008000a00 */
[----:B------:R-:W-:Y:S07]  /*84a0*/  @UP0 UIMAD UR6, UR52, UR6, URZ ;  /* 0x00000006340602a4 */ /* 0x000fee000f8e02ff */
[----:B------:R-:W-:Y:S01]  /*84b0*/  @!P3 PRMT R167, R0, 0x7610, R167 ;  /* 0x0000761000a7b816 */ /* 0x000fe200000000a7 */
[----:B--2---:R-:W-:Y:S06]  /*84c0*/  @UP0 UIMAD.WIDE UR4, UR6, 0x4, UR4 ;  /* 0x00000004060408a5 */ /* 0x004fec000f8e0204 */
[----:B------:R-:W-:Y:S02]  /*84d0*/  IMAD.U32 R4, RZ, RZ, UR4 ;  /* 0x00000004ff047e24 */ /* 0x000fe4000f8e00ff */
[----:B------:R-:W-:Y:S03]  /*84e0*/  IMAD.U32 R5, RZ, RZ, UR5 ;  /* 0x00000005ff057e24 */ /* 0x000fe6000f8e00ff */
[----:B------:R-:W2:Y:S02]  /*84f0*/  @!UP0 LDCU UR4, c[0x0][0x980] ;  /* 0x00013000ff0487ac */ /* 0x000ea40008000800 */
[----:B-1---5:R1:W5:Y:S02]  /*8500*/  @P3 LDG.E R73, desc[UR8][R4.64] ;  /* 0x0000000804493981 */ /* 0x022364000c1e1900 */
[----:B-12---:R-:W-:Y:S02]  /*8510*/  @!P3 MOV R73, UR4 ;  /* 0x000000040049bc02 */ /* 0x006fe40008000f00 */
.L_x_124:
[----:B------:R-:W-:Y:S05]  /*8520*/  @!P4 BRA `(.L_x_125) ;  /* 0x000000000024c947 */ /* 0x000fea0003800000 */
[----:B------:R-:W-:Y:S01]  /*8530*/  ISETP.NE.U32.AND P3, PT, R152, RZ, PT ;  /* 0x000000ff9800720c */ /* 0x000fe20003f65070 */
[----:B------:R-:W1:Y:S03]  /*8540*/  LDCU.64 UR4, c[0x0][0x358] ;  /* 0x00006b00ff0477ac */ /* 0x000e660008000a00 */
[----:B------:R-:W-:Y:S11]  /*8550*/  ISETP.NE.AND.EX P3, PT, R153, RZ, PT, P3 ;  /* 0x000000ff9900720c */ /* 0x000ff60003f65330 */
[----:B------:R-:W-:Y:S02]  /*8560*/  @!UPT UIADD3 URZ, UPT, UPT, URZ, URZ, URZ ;  /* 0x000000fffffff290 */ /* 0x000fe4000fffe0ff */
[----:B------:R-:W2:Y:S01]  /*8570*/  @P3 LDC.64 R4, c[0x0][0x9a8] ;  /* 0x00026a00ff043b82 */ /* 0x000ea20000000a00 */
[----:B------:R-:W-:Y:S04]  /*8580*/  @P3 IMAD R0, R154, UR52, RZ ;  /* 0x000000349a003c24 */ /* 0x000fe8000f8e02ff */
[----:B--2---:R-:W-:Y:S05]  /*8590*/  @P3 IMAD.WIDE R4, R0, 0x4, R4 ;  /* 0x0000000400043825 */ /* 0x004fea00078e0204 */
[----:B-1---5:R1:W5:Y:S02]  /*85a0*/  @P3 LDG.E R70, desc[UR4][R4.64] ;  /* 0x0000000404463981 */ /* 0x022364000c1e1900 */
[----:B-1----:R-:W2:Y:S02]  /*85b0*/  @!P3 LDC R70, c[0x0][0x9a0] ;  /* 0x00026800ff46bb82 */ /* 0x002ea40000000800 */
.L_x_125:
[----:B-----5:R-:W-:Y:S01]  /*85c0*/  FSETP.NEU.AND P4, PT, R73, RZ, PT ;  /* 0x000000ff4900720b */ /* 0x020fe20003f8d000 */
[----:B------:R-:W-:Y:S01]  /*85d0*/  BSSY B1, `(.L_x_126) ;  /* 0x0000047000017945 */ /* 0x000fe20003800000 */
[----:B------:R-:W-:Y:S01]  /*85e0*/  SEL R5, RZ, 0xffffffff, P2 ;  /* 0xffffffffff057807 */ /* 0x000fe20001000000 */
[----:B------:R-:W-:Y:S01]  /*85f0*/  IMAD.MOV.U32 R184, RZ, RZ, 0x1 ;  /* 0x00000001ffb87424 */ /* 0x000fe200078e00ff */
[----:B------:R-:W-:Y:S01]  /*8600*/  LOP3.LUT P3, RZ, R167, 0xff, RZ, 0xc0, !PT ;  /* 0x000000ffa7ff7812 */ /* 0x000fe2000786c0ff */
[----:B------:R-:W-:Y:S01]  /*8610*/  IMAD.IADD R71, R69, 0x1, R2 ;  /* 0x0000000145477824 */ /* 0x000fe200078e0202 */
[----:B------:R-:W-:Y:S02]  /*8620*/  @P1 SEL R4, RZ, 0xffffffff, P4 ;  /* 0xffffffffff041807 */ /* 0x000fe40002000000 */
[----:B------:R-:W-:Y:S02]  /*8630*/  CS2R R150, SRZ ;  /* 0x0000000000967805 */ /* 0x000fe4000001ff00 */
[----:B------:R-:W-:Y:S02]  /*8640*/  LEA R0, R160, UR50, 0x3 ;  /* 0x00000032a0007c11 */ /* 0x000fe4000f8e18ff */
[----:B------:R-:W-:Y:S02]  /*8650*/  CS2R R148, SRZ ;  /* 0x0000000000947805 */ /* 0x000fe4000001ff00 */
[----:B------:R-:W-:Y:S02]  /*8660*/  @P0 SEL R4, R5, R4, !P3 ;  /* 0x0000000405040207 */ /* 0x000fe40005800000 */
[----:B------:R-:W-:Y:S02]  /*8670*/  CS2R R146, SRZ ;  /* 0x0000000000927805 */ /* 0x000fe4000001ff00 */
[----:B------:R-:W-:Y:S02]  /*8680*/  LEA R180, R68, UR50, 0x3 ;  /* 0x0000003244b47c11 */ /* 0x000fe4000f8e18ff */
[----:B------:R-:W-:Y:S02]  /*8690*/  CS2R R144, SRZ ;  /* 0x0000000000907805 */ /* 0x000fe4000001ff00 */
[----:B------:R-:W-:Y:S02]  /*86a0*/  @P1 LOP3.LUT R4, R4, 0x1, RZ, 0xc0, !PT ;  /* 0x0000000104041812 */ /* 0x000fe400078ec0ff */
[----:B------:R-:W-:Y:S02]  /*86b0*/  CS2R R142, SRZ ;  /* 0x00000000008e7805 */ /* 0x000fe4000001ff00 */
[----:B------:R-:W-:Y:S02]  /*86c0*/  SHF.L.U32 R3, R162, 0x1f, RZ ;  /* 0x0000001fa2037819 */ /* 0x000fe400000006ff */
[----:B------:R-:W-:Y:S02]  /*86d0*/  CS2R R140, SRZ ;  /* 0x00000000008c7805 */ /* 0x000fe4000001ff00 */
[----:B------:R-:W-:Y:S02]  /*86e0*/  ISETP.NE.U32.OR P6, PT, R4, 0x1, !P1 ;  /* 0x000000010400780c */ /* 0x000fe40004fc5470 */
[----:B------:R-:W-:Y:S02]  /*86f0*/  CS2R R138, SRZ ;  /* 0x00000000008a7805 */ /* 0x000fe4000001ff00 */
[----:B------:R-:W-:Y:S02]  /*8700*/  PLOP3.LUT P2, PT, PT, PT, UP1, 0x80, 0x8 ;  /* 0x000000000008781c */ /* 0x000fe40003f4f018 */
[----:B------:R-:W-:Y:S02]  /*8710*/  CS2R R136, SRZ ;  /* 0x0000000000887805 */ /* 0x000fe4000001ff00 */
[----:B------:R-:W-:Y:S02]  /*8720*/  SEL R4, RZ, 0xffffffff, P4 ;  /* 0xffffffffff047807 */ /* 0x000fe40002000000 */
[----:B------:R-:W-:Y:S03]  /*8730*/  P2R R156, PR, RZ, 0x40 ;  /* 0x00000040ff9c7803 */ /* 0x000fe60000000000 */
[----:B------:R-:W-:Y:S04]  /*8740*/  @P6 SHF.L.U32 R7, R135, 0x1f, RZ ;  /* 0x0000001f87076819 */ /* 0x000fe800000006ff */
[----:B------:R-:W-:Y:S01]  /*8750*/  @P2 SEL R4, R5, R4, !P3 ;  /* 0x0000000405042207 */ /* 0x000fe20005800000 */
[----:B------:R-:W1:Y:S03]  /*8760*/  @P6 SYNCS.PHASECHK.TRANS64.TRYWAIT P1, [R0+URZ+0x200], R7 ;  /* 0x00020007000065a7 */ /* 0x000e6600080211ff */
[----:B------:R-:W-:Y:S04]  /*8770*/  LOP3.LUT R4, R4, 0x1, RZ, 0xc0, !PT ;  /* 0x0000000104047812 */ /* 0x000fe800078ec0ff */
[----:B------:R-:W-:Y:S04]  /*8780*/  ISETP.NE.U32.AND P5, PT, R4, 0x1, PT ;  /* 0x000000010400780c */ /* 0x000fe80003fa5070 */
[----:B------:R-:W-:Y:S01]  /*8790*/  P2R R185, PR, RZ, 0x20 ;  /* 0x00000020ffb97803 */ /* 0x000fe20000000000 */
[----:B------:R3:W4:Y:S01]  /*87a0*/  SYNCS.PHASECHK.TRANS64.TRYWAIT P0, [R180+URZ+0x240], R3 ;  /* 0x00024003b40075a7 */ /* 0x00072200080011ff */
[----:B-1----:R-:W-:Y:S01]  /*87b0*/  @P6 SEL R184, RZ, 0x1, !P1 ;  /* 0x00000001ffb86807 */ /* 0x002fe20004800000 */
[----:B---3--:R-:W-:Y:S06]  /*87c0*/  @!P6 BRA `(.L_x_127) ;  /* 0x00000000009ce947 */ /* 0x008fec0003800000 */
[----:B------:R-:W-:Y:S01]  /*87d0*/  @P5 IMAD R8, R160, 0x2000, R177 ;  /* 0x00002000a0085824 */ /* 0x000fe200078e02b1 */
[----:B------:R-:W1:Y:S01]  /*87e0*/  S2R R2, SR_CgaCtaId ;  /* 0x0000000000027919 */ /* 0x000e620000008800 */
[----:B------:R-:W-:Y:S01]  /*87f0*/  ISETP.NE.AND P1, PT, R184, RZ, PT ;  /* 0x000000ffb800720c */ /* 0x000fe20003f25270 */
[----:B------:R-:W-:Y:S01]  /*8800*/  BSSY B0, `(.L_x_128) ;  /* 0x0000010000007945 */ /* 0x000fe20003800000 */
[--C-:B------:R-:W-:Y:S01]  /*8810*/  @P5 IMAD R7, R165, -0x10, R8.reuse ;  /* 0xfffffff0a5075824 */ /* 0x100fe200078e0208 */
[----:B------:R-:W-:Y:S01]  /*8820*/  CS2R R138, SRZ ;  /* 0x00000000008a7805 */ /* 0x000fe2000001ff00 */
[----:B------:R-:W-:Y:S01]  /*8830*/  @P5 IMAD R6, R164, -0x10, R8 ;  /* 0xfffffff0a4065824 */ /* 0x000fe200078e0208 */
[----:B------:R-:W-:Y:S01]  /*8840*/  CS2R R136, SRZ ;  /* 0x0000000000887805 */ /* 0x000fe2000001ff00 */
[----:B------:R-:W-:Y:S01]  /*8850*/  @P5 IMAD R4, R176, 0x10, R7 ;  /* 0x00000010b0045824 */ /* 0x000fe200078e0207 */
[----:B------:R-:W-:Y:S02]  /*8860*/  CS2R R146, SRZ ;  /* 0x0000000000927805 */ /* 0x000fe4000001ff00 */
[----:B------:R-:W-:Y:S02]  /*8870*/  CS2R R144, SRZ ;  /* 0x0000000000907805 */ /* 0x000fe4000001ff00 */
[----:B------:R-:W-:Y:S02]  /*8880*/  CS2R R142, SRZ ;  /* 0x00000000008e7805 */ /* 0x000fe4000001ff00 */
[----:B------:R-:W-:Y:S02]  /*8890*/  CS2R R140, SRZ ;  /* 0x00000000008c7805 */ /* 0x000fe4000001ff00 */
[----:B------:R-:W-:Y:S02]  /*88a0*/  CS2R R150, SRZ ;  /* 0x0000000000967805 */ /* 0x000fe4000001ff00 */
[----:B------:R-:W-:Y:S01]  /*88b0*/  CS2R R148, SRZ ;  /* 0x0000000000947805 */ /* 0x000fe2000001ff00 */
[----:B------:R-:W-:Y:S06]  /*88c0*/  @P1 BRA `(.L_x_129) ;  /* 0x00000000000c1947 */ /* 0x000fec0003800000 */
[----:B------:R-:W-:Y:S04]  /*88d0*/  SHF.L.U32 R5, R135, 0x1f, RZ ;  /* 0x0000001f87057819 */ /* 0x000fe800000006ff */
[----:B------:R-:W3:Y:S02]  /*88e0*/  SYNCS.PHASECHK.TRANS64.TRYWAIT P1, [R0+URZ+0x200], R5 ;  /* 0x00020005000075a7 */ /* 0x000ee400080211ff */
[----:B---3--:R-:W-:Y:S05]  /*88f0*/  @!P1 BRA `(.L_x_130) ;  /* 0x0000003c00a89947 */ /* 0x008fea0003800000 */
.L_x_129:
[----:B------:R-:W-:Y:S05]  /*8900*/  BSYNC B0 ;  /* 0x0000000000007941 */ /* 0x000fea0003800000 */
.L_x_128:
[----:B------:R-:W-:Y:S01]  /*8910*/  ISETP.NE.AND P1, PT, R185, RZ, PT ;  /* 0x000000ffb900720c */ /* 0x000fe20003f25270 */
[----:B---3--:R-:W-:Y:S02]  /*8920*/  VIADD R5, R0, 0x210 ;  /* 0x0000021000057836 */ /* 0x008fe40000000000 */
[----:B------:R-:W-:Y:S03]  /*8930*/  VIADD R160, R160, 0x1 ;  /* 0x00000001a0a07836 */ /* 0x000fe60000000000 */
[----:B-1----:R-:W-:Y:S07]  /*8940*/  PRMT R2, R2, 0x654, R5 ;  /* 0x0000065402027816 */ /* 0x002fee0000000005 */
[----:B------:R1:W3:Y:S04]  /*8950*/  @P1 LDS.128 R136, [R8] ;  /* 0x0000000008881984 */ /* 0x0002e80000000c00 */
[----:B------:R1:W1:Y:S04]  /*8960*/  @P1 LDS.128 R144, [R6+0x20] ;  /* 0x0000200006901984 */ /* 0x0002680000000c00 */
[----:B------:R1:W1:Y:S04]  /*8970*/  @P1 LDS.128 R140, [R7+0x10] ;  /* 0x00001000078c1984 */ /* 0x0002680000000c00 */
[----:B------:R1:W1:Y:S01]  /*8980*/  @P1 LDS.128 R148, [R4+0x10] ;  /* 0x0000100004941984 */ /* 0x0002620000000c00 */
[C---:B------:R-:W-:Y:S01]  /*8990*/  ISETP.NE.AND P1, PT, R160.reuse, 0x2, PT ;  /* 0x00000002a000780c */ /* 0x040fe20003f25270 */
[----:B------:R-:W-:Y:S01]  /*89a0*/  @!PT LDS RZ, [RZ] ;  /* 0x00000000fffff984 */ /* 0x000fe20000000800 */
[----:B------:R-:W-:Y:S01]  /*89b0*/  @!PT LDS RZ, [RZ] ;  /* 0x00000000fffff984 */ /* 0x000fe20000000800 */
[----:B------:R-:W-:Y:S01]  /*89c0*/  @!PT LDS RZ, [RZ] ;  /* 0x00000000fffff984 */ /* 0x000fe20000000800 */
[----:B------:R-:W-:Y:S01]  /*89d0*/  @!PT LDS RZ, [RZ] ;  /* 0x00000000fffff984 */ /* 0x000fe20000000800 */
[----:B------:R5:W-:Y:S06]  /*89e0*/  MEMBAR.ALL.CTA ;  /* 0x0000000000007992 */ /* 0x000bec0000008000 */
[----:B-----5:R-:W5:Y:S01]  /*89f0*/  FENCE.VIEW.ASYNC.S ;  /* 0x00000000000073c6 */ /* 0x020f620000000000 */
[----:B------:R-:W-:Y:S02]  /*8a00*/  SEL R0, RZ, 0x1, P1 ;  /* 0x00000001ff007807 */ /* 0x000fe40000800000 */
[----:B------:R-:W-:Y:S02]  /*8a10*/  SEL R160, R160, RZ, P1 ;  /* 0x000000ffa0a07207 */ /* 0x000fe40000800000 */
[----:B------:R-:W-:Y:S01]  /*8a20*/  LOP3.LUT R135, R135, R0, RZ, 0x3c, !PT ;  /* 0x0000000087877212 */ /* 0x000fe200078e3cff */
[----:B-----5:R1:W-:Y:S06]  /*8a30*/  SYNCS.ARRIVE.TRANS64.RED.A1T0 RZ, [R2+URZ], RZ ;  /* 0x000000ff02ff79a7 */ /* 0x0203ec00081004ff */
.L_x_127:
[----:B------:R-:W-:Y:S05]  /*8a40*/  BSYNC B1 ;  /* 0x0000000000017941 */ /* 0x000fea0003800000 */
.L_x_126:
[----:B------:R-:W-:Y:S04]  /*8a50*/  SHF.R.U32.HI R5, RZ, 0x15, R71 ;  /* 0x00000015ff057819 */ /* 0x000fe80000011647 */
[----:B------:R-:W-:Y:S01]  /*8a60*/  LOP3.LUT P1, RZ, R5, 0x3, R168, 0x48, !PT ;  /* 0x0000000305ff7812 */ /* 0x000fe200078248a8 */
[----:B------:R-:W-:Y:S01]  /*8a70*/  @!UPT UIADD3 URZ, UPT, UPT, URZ, URZ, URZ ;  /* 0x000000fffffff290 */ /* 0x000fe2000fffe0ff */
[----:B----4-:R-:W-:Y:S11]  /*8a80*/  @P0 BRA `(.L_x_131) ;  /* 0x0000000000080947 */ /* 0x010ff60003800000 */
[----:B------:R-:W4:Y:S02]  /*8a90*/  SYNCS.PHASECHK.TRANS64.TRYWAIT P0, [R180+URZ+0x240], R3 ;  /* 0x00024003b40075a7 */ /* 0x000f2400080011ff */
[----:B----4-:R-:W-:Y:S05]  /*8aa0*/  @!P0 BRA `(.L_x_132) ;  /* 0x0000003c00508947 */ /* 0x010fea0003800000 */
.L_x_131:
[----:B------:R-:W-:Y:S04]  /*8ab0*/  BSSY.RECONVERGENT B6, `(.L_x_133) ;  /* 0x0000012000067945 */ /* 0x000fe80003800200 */
[----:B------:R-:W-:Y:S05]  /*8ac0*/  @!P1 BRA `(.L_x_134) ;  /* 0x0000000000409947 */ /* 0x000fea0003800000 */
[----:B------:R-:W5:Y:S01]  /*8ad0*/  LDCU.64 UR8, c[0x4][0x70] ;  /* 0x01000e00ff0877ac */ /* 0x000f620008000a00 */
[----:B----4-:R-:W-:Y:S01]  /*8ae0*/  MOV R3, 0x0 ;  /* 0x0000000000037802 */ /* 0x010fe20000000f00 */
[----:B------:R-:W-:Y:S02]  /*8af0*/  HFMA2 R12, -RZ, RZ, 0, 5.9604644775390625e-08 ;  /* 0x00000001ff0c7431 */ /* 0x000fe400000001ff */
[----:B-1----:R-:W-:Y:S02]  /*8b00*/  IMAD.MOV.U32 R8, RZ, RZ, 0x192 ;  /* 0x00000192ff087424 */ /* 0x002fe400078e00ff */
[----:B------:R-:W-:Y:S01]  /*8b10*/  IMAD.MOV.U32 R13, RZ, RZ, RZ ;  /* 0x000000ffff0d7224 */ /* 0x000fe200078e00ff */
[----:B------:R-:W1:Y:S01]  /*8b20*/  LDCU.64 UR6, c[0x4][0x78] ;  /* 0x01000f00ff0677ac */ /* 0x000e620008000a00 */
[----:B------:R-:W4:Y:S01]  /*8b30*/  LDC.64 R2, c[0x4][R3] ;  /* 0x0100000003027b82 */ /* 0x000f220000000a00 */
[----:B------:R-:W2:Y:S01]  /*8b40*/  LDCU.64 UR4, c[0x4][0x10] ;  /* 0x01000200ff0477ac */ /* 0x000ea20008000a00 */
[----:B-----5:R-:W-:Y:S01]  /*8b50*/  MOV R5, UR9 ;  /* 0x0000000900057c02 */ /* 0x020fe20008000f00 */
[----:B------:R-:W-:Y:S01]  /*8b60*/  IMAD.U32 R4, RZ, RZ, UR8 ;  /* 0x00000008ff047e24 */ /* 0x000fe2000f8e00ff */
[----:B-1----:R-:W-:Y:S01]  /*8b70*/  MOV R7, UR7 ;  /* 0x0000000700077c02 */ /* 0x002fe20008000f00 */
[----:B------:R-:W-:Y:S01]  /*8b80*/  IMAD.U32 R6, RZ, RZ, UR6 ;  /* 0x00000006ff067e24 */ /* 0x000fe2000f8e00ff */
[----:B--2---:R-:W-:Y:S01]  /*8b90*/  MOV R11, UR5 ;  /* 0x00000005000b7c02 */ /* 0x004fe20008000f00 */
[----:B------:R-:W-:Y:S02]  /*8ba0*/  IMAD.U32 R10, RZ, RZ, UR4 ;  /* 0x00000004ff0a7e24 */ /* 0x000fe4000f8e00ff */
[----:B------:R-:W-:Y:S07]  /*8bb0*/  LEPC R20, `(.L_x_134) ;  /* 0x000000001014794e */ /* 0x000fee0000000000 */
[----:B---34-:R-:W-:Y:S05]  /*8bc0*/  CALL.ABS.NOINC R2 ;  /* 0x0000000002007343 */ /* 0x018fea0003c00000 */
.L_x_134:
[----:B------:R-:W-:Y:S05]  /*8bd0*/  BSYNC.RECONVERGENT B6 ;  /* 0x0000000000067941 */ /* 0x000fea0003800200 */
.L_x_133:
[-C--:B---3--:R-:W-:Y:S01]  /*8be0*/  F2FP.F16.E4M3.UNPACK_B R74, R136.reuse ;  /* 0x00000088ff4a723e */ /* 0x088fe200020006ff */
[----:B------:R-:W-:Y:S05]  /*8bf0*/  WARPSYNC.ALL ;  /* 0x0000000000007948 */ /* 0x000fea0003800000 */
[----:B------:R-:W-:Y:S01]  /*8c00*/  R2UR UR4, R71 ;  /* 0x00000000470472ca */ /* 0x000fe200000e0000 */
[--C-:B------:R-:W-:Y:S01]  /*8c10*/  HADD2.F32 R72, -RZ, R74.reuse.H0_H0 ;  /* 0x2000004aff487230 */ /* 0x100fe20000004100 */
[----:B------:R-:W-:Y:S01]  /*8c20*/  F2FP.F16.E4M3.UNPACK_B R76, R136.H1 ;  /* 0x00000088ff4c723e */ /* 0x000fe200030006ff */
[----:B------:R-:W-:Y:S01]  /*8c30*/  HADD2.F32 R75, -RZ, R74.H1_H1 ;  /* 0x3000004aff4b7230 */ /* 0x000fe20000004100 */
[-C--:B------:R-:W-:Y:S01]  /*8c40*/  F2FP.F16.E4M3.UNPACK_B R78, R137.reuse ;  /* 0x00000089ff4e723e */ /* 0x080fe200020006ff */
[----:B------:R-:W-:Y:S01]  /*8c50*/  BSSY.RECONVERGENT B0, `(.L_x_135) ;  /* 0x000011d000007945 */ /* 0x000fe20003800200 */
[----:B------:R-:W-:Y:S01]  /*8c60*/  F2FP.F16.E4M3.UNPACK_B R80, R137.H1 ;  /* 0x00000089ff50723e */ /* 0x000fe200030006ff */
[--C-:B------:R-:W-:Y:S01]  /*8c70*/  HADD2.F32 R74, -RZ, R76.reuse.H0_H0 ;  /* 0x2000004cff4a7230 */ /* 0x100fe20000004100 */
[-C--:B------:R-:W-:Y:S01]  /*8c80*/  F2FP.F16.E4M3.UNPACK_B R82, R138.reuse ;  /* 0x0000008aff52723e */ /* 0x080fe200020006ff */
[----:B------:R-:W-:Y:S01]  /*8c90*/  HADD2.F32 R76, -RZ, R76.H1_H1 ;  /* 0x3000004cff4c7230 */ /* 0x000fe20000004100 */
[----:B------:R-:W-:Y:S01]  /*8ca0*/  F2FP.F16.E4M3.UNPACK_B R84, R138.H1 ;  /* 0x0000008aff54723e */ /* 0x000fe200030006ff */
[--C-:B------:R-:W-:Y:S01]  /*8cb0*/  HADD2.F32 R77, -RZ, R78.reuse.H0_H0 ;  /* 0x2000004eff4d7230 */ /* 0x100fe20000004100 */
[-C--:B------:R-:W-:Y:S01]  /*8cc0*/  F2FP.F16.E4M3.UNPACK_B R86, R139.reuse ;  /* 0x0000008bff56723e */ /* 0x080fe200020006ff */
[----:B-1----:R-:W2:Y:S01]  /*8cd0*/  LDTM.x64 R4, tmem[UR4] ;  /* 0x00000004000479ee */ /* 0x002ea20008340000 */
[----:B------:R-:W-:Y:S01]  /*8ce0*/  F2FP.F16.E4M3.UNPACK_B R88, R139.H1 ;  /* 0x0000008bff58723e */ /* 0x000fe200030006ff */
[----:B------:R-:W-:Y:S01]  /*8cf0*/  HADD2.F32 R78, -RZ, R78.H1_H1 ;  /* 0x3000004eff4e7230 */ /* 0x000fe20000004100 */
[-C--:B------:R-:W-:Y:S01]  /*8d00*/  F2FP.F16.E4M3.UNPACK_B R90, R140.reuse ;  /* 0x0000008cff5a723e */ /* 0x080fe200020006ff */
[----:B------:R-:W-:Y:S01]  /*8d10*/  HADD2.F32 R79, -RZ, R80.H0_H0 ;  /* 0x20000050ff4f7230 */ /* 0x000fe20000004100 */
[----:B------:R-:W-:Y:S01]  /*8d20*/  F2FP.F16.E4M3.UNPACK_B R92, R140.H1 ;  /* 0x0000008cff5c723e */ /* 0x000fe200030006ff */
[--C-:B------:R-:W-:Y:S01]  /*8d30*/  HADD2.F32 R81, -RZ, R82.reuse.H0_H0 ;  /* 0x20000052ff517230 */ /* 0x100fe20000004100 */
[----:B------:R-:W-:Y:S01]  /*8d40*/  ISETP.NE.AND P6, PT, R156, RZ, PT ;  /* 0x000000ff9c00720c */ /* 0x000fe20003fc5270 */
[----:B------:R-:W-:Y:S01]  /*8d50*/  HADD2.F32 R82, -RZ, R82.H1_H1 ;  /* 0x30000052ff527230 */ /* 0x000fe20000004100 */
[----:B------:R-:W-:Y:S01]  /*8d60*/  SHF.L.U32 R186, R175, 0x4, RZ ;  /* 0x00000004afba7819 */ /* 0x000fe200000006ff */
[--C-:B------:R-:W-:Y:S01]  /*8d70*/  HADD2.F32 R85, -RZ, R86.reuse.H0_H0 ;  /* 0x20000056ff557230 */ /* 0x100fe20000004100 */
[----:B------:R-:W-:Y:S01]  /*8d80*/  SHF.L.U32 R198, R174, 0x4, RZ ;  /* 0x00000004aec67819 */ /* 0x000fe200000006ff */
[----:B------:R-:W-:Y:S01]  /*8d90*/  HADD2.F32 R86, -RZ, R86.H1_H1 ;  /* 0x30000056ff567230 */ /* 0x000fe20000004100 */
[----:B------:R-:W-:Y:S01]  /*8da0*/  SHF.L.U32 R196, R176, 0x4, RZ ;  /* 0x00000004b0c47819 */ /* 0x000fe200000006ff */
[--C-:B------:R-:W-:Y:S01]  /*8db0*/  HADD2.F32 R89, -RZ, R90.reuse.H0_H0 ;  /* 0x2000005aff597230 */ /* 0x100fe20000004100 */
[----:B------:R-:W-:Y:S01]  /*8dc0*/  F2FP.F16.E4M3.UNPACK_B R94, R141 ;  /* 0x0000008dff5e723e */ /* 0x000fe200020006ff */
[----:B------:R-:W-:Y:S01]  /*8dd0*/  HADD2.F32 R90, -RZ, R90.H1_H1 ;  /* 0x3000005aff5a7230 */ /* 0x000fe20000004100 */
[----:B------:R-:W-:Y:S01]  /*8de0*/  F2FP.F16.E4M3.UNPACK_B R98, R142 ;  /* 0x0000008eff62723e */ /* 0x000fe200020006ff */
[----:B------:R-:W-:Y:S01]  /*8df0*/  HADD2.F32 R80, -RZ, R80.H1_H1 ;  /* 0x30000050ff507230 */ /* 0x000fe20000004100 */
[----:B------:R-:W-:Y:S01]  /*8e00*/  F2FP.F16.E4M3.UNPACK_B R102, R143 ;  /* 0x0000008fff66723e */ /* 0x000fe200020006ff */
[--C-:B------:R-:W-:Y:S01]  /*8e10*/  HADD2.F32 R93, -RZ, R94.reuse.H0_H0 ;  /* 0x2000005eff5d7230 */ /* 0x100fe20000004100 */
[----:B------:R-:W-:Y:S01]  /*8e20*/  F2FP.F16.E4M3.UNPACK_B R106, R144 ;  /* 0x00000090ff6a723e */ /* 0x000fe200020006ff */
[----:B------:R-:W-:Y:S01]  /*8e30*/  HADD2.F32 R94, -RZ, R94.H1_H1 ;  /* 0x3000005eff5e7230 */ /* 0x000fe20000004100 */
[----:B------:R-:W-:Y:S01]  /*8e40*/  F2FP.F16.E4M3.UNPACK_B R110, R145 ;  /* 0x00000091ff6e723e */ /* 0x000fe200020006ff */
[C---:B--2---:R-:W-:Y:S01]  /*8e50*/  FMUL R0, R70.reuse, R4 ;  /* 0x0000000446007220 */ /* 0x044fe20000400000 */
[C---:B------:R-:W-:Y:S01]  /*8e60*/  FMUL R2, R70.reuse, R5 ;  /* 0x0000000546027220 */ /* 0x040fe20000400000 */
[C---:B------:R-:W-:Y:S01]  /*8e70*/  FMUL R4, R70.reuse, R8 ;  /* 0x0000000846047220 */ /* 0x040fe20000400000 */
[C---:B------:R-:W-:Y:S01]  /*8e80*/  FMUL R5, R70.reuse, R9 ;  /* 0x0000000946057220 */ /* 0x040fe20000400000 */
[C---:B------:R-:W-:Y:S01]  /*8e90*/  FFMA R0, R73.reuse, R72, R0 ;  /* 0x0000004849007223 */ /* 0x040fe20000000000 */
[C---:B------:R-:W-:Y:S01]  /*8ea0*/  FFMA R2, R73.reuse, R75, R2 ;  /* 0x0000004b49027223 */ /* 0x040fe20000000002 */
[C---:B------:R-:W-:Y:S01]  /*8eb0*/  FMUL R8, R70.reuse, R12 ;  /* 0x0000000c46087220 */ /* 0x040fe20000400000 */
[C---:B------:R-:W-:Y:S01]  /*8ec0*/  FMUL R9, R70.reuse, R13 ;  /* 0x0000000d46097220 */ /* 0x040fe20000400000 */
[C---:B------:R-:W-:Y:S01]  /*8ed0*/  FMUL R12, R70.reuse, R16 ;  /* 0x00000010460c7220 */ /* 0x040fe20000400000 */
[C---:B------:R-:W-:Y:S01]  /*8ee0*/  FMUL R13, R70.reuse, R17 ;  /* 0x00000011460d7220 */ /* 0x040fe20000400000 */
[C---:B------:R-:W-:Y:S01]  /*8ef0*/  FMUL R16, R70.reuse, R20 ;  /* 0x0000001446107220 */ /* 0x040fe20000400000 */
[C---:B------:R-:W-:Y:S01]  /*8f00*/  FMUL R17, R70.reuse, R21 ;  /* 0x0000001546117220 */ /* 0x040fe20000400000 */
[C---:B------:R-:W-:Y:S01]  /*8f10*/  FMUL R20, R70.reuse, R24 ;  /* 0x0000001846147220 */ /* 0x040fe20000400000 */
[C---:B------:R-:W-:Y:S01]  /*8f20*/  FMUL R21, R70.reuse, R25 ;  /* 0x0000001946157220 */ /* 0x040fe20000400000 */
[--C-:B------:R-:W-:Y:S02]  /*8f30*/  HADD2.F32 R97, -RZ, R98.reuse.H0_H0 ;  /* 0x20000062ff617230 */ /* 0x100fe40000004100 */
[C---:B------:R-:W-:Y:S01]  /*8f40*/  FMUL R24, R70.reuse, R28 ;  /* 0x0000001c46187220 */ /* 0x040fe20000400000 */
[----:B------:R-:W-:Y:S02]  /*8f50*/  HADD2.F32 R98, -RZ, R98.H1_H1 ;  /* 0x30000062ff627230 */ /* 0x000fe40000004100 */
[C---:B------:R-:W-:Y:S01]  /*8f60*/  FMUL R25, R70.reuse, R29 ;  /* 0x0000001d46197220 */ /* 0x040fe20000400000 */
[--C-:B------:R-:W-:Y:S02]  /*8f70*/  HADD2.F32 R101, -RZ, R102.reuse.H0_H0 ;  /* 0x20000066ff657230 */ /* 0x100fe40000004100 */
[C---:B------:R-:W-:Y:S01]  /*8f80*/  FMUL R28, R70.reuse, R32 ;  /* 0x00000020461c7220 */ /* 0x040fe20000400000 */
[----:B------:R-:W-:Y:S02]  /*8f90*/  HADD2.F32 R102, -RZ, R102.H1_H1 ;  /* 0x30000066ff667230 */ /* 0x000fe40000004100 */
[C---:B------:R-:W-:Y:S01]  /*8fa0*/  FMUL R29, R70.reuse, R33 ;  /* 0x00000021461d7220 */ /* 0x040fe20000400000 */
[--C-:B------:R-:W-:Y:S02]  /*8fb0*/  HADD2.F32 R105, -RZ, R106.reuse.H0_H0 ;  /* 0x2000006aff697230 */ /* 0x100fe40000004100 */
[C---:B------:R-:W-:Y:S01]  /*8fc0*/  FMUL R32, R70.reuse, R36 ;  /* 0x0000002446207220 */ /* 0x040fe20000400000 */
[----:B------:R-:W-:Y:S01]  /*8fd0*/  F2FP.F16.E4M3.UNPACK_B R96, R141.H1 ;  /* 0x0000008dff60723e */ /* 0x000fe200030006ff */
[----:B------:R-:W-:Y:S02]  /*8fe0*/  HADD2.F32 R106, -RZ, R106.H1_H1 ;  /* 0x3000006aff6a7230 */ /* 0x000fe40000004100 */
[C---:B------:R-:W-:Y:S01]  /*8ff0*/  FMUL R33, R70.reuse, R37 ;  /* 0x0000002546217220 */ /* 0x040fe20000400000 */
[--C-:B------:R-:W-:Y:S02]  /*9000*/  HADD2.F32 R109, -RZ, R110.reuse.H0_H0 ;  /* 0x2000006eff6d7230 */ /* 0x100fe40000004100 */
[C---:B------:R-:W-:Y:S01]  /*9010*/  FMUL R36, R70.reuse, R40 ;  /* 0x0000002846247220 */ /* 0x040fe20000400000 */
[----:B------:R-:W-:Y:S01]  /*9020*/  F2FP.F16.E4M3.UNPACK_B R100, R142.H1 ;  /* 0x0000008eff64723e */ /* 0x000fe200030006ff */
[----:B------:R-:W-:Y:S02]  /*9030*/  HADD2.F32 R110, -RZ, R110.H1_H1 ;  /* 0x3000006eff6e7230 */ /* 0x000fe40000004100 */
[C---:B------:R-:W-:Y:S01]  /*9040*/  FMUL R37, R70.reuse, R41 ;  /* 0x0000002946257220 */ /* 0x040fe20000400000 */
[C---:B------:R-:W-:Y:S01]  /*9050*/  FMUL R40, R70.reuse, R44 ;  /* 0x0000002c46287220 */ /* 0x040fe20000400000 */
[----:B------:R-:W-:Y:S01]  /*9060*/  F2FP.F16.E4M3.UNPACK_B R104, R143.H1 ;  /* 0x0000008fff68723e */ /* 0x000fe200030006ff */
        /* <DEDUP_REMOVED lines=8> */
[----:B------:R-:W-:Y:S01]  /*90f0*/  F2FP.F16.E4M3.UNPACK_B R114, R146 ;  /* 0x00000092ff72723e */ /* 0x000fe200020006ff */
[C---:B------:R-:W-:Y:S01]  /*9100*/  FMUL R53, R70.reuse, R57 ;  /* 0x0000003946357220 */ /* 0x040fe20000400000 */
[C---:B------:R-:W-:Y:S01]  /*9110*/  FMUL R56, R70.reuse, R60 ;  /* 0x0000003c46387220 */ /* 0x040fe20000400000 */
[----:B------:R-:W-:Y:S01]  /*9120*/  F2FP.F16.E4M3.UNPACK_B R116, R146.H1 ;  /* 0x00000092ff74723e */ /* 0x000fe200030006ff */
[C---:B------:R-:W-:Y:S01]  /*9130*/  FMUL R57, R70.reuse, R61 ;  /* 0x0000003d46397220 */ /* 0x040fe20000400000 */
[--C-:B------:R-:W-:Y:S02]  /*9140*/  HADD2.F32 R113, -RZ, R114.reuse.H0_H0 ;  /* 0x20000072ff717230 */ /* 0x100fe40000004100 */
[C---:B------:R-:W-:Y:S01]  /*9150*/  FMUL R60, R70.reuse, R64 ;  /* 0x00000040463c7220 */ /* 0x040fe20000400000 */
[----:B------:R-:W-:Y:S01]  /*9160*/  F2FP.F16.E4M3.UNPACK_B R118, R147 ;  /* 0x00000093ff76723e */ /* 0x000fe200020006ff */
[----:B------:R-:W-:Y:S02]  /*9170*/  HADD2.F32 R114, -RZ, R114.H1_H1 ;  /* 0x30000072ff727230 */ /* 0x000fe40000004100 */
[C---:B------:R-:W-:Y:S01]  /*9180*/  FMUL R61, R70.reuse, R65 ;  /* 0x00000041463d7220 */ /* 0x040fe20000400000 */
[C---:B----4-:R-:W-:Y:S01]  /*9190*/  FMUL R3, R70.reuse, R6 ;  /* 0x0000000646037220 */ /* 0x050fe20000400000 */
[----:B------:R-:W-:Y:S01]  /*91a0*/  F2FP.F16.E4M3.UNPACK_B R120, R147.H1 ;  /* 0x00000093ff78723e */ /* 0x000fe200030006ff */
[--C-:B------:R-:W-:Y:S02]  /*91b0*/  HADD2.F32 R117, -RZ, R118.reuse.H0_H0 ;  /* 0x20000076ff757230 */ /* 0x100fe40000004100 */
[C---:B------:R-:W-:Y:S01]  /*91c0*/  FMUL R7, R70.reuse, R7 ;  /* 0x0000000746077220 */ /* 0x040fe20000400000 */
[C---:B------:R-:W-:Y:S01]  /*91d0*/  FFMA R3, R73.reuse, R74, R3 ;  /* 0x0000004a49037223 */ /* 0x040fe20000000003 */
[----:B------:R-:W-:Y:S01]  /*91e0*/  F2FP.F16.E4M3.UNPACK_B R122, R148 ;  /* 0x00000094ff7a723e */ /* 0x000fe200020006ff */
[----:B------:R-:W-:Y:S02]  /*91f0*/  HADD2.F32 R118, -RZ, R118.H1_H1 ;  /* 0x30000076ff767230 */ /* 0x000fe40000004100 */
[C---:B------:R-:W-:Y:S01]  /*9200*/  FFMA R7, R73.reuse, R76, R7 ;  /* 0x0000004c49077223 */ /* 0x040fe20000000007 */
[C---:B------:R-:W-:Y:S01]  /*9210*/  FFMA R4, R73.reuse, R77, R4 ;  /* 0x0000004d49047223 */ /* 0x040fe20000000004 */
[----:B------:R-:W-:Y:S01]  /*9220*/  F2FP.F16.E4M3.UNPACK_B R124, R148.H1 ;  /* 0x00000094ff7c723e */ /* 0x000fe200030006ff */
[----:B------:R-:W-:Y:S01]  /*9230*/  FFMA R5, R73, R78, R5 ;  /* 0x0000004e49057223 */ /* 0x000fe20000000005 */
[--C-:B------:R-:W-:Y:S01]  /*9240*/  HADD2.F32 R121, -RZ, R122.reuse.H0_H0 ;  /* 0x2000007aff797230 */ /* 0x100fe20000004100 */
[----:B------:R-:W-:Y:S01]  /*9250*/  F2FP.SATFINITE.E4M3.F32.PACK_AB_MERGE_C R159, R7, R3, RZ ;  /* 0x00000003079f723e */ /* 0x000fe200048070ff */
[----:B------:R-:W-:Y:S02]  /*9260*/  HADD2.F32 R122, -RZ, R122.H1_H1 ;  /* 0x3000007aff7a7230 */ /* 0x000fe40000004100 */
[C---:B------:R-:W-:Y:S01]  /*9270*/  FMUL R6, R70.reuse, R10 ;  /* 0x0000000a46067220 */ /* 0x040fe20000400000 */
[----:B------:R-:W-:Y:S01]  /*9280*/  FMUL R11, R70, R11 ;  /* 0x0000000b460b7220 */ /* 0x000fe20000400000 */
[--C-:B------:R-:W-:Y:S01]  /*9290*/  HADD2.F32 R83, -RZ, R84.reuse.H0_H0 ;  /* 0x20000054ff537230 */ /* 0x100fe20000004100 */
[----:B------:R-:W-:Y:S01]  /*92a0*/  F2FP.SATFINITE.E4M3.F32.PACK_AB_MERGE_C R156, R2, R0, R159 ;  /* 0x00000000029c723e */ /* 0x000fe2000480709f */
[C---:B------:R-:W-:Y:S01]  /*92b0*/  FFMA R6, R73.reuse, R79, R6 ;  /* 0x0000004f49067223 */ /* 0x040fe20000000006 */
[C---:B------:R-:W-:Y:S01]  /*92c0*/  FFMA R11, R73.reuse, R80, R11 ;  /* 0x00000050490b7223 */ /* 0x040fe2000000000b */
[C---:B------:R-:W-:Y:S01]  /*92d0*/  FFMA R8, R73.reuse, R81, R8 ;  /* 0x0000005149087223 */ /* 0x040fe20000000008 */
[----:B------:R-:W-:Y:S01]  /*92e0*/  F2FP.F16.E4M3.UNPACK_B R126, R149 ;  /* 0x00000095ff7e723e */ /* 0x000fe200020006ff */
[----:B------:R-:W-:Y:S01]  /*92f0*/  FFMA R9, R73, R82, R9 ;  /* 0x0000005249097223 */ /* 0x000fe20000000009 */
[----:B------:R-:W-:Y:S01]  /*9300*/  HADD2.F32 R84, -RZ, R84.H1_H1 ;  /* 0x30000054ff547230 */ /* 0x000fe20000004100 */
[----:B------:R-:W-:Y:S01]  /*9310*/  F2FP.SATFINITE.E4M3.F32.PACK_AB_MERGE_C R157, R11, R6, RZ ;  /* 0x000000060b9d723e */ /* 0x000fe200048070ff */
[C---:B------:R-:W-:Y:S01]  /*9320*/  FMUL R10, R70.reuse, R14 ;  /* 0x0000000e460a7220 */ /* 0x040fe20000400000 */
[----:B------:R-:W-:Y:S02]  /*9330*/  HADD2.F32 R125, -RZ, R126.H0_H0 ;  /* 0x2000007eff7d7230 */ /* 0x000fe40000004100 */
[C---:B------:R-:W-:Y:S01]  /*9340*/  FMUL R15, R70.reuse, R15 ;  /* 0x0000000f460f7220 */ /* 0x040fe20000400000 */
[----:B------:R-:W-:Y:S01]  /*9350*/  HADD2.F32 R87, -RZ, R88.H0_H0 ;  /* 0x20000058ff577230 */ /* 0x000fe20000004100 */
[----:B------:R-:W-:Y:S01]  /*9360*/  F2FP.SATFINITE.E4M3.F32.PACK_AB_MERGE_C R157, R5, R4, R157 ;  /* 0x00000004059d723e */ /* 0x000fe2000480709d */
[C---:B------:R-:W-:Y:S01]  /*9370*/  FFMA R10, R73.reuse, R83, R10 ;  /* 0x00000053490a7223 */ /* 0x040fe2000000000a */
[C---:B------:R-:W-:Y:S01]  /*9380*/  FFMA R15, R73.reuse, R84, R15 ;  /* 0x00000054490f7223 */ /* 0x040fe2000000000f */
[C---:B------:R-:W-:Y:S01]  /*9390*/  FFMA R12, R73.reuse, R85, R12 ;  /* 0x00000055490c7223 */ /* 0x040fe2000000000c */
[----:B------:R-:W-:Y:S01]  /*93a0*/  F2FP.F16.E4M3.UNPACK_B R128, R149.H1 ;  /* 0x00000095ff80723e */ /* 0x000fe200030006ff */
[----:B------:R-:W-:Y:S01]  /*93b0*/  FFMA R13, R73, R86, R13 ;  /* 0x00000056490d7223 */ /* 0x000fe2000000000d */
[----:B------:R-:W-:Y:S01]  /*93c0*/  HADD2.F32 R126, -RZ, R126.H1_H1 ;  /* 0x3000007eff7e7230 */ /* 0x000fe20000004100 */
[----:B------:R-:W-:Y:S01]  /*93d0*/  F2FP.SATFINITE.E4M3.F32.PACK_AB_MERGE_C R158, R15, R10, RZ ;  /* 0x0000000a0f9e723e */ /* 0x000fe200048070ff */
[----:B------:R-:W-:Y:S02]  /*93e0*/  HADD2.F32 R88, -RZ, R88.H1_H1 ;  /* 0x30000058ff587230 */ /* 0x000fe40000004100 */
[C---:B------:R-:W-:Y:S01]  /*93f0*/  FMUL R14, R70.reuse, R18 ;  /* 0x00000012460e7220 */ /* 0x040fe20000400000 */
[C---:B------:R-:W-:Y:S01]  /*9400*/  FMUL R19, R70.reuse, R19 ;  /* 0x0000001346137220 */ /* 0x040fe20000400000 */
[----:B------:R-:W-:Y:S01]  /*9410*/  F2FP.SATFINITE.E4M3.F32.PACK_AB_MERGE_C R158, R9, R8, R158 ;  /* 0x00000008099e723e */ /* 0x000fe2000480709e */
[--C-:B------:R-:W-:Y:S02]  /*9420*/  HADD2.F32 R91, -RZ, R92.reuse.H0_H0 ;  /* 0x2000005cff5b7230 */ /* 0x100fe40000004100 */
        /* <DEDUP_REMOVED lines=10> */
[----:B------:R-:W-:Y:S01]  /*94d0*/  F2FP.SATFINITE.E4M3.F32.PACK_AB_MERGE_C R159, R13, R12, R159 ;  /* 0x0000000c0d9f723e */ /* 0x000fe2000480709f */
[----:B------:R-:W-:Y:S02]  /*94e0*/  HADD2.F32 R95, -RZ, R96.H0_H0 ;  /* 0x20000060ff5f7230 */ /* 0x000fe40000004100 */
[C---:B------:R-:W-:Y:S01]  /*94f0*/  FFMA R18, R73.reuse, R91, R18 ;  /* 0x0000005b49127223 */ /* 0x040fe20000000012 */
[C---:B------:R-:W-:Y:S01]  /*9500*/  FFMA R23, R73.reuse, R92, R23 ;  /* 0x0000005c49177223 */ /* 0x040fe20000000017 */
[C---:B------:R-:W-:Y:S01]  /*9510*/  FFMA R20, R73.reuse, R93, R20 ;  /* 0x0000005d49147223 */ /* 0x040fe20000000014 */
[----:B------:R-:W-:Y:S01]  /*9520*/  F2FP.F16.E4M3.UNPACK_B R132, R150.H1 ;  /* 0x00000096ff84723e */ /* 0x000fe200030006ff */
[----:B------:R1:W-:Y:S01]  /*9530*/  STS.128 [R163+UR50+0x4400], R156 ;  /* 0x0044009ca3007988 */ /* 0x0003e20008000c32 */
[----:B------:R-:W-:Y:S01]  /*9540*/  FFMA R21, R73, R94, R21 ;  /* 0x0000005e49157223 */ /* 0x000fe20000000015 */
[----:B------:R-:W-:Y:S01]  /*9550*/  F2FP.SATFINITE.E4M3.F32.PACK_AB_MERGE_C R181, R23, R18, RZ ;  /* 0x0000001217b5723e */ /* 0x000fe200048070ff */
[----:B------:R-:W-:Y:S02]  /*9560*/  HADD2.F32 R130, -RZ, R130.H1_H1 ;  /* 0x30000082ff827230 */ /* 0x000fe40000004100 */
[C---:B------:R-:W-:Y:S01]  /*9570*/  FMUL R22, R70.reuse, R26 ;  /* 0x0000001a46167220 */ /* 0x040fe20000400000 */
[----:B------:R-:W-:Y:S02]  /*9580*/  HADD2.F32 R96, -RZ, R96.H1_H1 ;  /* 0x30000060ff607230 */ /* 0x000fe40000004100 */
[C---:B------:R-:W-:Y:S01]  /*9590*/  FMUL R27, R70.reuse, R27 ;  /* 0x0000001b461b7220 */ /* 0x040fe20000400000 */
[----:B------:R-:W-:Y:S02]  /*95a0*/  HADD2.F32 R99, -RZ, R100.H0_H0 ;  /* 0x20000064ff637230 */ /* 0x000fe40000004100 */
[C---:B------:R-:W-:Y:S01]  /*95b0*/  FFMA R22, R73.reuse, R95, R22 ;  /* 0x0000005f49167223 */ /* 0x040fe20000000016 */
[----:B------:R-:W-:Y:S01]  /*95c0*/  F2FP.F16.E4M3.UNPACK_B R134, R151 ;  /* 0x00000097ff86723e */ /* 0x000fe200020006ff */
        /* <DEDUP_REMOVED lines=8> */
[----:B------:R-:W-:Y:S02]  /*9650*/  HADD2.F32 R100, -RZ, R100.H1_H1 ;  /* 0x30000064ff647230 */ /* 0x000fe40000004100 */
[----:B------:R-:W-:Y:S01]  /*9660*/  FMUL R31, R70, R31 ;  /* 0x0000001f461f7220 */ /* 0x000fe20000400000 */
[--C-:B------:R-:W-:Y:S02]  /*9670*/  HADD2.F32 R103, -RZ, R104.reuse.H0_H0 ;  /* 0x20000068ff677230 */ /* 0x100fe40000004100 */
[C---:B------:R-:W-:Y:S01]  /*9680*/  FFMA R26, R73.reuse, R99, R26 ;  /* 0x00000063491a7223 */ /* 0x040fe2000000001a */
[----:B------:R-:W-:Y:S01]  /*9690*/  ISETP.NE.AND P0, PT, R166, RZ, PT ;  /* 0x000000ffa600720c */ /* 0x000fe20003f05270 */
[C---:B------:R-:W-:Y:S01]  /*96a0*/  FFMA R31, R73.reuse, R100, R31 ;  /* 0x00000064491f7223 */ /* 0x040fe2000000001f */
[C---:B------:R-:W-:Y:S01]  /*96b0*/  FFMA R28, R73.reuse, R101, R28 ;  /* 0x00000065491c7223 */ /* 0x040fe2000000001c */
[----:B------:R-:W-:Y:S01]  /*96c0*/  LEA R187, R160, UR50, 0x3 ;  /* 0x00000032a0bb7c11 */ /* 0x000fe2000f8e18ff */
[----:B------:R-:W-:Y:S01]  /*96d0*/  FFMA R29, R73, R102, R29 ;  /* 0x00000066491d7223 */ /* 0x000fe2000000001d */
[----:B------:R-:W-:Y:S01]  /*96e0*/  HADD2.F32 R104, -RZ, R104.H1_H1 ;  /* 0x30000068ff687230 */ /* 0x000fe20000004100 */
[----:B------:R-:W-:Y:S01]  /*96f0*/  F2FP.SATFINITE.E4M3.F32.PACK_AB_MERGE_C R183, R31, R26, RZ ;  /* 0x0000001a1fb7723e */ /* 0x000fe200048070ff */
[C---:B------:R-:W-:Y:S01]  /*9700*/  FMUL R30, R70.reuse, R34 ;  /* 0x00000022461e7220 */ /* 0x040fe20000400000 */
[----:B------:R-:W-:Y:S01]  /*9710*/  FMUL R35, R70, R35 ;  /* 0x0000002346237220 */ /* 0x000fe20000400000 */
[--C-:B------:R-:W-:Y:S01]  /*9720*/  HADD2.F32 R107, -RZ, R108.reuse.H0_H0 ;  /* 0x2000006cff6b7230 */ /* 0x100fe20000004100 */
[----:B-1----:R-:W-:Y:S01]  /*9730*/  F2FP.SATFINITE.E4M3.F32.PACK_AB_MERGE_C R156, R17, R16, R181 ;  /* 0x00000010119c723e */ /* 0x002fe200048070b5 */
[----:B------:R-:W-:Y:S01]  /*9740*/  FFMA R30, R73, R103, R30 ;  /* 0x00000067491e7223 */ /* 0x000fe2000000001e */
[----:B------:R-:W-:Y:S01]  /*9750*/  F2FP.SATFINITE.E4M3.F32.PACK_AB_MERGE_C R157, R21, R20, R182 ;  /* 0x00000014159d723e */ /* 0x000fe200048070b6 */
[----:B------:R-:W-:Y:S01]  /*9760*/  FFMA R35, R73, R104, R35 ;  /* 0x0000006849237223 */ /* 0x000fe20000000023 */
[----:B------:R-:W-:Y:S01]  /*9770*/  F2FP.SATFINITE.E4M3.F32.PACK_AB_MERGE_C R158, R25, R24, R183 ;  /* 0x00000018199e723e */ /* 0x000fe200048070b7 */
[----:B------:R-:W-:Y:S01]  /*9780*/  FFMA R32, R73, R105, R32 ;  /* 0x0000006949207223 */ /* 0x000fe20000000020 */
[----:B------:R-:W-:Y:S01]  /*9790*/  IADD3 R181, PT, PT, R177, R186, RZ ;  /* 0x000000bab1b57210 */ /* 0x000fe20007ffe0ff */
[----:B------:R-:W-:Y:S01]  /*97a0*/  FFMA R33, R73, R106, R33 ;  /* 0x0000006a49217223 */ /* 0x000fe20000000021 */
[----:B------:R-:W-:Y:S01]  /*97b0*/  IADD3 R182, PT, PT, R177, R198, RZ ;  /* 0x000000c6b1b67210 */ /* 0x000fe20007ffe0ff */
[----:B------:R-:W-:Y:S01]  /*97c0*/  HADD2.F32 R108, -RZ, R108.H1_H1 ;  /* 0x3000006cff6c7230 */ /* 0x000fe20000004100 */
[----:B------:R-:W-:Y:S01]  /*97d0*/  IADD3 R183, PT, PT, R196, R181, RZ ;  /* 0x000000b5c4b77210 */ /* 0x000fe20007ffe0ff */
[C---:B------:R-:W-:Y:S01]  /*97e0*/  FMUL R34, R70.reuse, R38 ;  /* 0x0000002646227220 */ /* 0x040fe20000400000 */
[----:B------:R-:W-:Y:S01]  /*97f0*/  F2FP.SATFINITE.E4M3.F32.PACK_AB_MERGE_C R159, R35, R30, RZ ;  /* 0x0000001e239f723e */ /* 0x000fe200048070ff */
[C---:B------:R-:W-:Y:S01]  /*9800*/  FMUL R39, R70.reuse, R39 ;  /* 0x0000002746277220 */ /* 0x040fe20000400000 */
[--C-:B------:R-:W-:Y:S02]  /*9810*/  HADD2.F32 R111, -RZ, R112.reuse.H0_H0 ;  /* 0x20000070ff6f7230 */ /* 0x100fe40000004100 */
[----:B------:R-:W-:Y:S01]  /*9820*/  FFMA R34, R73, R107, R34 ;  /* 0x0000006b49227223 */ /* 0x000fe20000000022 */
[----:B------:R-:W-:Y:S01]  /*9830*/  F2FP.SATFINITE.E4M3.F32.PACK_AB_MERGE_C R159, R29, R28, R159 ;  /* 0x0000001c1d9f723e */ /* 0x000fe2000480709f */
[C---:B------:R-:W-:Y:S01]  /*9840*/  FFMA R39, R73.reuse, R108, R39 ;  /* 0x0000006c49277223 */ /* 0x040fe20000000027 */
[C---:B------:R-:W-:Y:S01]  /*9850*/  FFMA R36, R73.reuse, R109, R36 ;  /* 0x0000006d49247223 */ /* 0x040fe20000000024 */
[----:B------:R-:W-:Y:S01]  /*9860*/  FFMA R37, R73, R110, R37 ;  /* 0x0000006e49257223 */ /* 0x000fe20000000025 */
[----:B------:R-:W-:Y:S01]  /*9870*/  HADD2.F32 R112, -RZ, R112.H1_H1 ;  /* 0x30000070ff707230 */ /* 0x000fe20000004100 */
[----:B------:R1:W-:Y:S01]  /*9880*/  STS.128 [R181+0x4010], R156 ;  /* 0x0040109cb5007388 */ /* 0x0003e20000000c00 */
[----:B------:R-:W-:Y:S01]  /*9890*/  F2FP.SATFINITE.E4M3.F32.PACK_AB_MERGE_C R188, R39, R34, RZ ;  /* 0x0000002227bc723e */ /* 0x000fe200048070ff */
[C---:B------:R-:W-:Y:S01]  /*98a0*/  FMUL R38, R70.reuse, R42 ;  /* 0x0000002a46267220 */ /* 0x040fe20000400000 */
[C---:B------:R-:W-:Y:S01]  /*98b0*/  FMUL R43, R70.reuse, R43 ;  /* 0x0000002b462b7220 */ /* 0x040fe20000400000 */
[--C-:B------:R-:W-:Y:S01]  /*98c0*/  HADD2.F32 R115, -RZ, R116.reuse.H0_H0 ;  /* 0x20000074ff737230 */ /* 0x100fe20000004100 */
[----:B------:R-:W-:Y:S01]  /*98d0*/  F2FP.SATFINITE.E4M3.F32.PACK_AB_MERGE_C R188, R33, R32, R188 ;  /* 0x0000002021bc723e */ /* 0x000fe200048070bc */
[C---:B------:R-:W-:Y:S01]  /*98e0*/  FFMA R38, R73.reuse, R111, R38 ;  /* 0x0000006f49267223 */ /* 0x040fe20000000026 */
[C---:B------:R-:W-:Y:S01]  /*98f0*/  FFMA R43, R73.reuse, R112, R43 ;  /* 0x00000070492b7223 */ /* 0x040fe2000000002b */
[C---:B------:R-:W-:Y:S01]  /*9900*/  FFMA R40, R73.reuse, R113, R40 ;  /* 0x0000007149287223 */ /* 0x040fe20000000028 */
[----:B------:R-:W-:Y:S01]  /*9910*/  FFMA R41, R73, R114, R41 ;  /* 0x0000007249297223 */ /* 0x000fe20000000029 */
[----:B------:R-:W-:Y:S02]  /*9920*/  HADD2.F32 R116, -RZ, R116.H1_H1 ;  /* 0x30000074ff747230 */ /* 0x000fe40000004100 */
        /* <DEDUP_REMOVED lines=8> */
[C---:B------:R-:W-:Y:S01]  /*99b0*/  FFMA R45, R73.reuse, R118, R45 ;  /* 0x00000076492d7223 */ /* 0x040fe2000000002d */
[----:B------:R-:W-:Y:S02]  /*99c0*/  HADD2.F32 R120, -RZ, R120.H1_H1 ;  /* 0x30000078ff787230 */ /* 0x000fe40000004100 */
[C---:B------:R-:W-:Y:S01]  /*99d0*/  FMUL R46, R70.reuse, R50 ;  /* 0x00000032462e7220 */ /* 0x040fe20000400000 */
[C---:B------:R-:W-:Y:S01]  /*99e0*/  FMUL R51, R70.reuse, R51 ;  /* 0x0000003346337220 */ /* 0x040fe20000400000 */
[--C-:B------:R-:W-:Y:S02]  /*99f0*/  HADD2.F32 R123, -RZ, R124.reuse.H0_H0 ;  /* 0x2000007cff7b7230 */ /* 0x100fe40000004100 */
[C---:B------:R-:W-:Y:S01]  /*9a00*/  FMUL R50, R70.reuse, R54 ;  /* 0x0000003646327220 */ /* 0x040fe20000400000 */
[C---:B------:R-:W-:Y:S01]  /*9a10*/  FFMA R46, R73.reuse, R119, R46 ;  /* 0x00000077492e7223 */ /* 0x040fe2000000002e */
[----:B------:R-:W-:Y:S02]  /*9a20*/  HADD2.F32 R124, -RZ, R124.H1_H1 ;  /* 0x3000007cff7c7230 */ /* 0x000fe40000004100 */
[C---:B------:R-:W-:Y:S01]  /*9a30*/  FFMA R51, R73.reuse, R120, R51 ;  /* 0x0000007849337223 */ /* 0x040fe20000000033 */
[C---:B------:R-:W-:Y:S01]  /*9a40*/  FMUL R55, R70.reuse, R55 ;  /* 0x0000003746377220 */ /* 0x040fe20000400000 */
[C---:B------:R-:W-:Y:S01]  /*9a50*/  FFMA R48, R73.reuse, R121, R48 ;  /* 0x0000007949307223 */ /* 0x040fe20000000030 */
[C---:B------:R-:W-:Y:S01]  /*9a60*/  FFMA R49, R73.reuse, R122, R49 ;  /* 0x0000007a49317223 */ /* 0x040fe20000000031 */
[--C-:B------:R-:W-:Y:S02]  /*9a70*/  HADD2.F32 R127, -RZ, R128.reuse.H0_H0 ;  /* 0x20000080ff7f7230 */ /* 0x100fe40000004100 */
[C---:B------:R-:W-:Y:S01]  /*9a80*/  FFMA R50, R73.reuse, R123, R50 ;  /* 0x0000007b49327223 */ /* 0x040fe20000000032 */
[----:B------:R-:W-:Y:S02]  /*9a90*/  HADD2.F32 R128, -RZ, R128.H1_H1 ;  /* 0x30000080ff807230 */ /* 0x000fe40000004100 */
[C---:B------:R-:W-:Y:S01]  /*9aa0*/  FMUL R54, R70.reuse, R58 ;  /* 0x0000003a46367220 */ /* 0x040fe20000400000 */
        /* <DEDUP_REMOVED lines=16> */
[----:B------:R-:W-:Y:S01]  /*9bb0*/  FFMA R63, R73, R132, R63 ;  /* 0x00000084493f7223 */ /* 0x000fe2000000003f */
[----:B------:R-:W-:Y:S01]  /*9bc0*/  FMUL R67, R70, R67 ;  /* 0x0000004346437220 */ /* 0x000fe20000400000 */
[----:B------:R-:W-:Y:S01]  /*9bd0*/  F2FP.SATFINITE.E4M3.F32.PACK_AB_MERGE_C R190, R47, R42, RZ ;  /* 0x0000002a2fbe723e */ /* 0x000fe200048070ff */
[----:B------:R-:W-:Y:S01]  /*9be0*/  FFMA R60, R73, R133, R60 ;  /* 0x00000085493c7223 */ /* 0x000fe2000000003c */
[----:B------:R-:W-:Y:S01]  /*9bf0*/  F2FP.SATFINITE.E4M3.F32.PACK_AB_MERGE_C R191, R51, R46, RZ ;  /* 0x0000002e33bf723e */ /* 0x000fe200048070ff */
[C---:B------:R-:W-:Y:S01]  /*9c00*/  FFMA R61, R73.reuse, R134, R61 ;  /* 0x00000086493d7223 */ /* 0x040fe2000000003d */
[C---:B------:R-:W-:Y:S01]  /*9c10*/  FFMA R62, R73.reuse, R75, R62 ;  /* 0x0000004b493e7223 */ /* 0x040fe2000000003e */
[----:B------:R-:W-:Y:S01]  /*9c20*/  FFMA R67, R73, R72, R67 ;  /* 0x0000004849437223 */ /* 0x000fe20000000043 */
[----:B------:R-:W-:Y:S02]  /*9c30*/  F2FP.SATFINITE.E4M3.F32.PACK_AB_MERGE_C R190, R41, R40, R190 ;  /* 0x0000002829be723e */ /* 0x000fe400048070be */
[----:B------:R-:W-:Y:S02]  /*9c40*/  F2FP.SATFINITE.E4M3.F32.PACK_AB_MERGE_C R191, R45, R44, R191 ;  /* 0x0000002c2dbf723e */ /* 0x000fe400048070bf */
[----:B------:R-:W-:Y:S02]  /*9c50*/  F2FP.SATFINITE.E4M3.F32.PACK_AB_MERGE_C R192, R55, R50, RZ ;  /* 0x0000003237c0723e */ /* 0x000fe400048070ff */
[----:B------:R-:W-:Y:S01]  /*9c60*/  F2FP.SATFINITE.E4M3.F32.PACK_AB_MERGE_C R193, R59, R54, RZ ;  /* 0x000000363bc1723e */ /* 0x000fe200048070ff */
[----:B------:R1:W-:Y:S01]  /*9c70*/  STS.128 [R182+0x4020], R188 ;  /* 0x004020bcb6007388 */ /* 0x0003e20000000c00 */
[----:B------:R-:W-:Y:S02]  /*9c80*/  F2FP.SATFINITE.E4M3.F32.PACK_AB_MERGE_C R194, R63, R58, RZ ;  /* 0x0000003a3fc2723e */ /* 0x000fe400048070ff */
[----:B------:R-:W-:Y:S02]  /*9c90*/  F2FP.SATFINITE.E4M3.F32.PACK_AB_MERGE_C R195, R67, R62, RZ ;  /* 0x0000003e43c3723e */ /* 0x000fe400048070ff */
[----:B------:R-:W-:Y:S02]  /*9ca0*/  F2FP.SATFINITE.E4M3.F32.PACK_AB_MERGE_C R192, R49, R48, R192 ;  /* 0x0000003031c0723e */ /* 0x000fe400048070c0 */
[----:B------:R-:W-:Y:S02]  /*9cb0*/  F2FP.SATFINITE.E4M3.F32.PACK_AB_MERGE_C R193, R53, R52, R193 ;  /* 0x0000003435c1723e */ /* 0x000fe400048070c1 */
[----:B------:R-:W-:Y:S02]  /*9cc0*/  F2FP.SATFINITE.E4M3.F32.PACK_AB_MERGE_C R194, R57, R56, R194 ;  /* 0x0000003839c2723e */ /* 0x000fe400048070c2 */
[----:B------:R-:W-:Y:S02]  /*9cd0*/  F2FP.SATFINITE.E4M3.F32.PACK_AB_MERGE_C R195, R61, R60, R195 ;  /* 0x0000003c3dc3723e */ /* 0x000fe400048070c3 */
[----:B------:R-:W-:Y:S03]  /*9ce0*/  @P6 SHF.L.U32 R200, R135, 0x1f, RZ ;  /* 0x0000001f87c86819 */ /* 0x000fe600000006ff */
[----:B------:R1:W-:Y:S01]  /*9cf0*/  STS.128 [R183+0x4010], R192 ;  /* 0x004010c0b7007388 */ /* 0x0003e20000000c00 */
[----:B------:R-:W-:Y:S01]  /*9d00*/  @!PT LDS RZ, [RZ] ;  /* 0x00000000fffff984 */ /* 0x000fe20000000800 */
[----:B------:R-:W-:Y:S01]  /*9d10*/  @!PT LDS RZ, [RZ] ;  /* 0x00000000fffff984 */ /* 0x000fe20000000800 */
[----:B------:R-:W-:Y:S01]  /*9d20*/  @!PT LDS RZ, [RZ] ;  /* 0x00000000fffff984 */ /* 0x000fe20000000800 */
[----:B------:R-:W-:Y:S01]  /*9d30*/  @!PT LDS RZ, [RZ] ;  /* 0x00000000fffff984 */ /* 0x000fe20000000800 */
[----:B------:R2:W-:Y:S07]  /*9d40*/  MEMBAR.ALL.CTA ;  /* 0x0000000000007992 */ /* 0x0005ee0000008000 */
[----:B--2---:R-:W2:Y:S02]  /*9d50*/  FENCE.VIEW.ASYNC.S ;  /* 0x00000000000073c6 */ /* 0x004ea40000000000 */
[----:B--2---:R-:W-:Y:S06]  /*9d60*/  BAR.SYNC.DEFER_BLOCKING 0x1, 0x80 ;  /* 0x0042000000007b1d */ /* 0x004fec0000010000 */
[----:B------:R-:W-:Y:S05]  /*9d70*/  @P0 BRA `(.L_x_136) ;  /* 0x0000000000280947 */ /* 0x000fea0003800000 */
[----:B------:R-:W2:Y:S01]  /*9d80*/  LDCU.64 UR6, c[0x0][0x348] ;  /* 0x00006900ff0677ac */ /* 0x000ea20008000a00 */
[----:B------:R-:W-:Y:S01]  /*9d90*/  UIADD3 UR4, UPT, UPT, UR50, 0x4400, URZ ;  /* 0x0000440032047890 */ /* 0x000fe2000fffe0ff */
[----:B------:R-:W-:Y:S05]  /*9da0*/  UMOV UR41, UR51 ;  /* 0x0000003300297c82 */ /* 0x000fea0008000000 */
[----:B------:R-:W-:Y:S04]  /*9db0*/  MOV R178, UR4 ;  /* 0x0000000400b27c02 */ /* 0x000fe80008000f00 */
[----:B------:R-:W-:Y:S01]  /*9dc0*/  R2UR UR40, R178 ;  /* 0x00000000b22872ca */ /* 0x000fe200000e0000 */
[----:B--2---:R-:W-:Y:S04]  /*9dd0*/  UIADD3 UR4, UP0, UPT, UR6, 0x780, URZ ;  /* 0x0000078006047890 */ /* 0x004fe8000ff1e0ff */
[----:B------:R-:W-:Y:S09]  /*9de0*/  UIADD3.X UR5, UPT, UPT, URZ, UR7, URZ, UP0, !UPT ;  /* 0x00000007ff057290 */ /* 0x000ff200087fe4ff */
[----:B------:R2:W-:Y:S01]  /*9df0*/  UTMASTG.5D [UR40], [UR4] ;  /* 0x00000028040073b5 */ /* 0x0005e20008020000 */
[----:B------:R0:W-:Y:S01]  /*9e00*/  UTMACMDFLUSH ;  /* 0x00000000000079b7 */ /* 0x0001e20000000000 */
[----:B--2---:R-:W-:Y:S04]  /*9e10*/  DEPBAR.LE SB0, 0x1 ;  /* 0x000080400000791a */ /* 0x004fe80000000000 */
.L_x_136:
[----:B------:R-:W-:Y:S05]  /*9e20*/  BSYNC.RECONVERGENT B0 ;  /* 0x0000000000007941 */ /* 0x000fea0003800200 */
.L_x_135:
[----:B------:R-:W-:Y:S06]  /*9e30*/  BAR.SYNC.DEFER_BLOCKING 0x1, 0x80 ;  /* 0x0042000000007b1d */ /* 0x000fec0000010000 */
[----:B------:R-:W2:Y:S01]  /*9e40*/  @P6 SYNCS.PHASECHK.TRANS64.TRYWAIT P0, [R187+URZ+0x200], R200 ;  /* 0x000200c8bb0065a7 */ /* 0x000ea200080011ff */
[----:B------:R-:W-:Y:S01]  /*9e50*/  BSSY B1, `(.L_x_137) ;  /* 0x0000023000017945 */ /* 0x000fe20003800000 */
[----:B--2---:R-:W-:Y:S03]  /*9e60*/  @P6 SEL R184, RZ, 0x1, !P0 ;  /* 0x00000001ffb86807 */ /* 0x004fe60004000000 */
[----:B------:R-:W-:Y:S05]  /*9e70*/  @!P6 BRA `(.L_x_138) ;  /* 0x000000000080e947 */ /* 0x000fea0003800000 */
[----:B------:R-:W-:Y:S01]  /*9e80*/  ISETP.NE.AND P1, PT, R185, RZ, PT ;  /* 0x000000ffb900720c */ /* 0x000fe20003f25270 */
[----:B------:R-:W2:Y:S01]  /*9e90*/  S2R R0, SR_CgaCtaId ;  /* 0x0000000000007919 */ /* 0x000ea20000008800 */
[----:B------:R-:W-:Y:S01]  /*9ea0*/  ISETP.NE.AND P0, PT, R184, RZ, PT ;  /* 0x000000ffb800720c */ /* 0x000fe20003f05270 */
[----:B------:R-:W-:Y:S10]  /*9eb0*/  BSSY B0, `(.L_x_139) ;  /* 0x0000009000007945 */ /* 0x000ff40003800000 */
[----:B------:R-:W-:Y:S04]  /*9ec0*/  @P1 IMAD R3, R160, 0x2000, R177 ;  /* 0x00002000a0031824 */ /* 0x000fe800078e02b1 */
[C---:B------:R-:W-:Y:S01]  /*9ed0*/  @P1 IMAD.IADD R5, R3.reuse, 0x1, R186 ;  /* 0x0000000103051824 */ /* 0x040fe200078e02ba */
[----:B------:R-:W-:Y:S03]  /*9ee0*/  @P1 IADD3 R198, PT, PT, R3, R198, RZ ;  /* 0x000000c603c61210 */ /* 0x000fe60007ffe0ff */
[----:B------:R-:W-:Y:S01]  /*9ef0*/  @P1 IMAD.IADD R196, R196, 0x1, R5 ;  /* 0x00000001c4c41824 */ /* 0x000fe200078e0205 */
[----:B------:R-:W-:Y:S06]  /*9f00*/  @P0 BRA `(.L_x_140) ;  /* 0x00000000000c0947 */ /* 0x000fec0003800000 */
[----:B------:R-:W-:Y:S04]  /*9f10*/  SHF.L.U32 R2, R135, 0x1f, RZ ;  /* 0x0000001f87027819 */ /* 0x000fe800000006ff */
[----:B------:R-:W3:Y:S02]  /*9f20*/  SYNCS.PHASECHK.TRANS64.TRYWAIT P0, [R187+URZ+0x200], R2 ;  /* 0x00020002bb0075a7 */ /* 0x000ee400080011ff */
[----:B---3--:R-:W-:Y:S05]  /*9f30*/  @!P0 BRA `(.L_x_141) ;  /* 0x0000002800408947 */ /* 0x008fea0003800000 */
.L_x_140:
[----:B------:R-:W-:Y:S05]  /*9f40*/  BSYNC B0 ;  /* 0x0000000000007941 */ /* 0x000fea0003800000 */
.L_x_139:
[----:B------:R-:W-:Y:S01]  /*9f50*/  ISETP.NE.AND P0, PT, R185, RZ, PT ;  /* 0x000000ffb900720c */ /* 0x000fe20003f05270 */
[----:B---3--:R-:W-:Y:S02]  /*9f60*/  VIADD R187, R187, 0x210 ;  /* 0x00000210bbbb7836 */ /* 0x008fe40000000000 */
[----:B------:R-:W-:Y:S03]  /*9f70*/  VIADD R160, R160, 0x1 ;  /* 0x00000001a0a07836 */ /* 0x000fe60000000000 */
[----:B--2---:R-:W-:Y:S07]  /*9f80*/  PRMT R0, R0, 0x654, R187 ;  /* 0x0000065400007816 */ /* 0x004fee00000000bb */
[----:B------:R2:W3:Y:S04]  /*9f90*/  @P0 LDS.128 R136, [R3] ;  /* 0x0000000003880984 */ /* 0x0004e80000000c00 */
[----:B------:R2:W4:Y:S04]  /*9fa0*/  @P0 LDS.128 R140, [R5+0x10] ;  /* 0x00001000058c0984 */ /* 0x0005280000000c00 */
        /* <DEDUP_REMOVED lines=9> */
[----:B------:R-:W-:Y:S01]  /*a040*/  SEL R160, R160, RZ, P0 ;  /* 0x000000ffa0a07207 */ /* 0x000fe20000000000 */
[----:B-----5:R5:W-:Y:S02]  /*a050*/  SYNCS.ARRIVE.TRANS64.RED.A1T0 RZ, [R0+URZ], RZ ;  /* 0x000000ff00ff79a7 */ /* 0x020be400081004ff */
[----:B-----5:R-:W-:Y:S04]  /*a060*/  SEL R0, RZ, 0x1, P0 ;  /* 0x00000001ff007807 */ /* 0x020fe80000000000 */
[----:B--234-:R-:W-:Y:S02]  /*a070*/  LOP3.LUT R135, R135, R0, RZ, 0x3c, !PT ;  /* 0x0000000087877212 */ /* 0x01cfe400078e3cff */
.L_x_138:
[----:B------:R-:W-:Y:S05]  /*a080*/  BSYNC B1 ;  /* 0x0000000000017941 */ /* 0x000fea0003800000 */
.L_x_137:
[----:B------:R-:W-:Y:S05]  /*a090*/  VIADD R3, R71, 0x40 ;  /* 0x0000004047037836 */ /* 0x000fea0000000000 */
[----:B------:R-:W-:Y:S04]  /*a0a0*/  SHF.R.U32.HI R3, RZ, 0x15, R3 ;  /* 0x00000015ff037819 */ /* 0x000fe80000011603 */
[----:B------:R-:W-:Y:S11]  /*a0b0*/  LOP3.LUT P0, RZ, R3, 0x3, R168, 0x48, !PT ;  /* 0x0000000303ff7812 */ /* 0x000ff600078048a8 */
[----:B------:R-:W-:Y:S02]  /*a0c0*/  @!UPT UIADD3 URZ, UPT, UPT, URZ, URZ, URZ ;  /* 0x000000fffffff290 */ /* 0x000fe4000fffe0ff */
[----:B------:R-:W-:Y:S05]  /*a0d0*/  @!P0 BRA `(.L_x_142) ;  /* 0x0000000000408947 */ /* 0x000fea0003800000 */
[----:B------:R-:W2:Y:S01]  /*a0e0*/  LDCU.64 UR8, c[0x4][0x70] ;  /* 0x01000e00ff0877ac */ /* 0x000ea20008000a00 */
[----:B------:R-:W-:Y:S01]  /*a0f0*/  MOV R3, 0x0 ;  /* 0x0000000000037802 */ /* 0x000fe20000000f00 */
[----:B------:R-:W-:Y:S02]  /*a100*/  HFMA2 R12, -RZ, RZ, 0, 5.9604644775390625e-08 ;  /* 0x00000001ff0c7431 */ /* 0x000fe400000001ff */
[----:B------:R-:W-:Y:S02]  /*a110*/  IMAD.MOV.U32 R8, RZ, RZ, 0x192 ;  /* 0x00000192ff087424 */ /* 0x000fe400078e00ff */
[----:B------:R-:W-:Y:S01]  /*a120*/  IMAD.MOV.U32 R13, RZ, RZ, RZ ;  /* 0x000000ffff0d7224 */ /* 0x000fe200078e00ff */
[----:B------:R-:W3:Y:S01]  /*a130*/  LDCU.64 UR6, c[0x4][0x78] ;  /* 0x01000f00ff0677ac */ /* 0x000ee20008000a00 */
[----:B------:R-:W4:Y:S01]  /*a140*/  LDC.64 R2, c[0x4][R3] ;  /* 0x0100000003027b82 */ /* 0x000f220000000a00 */
[----:B------:R-:W5:Y:S01]  /*a150*/  LDCU.64 UR4, c[0x4][0x10] ;  /* 0x01000200ff0477ac */ /* 0x000f620008000a00 */
[----:B--2---:R-:W-:Y:S01]  /*a160*/  MOV R5, UR9 ;  /* 0x0000000900057c02 */ /* 0x004fe20008000f00 */
[----:B------:R-:W-:Y:S01]  /*a170*/  IMAD.U32 R4, RZ, RZ, UR8 ;  /* 0x00000008ff047e24 */ /* 0x000fe2000f8e00ff */
[----:B---3--:R-:W-:Y:S01]  /*a180*/  MOV R7, UR7 ;  /* 0x0000000700077c02 */ /* 0x008fe20008000f00 */
[----:B------:R-:W-:Y:S01]  /*a190*/  IMAD.U32 R6, RZ, RZ, UR6 ;  /* 0x00000006ff067e24 */ /* 0x000fe2000f8e00ff */
[----:B-----5:R-:W-:Y:S01]  /*a1a0*/  MOV R11, UR5 ;  /* 0x00000005000b7c02 */ /* 0x020fe20008000f00 */
[----:B------:R-:W-:Y:S02]  /*a1b0*/  IMAD.U32 R10, RZ, RZ, UR4 ;  /* 0x00000004ff0a7e24 */ /* 0x000fe4000f8e00ff */
[----:B------:R-:W-:Y:S07]  /*a1c0*/  LEPC R20, `(.L_x_142) ;  /* 0x000000001014794e */ /* 0x000fee0000000000 */
[----:B-1--4-:R-:W-:Y:S05]  /*a1d0*/  CALL.ABS.NOINC R2 ;  /* 0x0000000002007343 */ /* 0x012fea0003c00000 */
.L_x_142:
[----:B------:R-:W-:Y:S01]  /*a1e0*/  ISETP.NE.AND P0, PT, R166, RZ, PT ;  /* 0x000000ffa600720c */ /* 0x000fe20003f05270 */
[----:B------:R-:W-:Y:S05]  /*a1f0*/  WARPSYNC.ALL ;  /* 0x0000000000007948 */ /* 0x000fea0003800000 */
[----:B------:R-:W-:Y:S01]  /*a200*/  R2UR UR4, R71 ;  /* 0x00000000470472ca */ /* 0x000fe200000e0000 */
[----:B------:R-:W-:Y:S01]  /*a210*/  BSSY.RECONVERGENT B0, `(.L_x_143) ;  /* 0x000011b000007945 */ /* 0x000fe20003800200 */
[----:B------:R-:W-:Y:S02]  /*a220*/  F2FP.F16.E4M3.UNPACK_B R11, R137 ;  /* 0x00000089ff0b723e */ /* 0x000fe400020006ff */
[----:B------:R-:W-:Y:S02]  /*a230*/  F2FP.F16.E4M3.UNPACK_B R10, R138 ;  /* 0x0000008aff0a723e */ /* 0x000fe400020006ff */
[----:B------:R-:W-:Y:S01]  /*a240*/  F2FP.F16.E4M3.UNPACK_B R9, R139 ;  /* 0x0000008bff09723e */ /* 0x000fe200020006ff */
[--C-:B------:R-:W-:Y:S01]  /*a250*/  HADD2.F32 R74, -RZ, R11.reuse.H0_H0 ;  /* 0x2000000bff4a7230 */ /* 0x100fe20000004100 */
[----:B------:R-:W-:Y:S01]  /*a260*/  F2FP.F16.E4M3.UNPACK_B R8, R140 ;  /* 0x0000008cff08723e */ /* 0x000fe200020006ff */
[----:B------:R-:W-:Y:S01]  /*a270*/  HADD2.F32 R76, -RZ, R11.H1_H1 ;  /* 0x3000000bff4c7230 */ /* 0x000fe20000004100 */
[----:B------:R-:W-:Y:S01]  /*a280*/  F2FP.F16.E4M3.UNPACK_B R7, R141 ;  /* 0x0000008dff07723e */ /* 0x000fe200020006ff */
[--C-:B------:R-:W-:Y:S01]  /*a290*/  HADD2.F32 R77, -RZ, R10.reuse.H0_H0 ;  /* 0x2000000aff4d7230 */ /* 0x100fe20000004100 */
[----:B------:R-:W-:Y:S01]  /*a2a0*/  F2FP.F16.E4M3.UNPACK_B R6, R142 ;  /* 0x0000008eff06723e */ /* 0x000fe200020006ff */
[----:B------:R-:W-:Y:S01]  /*a2b0*/  HADD2.F32 R80, -RZ, R10.H1_H1 ;  /* 0x3000000aff507230 */ /* 0x000fe20000004100 */
[----:B------:R-:W-:Y:S01]  /*a2c0*/  F2FP.F16.E4M3.UNPACK_B R5, R143 ;  /* 0x0000008fff05723e */ /* 0x000fe200020006ff */
[--C-:B------:R-:W-:Y:S01]  /*a2d0*/  HADD2.F32 R81, -RZ, R9.reuse.H0_H0 ;  /* 0x20000009ff517230 */ /* 0x100fe20000004100 */
[----:B-1----:R-:W-:Y:S01]  /*a2e0*/  F2FP.F16.E4M3.UNPACK_B R4, R144 ;  /* 0x00000090ff04723e */ /* 0x002fe200020006ff */
[----:B------:R-:W-:Y:S01]  /*a2f0*/  HADD2.F32 R83, -RZ, R9.H1_H1 ;  /* 0x30000009ff537230 */ /* 0x000fe20000004100 */
[-C--:B------:R-:W-:Y:S01]  /*a300*/  F2FP.F16.E4M3.UNPACK_B R2, R136.reuse ;  /* 0x00000088ff02723e */ /* 0x080fe200020006ff */
[--C-:B------:R-:W-:Y:S01]  /*a310*/  HADD2.F32 R86, -RZ, R8.reuse.H0_H0 ;  /* 0x20000008ff567230 */ /* 0x100fe20000004100 */
[----:B------:R-:W-:Y:S01]  /*a320*/  F2FP.F16.E4M3.UNPACK_B R136, R136.H1 ;  /* 0x00000088ff88723e */ /* 0x000fe200030006ff */
[----:B------:R-:W-:Y:S01]  /*a330*/  HADD2.F32 R87, -RZ, R8.H1_H1 ;  /* 0x30000008ff577230 */ /* 0x000fe20000004100 */
[----:B------:R-:W-:Y:S01]  /*a340*/  F2FP.F16.E4M3.UNPACK_B R137, R137.H1 ;  /* 0x00000089ff89723e */ /* 0x000fe200030006ff */
[--C-:B------:R-:W-:Y:S01]  /*a350*/  HADD2.F32 R90, -RZ, R7.reuse.H0_H0 ;  /* 0x20000007ff5a7230 */ /* 0x100fe20000004100 */
[----:B------:R-:W-:Y:S01]  /*a360*/  F2FP.F16.E4M3.UNPACK_B R138, R138.H1 ;  /* 0x0000008aff8a723e */ /* 0x000fe200030006ff */
[----:B------:R-:W-:Y:S01]  /*a370*/  HADD2.F32 R91, -RZ, R7.H1_H1 ;  /* 0x30000007ff5b7230 */ /* 0x000fe20000004100 */
[----:B------:R-:W-:Y:S01]  /*a380*/  F2FP.F16.E4M3.UNPACK_B R139, R139.H1 ;  /* 0x0000008bff8b723e */ /* 0x000fe200030006ff */
[--C-:B------:R-:W-:Y:S01]  /*a390*/  HADD2.F32 R94, -RZ, R6.reuse.H0_H0 ;  /* 0x20000006ff5e7230 */ /* 0x100fe20000004100 */
[----:B------:R-:W-:Y:S01]  /*a3a0*/  IADD3 R180, PT, PT, R180, 0x250, RZ ;  /* 0x00000250b4b47810 */ /* 0x000fe20007ffe0ff */
[----:B------:R-:W-:Y:S01]  /*a3b0*/  HADD2.F32 R95, -RZ, R6.H1_H1 ;  /* 0x30000006ff5f7230 */ /* 0x000fe20000004100 */
[----:B------:R-:W-:Y:S01]  /*a3c0*/  F2FP.F16.E4M3.UNPACK_B R107, R145 ;  /* 0x00000091ff6b723e */ /* 0x000fe200020006ff */
[--C-:B------:R-:W-:Y:S01]  /*a3d0*/  HADD2.F32 R98, -RZ, R5.reuse.H0_H0 ;  /* 0x20000005ff627230 */ /* 0x100fe20000004100 */
[----:B------:R-:W-:Y:S01]  /*a3e0*/  LOP3.LUT R180, R180, 0xfefffff8, RZ, 0xc0, !PT ;  /* 0xfefffff8b4b47812 */ /* 0x000fe200078ec0ff */
[----:B------:R-:W-:Y:S01]  /*a3f0*/  HADD2.F32 R99, -RZ, R5.H1_H1 ;  /* 0x30000005ff637230 */ /* 0x000fe20000004100 */
[----:B------:R-:W-:Y:S01]  /*a400*/  F2FP.F16.E4M3.UNPACK_B R111, R146 ;  /* 0x00000092ff6f723e */ /* 0x000fe200020006ff */
[--C-:B------:R-:W-:Y:S01]  /*a410*/  HADD2.F32 R102, -RZ, R4.reuse.H0_H0 ;  /* 0x20000004ff667230 */ /* 0x100fe20000004100 */
[----:B------:R-:W-:Y:S01]  /*a420*/  F2FP.F16.E4M3.UNPACK_B R115, R147 ;  /* 0x00000093ff73723e */ /* 0x000fe200020006ff */
[----:B------:R-:W-:Y:S01]  /*a430*/  HADD2.F32 R103, -RZ, R4.H1_H1 ;  /* 0x30000004ff677230 */ /* 0x000fe20000004100 */
[----:B------:R-:W-:Y:S01]  /*a440*/  F2FP.F16.E4M3.UNPACK_B R119, R148 ;  /* 0x00000094ff77723e */ /* 0x000fe200020006ff */
[----:B------:R-:W1:Y:S01]  /*a450*/  LDTM.x64 R4, tmem[UR4+0x40] ;  /* 0x00004004000479ee */ /* 0x000e620008340000 */
[--C-:B------:R-:W-:Y:S01]  /*a460*/  HADD2.F32 R0, -RZ, R2.reuse.H0_H0 ;  /* 0x20000002ff007230 */ /* 0x100fe20000004100 */
[----:B------:R-:W-:Y:S01]  /*a470*/  NOP ;  /* 0x0000000000007918 */ /* 0x000fe20000000000 */
[----:B-1----:R1:W-:Y:S01]  /*a480*/  SYNCS.ARRIVE.TRANS64.RED.A1T0 RZ, [R180+URZ], RZ ;  /* 0x000000ffb4ff79a7 */ /* 0x0023e200081004ff */
[----:B------:R-:W-:Y:S01]  /*a490*/  HADD2.F32 R2, -RZ, R2.H1_H1 ;  /* 0x30000002ff027230 */ /* 0x000fe20000004100 */
[----:B------:R-:W-:Y:S01]  /*a4a0*/  F2FP.F16.E4M3.UNPACK_B R123, R149 ;  /* 0x00000095ff7b723e */ /* 0x000fe200020006ff */
[----:B------:R-:W-:Y:S01]  /*a4b0*/  HADD2.F32 R78, -RZ, R137.H1_H1 ;  /* 0x30000089ff4e7230 */ /* 0x000fe20000004100 */
[----:B------:R-:W-:Y:S01]  /*a4c0*/  F2FP.F16.E4M3.UNPACK_B R127, R150 ;  /* 0x00000096ff7f723e */ /* 0x000fe200020006ff */
[--C-:B------:R-:W-:Y:S01]  /*a4d0*/  HADD2.F32 R106, -RZ, R107.reuse.H0_H0 ;  /* 0x2000006bff6a7230 */ /* 0x100fe20000004100 */
[----:B------:R-:W-:Y:S01]  /*a4e0*/  F2FP.F16.E4M3.UNPACK_B R130, R151 ;  /* 0x00000097ff82723e */ /* 0x000fe200020006ff */
[----:B------:R-:W-:Y:S01]  /*a4f0*/  HADD2.F32 R107, -RZ, R107.H1_H1 ;  /* 0x3000006bff6b7230 */ /* 0x000fe20000004100 */
[----:B------:R-:W-:Y:S01]  /*a500*/  F2FP.F16.E4M3.UNPACK_B R140, R140.H1 ;  /* 0x0000008cff8c723e */ /* 0x000fe200030006ff */
        /* <DEDUP_REMOVED lines=12> */
[C---:B------:R-:W-:Y:S01]  /*a5d0*/  FMUL R4, R70.reuse, R4 ;  /* 0x0000000446047220 */ /* 0x040fe20000400000 */
[C---:B------:R-:W-:Y:S01]  /*a5e0*/  FMUL R5, R70.reuse, R5 ;  /* 0x0000000546057220 */ /* 0x040fe20000400000 */
[--C-:B------:R-:W-:Y:S02]  /*a5f0*/  HADD2.F32 R3, -RZ, R136.reuse.H0_H0 ;  /* 0x20000088ff037230 */ /* 0x100fe40000004100 */
        /* <DEDUP_REMOVED lines=9> */
[----:B------:R-:W-:Y:S02]  /*a690*/  HADD2.F32 R122, -RZ, R123.H0_H0 ;  /* 0x2000007bff7a7230 */ /* 0x000fe40000004100 */
[C---:B------:R-:W-:Y:S01]  /*a6a0*/  FMUL R6, R70.reuse, R6 ;  /* 0x0000000646067220 */ /* 0x040fe20000400000 */
[----:B------:R-:W-:Y:S02]  /*a6b0*/  HADD2.F32 R72, -RZ, R136.H1_H1 ;  /* 0x30000088ff487230 */ /* 0x000fe40000004100 */
[C---:B------:R-:W-:Y:S01]  /*a6c0*/  FMUL R7, R70.reuse, R7 ;  /* 0x0000000746077220 */ /* 0x040fe20000400000 */
[----:B------:R-:W-:Y:S02]  /*a6d0*/  HADD2.F32 R75, -RZ, R137.H0_H0 ;  /* 0x20000089ff4b7230 */ /* 0x000fe40000004100 */
[C---:B------:R-:W-:Y:S01]  /*a6e0*/  FFMA R6, R73.reuse, R3, R6 ;  /* 0x0000000349067223 */ /* 0x040fe20000000006 */
[----:B------:R-:W-:Y:S02]  /*a6f0*/  HADD2.F32 R123, -RZ, R123.H1_H1 ;  /* 0x3000007bff7b7230 */ /* 0x000fe40000004100 */
[C---:B------:R-:W-:Y:S01]  /*a700*/  FFMA R7, R73.reuse, R72, R7 ;  /* 0x0000004849077223 */ /* 0x040fe20000000007 */
[C---:B------:R-:W-:Y:S01]  /*a710*/  FFMA R8, R73.reuse, R74, R8 ;  /* 0x0000004a49087223 */ /* 0x040fe20000000008 */
[----:B------:R-:W-:Y:S01]  /*a720*/  FFMA R9, R73, R76, R9 ;  /* 0x0000004c49097223 */ /* 0x000fe20000000009 */
[--C-:B------:R-:W-:Y:S02]  /*a730*/  HADD2.F32 R126, -RZ, R127.reuse.H0_H0 ;  /* 0x2000007fff7e7230 */ /* 0x100fe40000004100 */
[C---:B------:R-:W-:Y:S01]  /*a740*/  FMUL R10, R70.reuse, R10 ;  /* 0x0000000a460a7220 */ /* 0x040fe20000400000 */
[----:B------:R-:W-:Y:S01]  /*a750*/  F2FP.SATFINITE.E4M3.F32.PACK_AB_MERGE_C R76, R7, R6, RZ ;  /* 0x00000006074c723e */ /* 0x000fe200048070ff */
[C---:B------:R-:W-:Y:S01]  /*a760*/  FMUL R7, R70.reuse, R20 ;  /* 0x0000001446077220 */ /* 0x040fe20000400000 */
[----:B------:R-:W-:Y:S02]  /*a770*/  HADD2.F32 R127, -RZ, R127.H1_H1 ;  /* 0x3000007fff7f7230 */ /* 0x000fe40000004100 */
[C---:B------:R-:W-:Y:S01]  /*a780*/  FFMA R10, R73.reuse, R75, R10 ;  /* 0x0000004b490a7223 */ /* 0x040fe2000000000a */
[----:B------:R-:W-:Y:S02]  /*a790*/  HADD2.F32 R72, -RZ, R130.H0_H0 ;  /* 0x20000082ff487230 */ /* 0x000fe40000004100 */
[C---:B------:R-:W-:Y:S01]  /*a7a0*/  FMUL R11, R70.reuse, R11 ;  /* 0x0000000b460b7220 */ /* 0x040fe20000400000 */
[--C-:B------:R-:W-:Y:S02]  /*a7b0*/  HADD2.F32 R79, -RZ, R138.reuse.H0_H0 ;  /* 0x2000008aff4f7230 */ /* 0x100fe40000004100 */
[C---:B------:R-:W-:Y:S01]  /*a7c0*/  FMUL R14, R70.reuse, R14 ;  /* 0x0000000e460e7220 */ /* 0x040fe20000400000 */
[----:B------:R-:W-:Y:S02]  /*a7d0*/  HADD2.F32 R82, -RZ, R138.H1_H1 ;  /* 0x3000008aff527230 */ /* 0x000fe40000004100 */
[C---:B------:R-:W-:Y:S01]  /*a7e0*/  FFMA R11, R73.reuse, R78, R11 ;  /* 0x0000004e490b7223 */ /* 0x040fe2000000000b */
[C---:B------:R-:W-:Y:S01]  /*a7f0*/  FFMA R12, R73.reuse, R77, R12 ;  /* 0x0000004d490c7223 */ /* 0x040fe2000000000c */
[C---:B------:R-:W-:Y:S01]  /*a800*/  FFMA R13, R73.reuse, R80, R13 ;  /* 0x00000050490d7223 */ /* 0x040fe2000000000d */
[----:B------:R-:W-:Y:S01]  /*a810*/  FFMA R14, R73, R79, R14 ;  /* 0x0000004f490e7223 */ /* 0x000fe2000000000e */
[----:B------:R-:W-:Y:S01]  /*a820*/  HADD2.F32 R75, -RZ, R130.H1_H1 ;  /* 0x30000082ff4b7230 */ /* 0x000fe20000004100 */
[----:B------:R-:W-:Y:S01]  /*a830*/  F2FP.SATFINITE.E4M3.F32.PACK_AB_MERGE_C R78, R11, R10, RZ ;  /* 0x0000000a0b4e723e */ /* 0x000fe200048070ff */
[C---:B------:R-:W-:Y:S01]  /*a840*/  FMUL R10, R70.reuse, R21 ;  /* 0x00000015460a7220 */ /* 0x040fe20000400000 */
[C---:B------:R-:W-:Y:S01]  /*a850*/  FMUL R21, R70.reuse, R28 ;  /* 0x0000001c46157220 */ /* 0x040fe20000400000 */
        /* <DEDUP_REMOVED lines=8> */
[C---:B------:R-:W-:Y:S01]  /*a8e0*/  FMUL R18, R70.reuse, R25 ;  /* 0x0000001946127220 */ /* 0x040fe20000400000 */
[----:B------:R-:W-:Y:S01]  /*a8f0*/  F2FP.SATFINITE.E4M3.F32.PACK_AB_MERGE_C R14, R15, R14, RZ ;  /* 0x0000000e0f0e723e */ /* 0x000fe200048070ff */
        /* <DEDUP_REMOVED lines=8> */
[C---:B------:R-:W-:Y:S01]  /*a980*/  FFMA R11, R73.reuse, R88, R11 ;  /* 0x00000058490b7223 */ /* 0x040fe2000000000b */
[----:B------:R-:W-:Y:S01]  /*a990*/  FMUL R22, R70, R29 ;  /* 0x0000001d46167220 */ /* 0x000fe20000400000 */
        /* <DEDUP_REMOVED lines=13> */
[----:B------:R-:W-:Y:S01]  /*aa70*/  FMUL R20, R70, R27 ;  /* 0x0000001b46147220 */ /* 0x000fe20000400000 */
[--C-:B------:R-:W-:Y:S01]  /*aa80*/  HADD2.F32 R96, -RZ, R142.reuse.H0_H0 ;  /* 0x2000008eff607230 */ /* 0x100fe20000004100 */
[----:B------:R-:W-:Y:S01]  /*aa90*/  F2FP.SATFINITE.E4M3.F32.PACK_AB_MERGE_C R16, R10, R7, R16 ;  /* 0x000000070a10723e */ /* 0x000fe20004807010 */
[----:B------:R-:W-:Y:S02]  /*aaa0*/  HADD2.F32 R97, -RZ, R142.H1_H1 ;  /* 0x3000008eff617230 */ /* 0x000fe40000004100 */
[C---:B------:R-:W-:Y:S01]  /*aab0*/  FFMA R20, R73.reuse, R93, R20 ;  /* 0x0000005d49147223 */ /* 0x040fe20000000014 */
[C---:B------:R-:W-:Y:S01]  /*aac0*/  FFMA R21, R73.reuse, R94, R21 ;  /* 0x0000005e49157223 */ /* 0x040fe20000000015 */
[C---:B------:R-:W-:Y:S01]  /*aad0*/  FFMA R22, R73.reuse, R95, R22 ;  /* 0x0000005f49167223 */ /* 0x040fe20000000016 */
[C---:B------:R-:W-:Y:S01]  /*aae0*/  FMUL R23, R70.reuse, R30 ;  /* 0x0000001e46177220 */ /* 0x040fe20000400000 */
[----:B------:R-:W-:Y:S01]  /*aaf0*/  FMUL R30, R70, R37 ;  /* 0x00000025461e7220 */ /* 0x000fe20000400000 */
[----:B------:R-:W-:Y:S01]  /*ab00*/  F2FP.SATFINITE.E4M3.F32.PACK_AB_MERGE_C R19, R20, R19, RZ ;  /* 0x000000131413723e */ /* 0x000fe200048070ff */
[C---:B------:R-:W-:Y:S01]  /*ab10*/  FMUL R37, R70.reuse, R44 ;  /* 0x0000002c46257220 */ /* 0x040fe20000400000 */
[C---:B------:R-:W-:Y:S01]  /*ab20*/  FFMA R23, R73.reuse, R96, R23 ;  /* 0x0000006049177223 */ /* 0x040fe20000000017 */
        /* <DEDUP_REMOVED lines=20> */
[----:B------:R-:W-:Y:S01]  /*ac70*/  F2FP.F16.E4M3.UNPACK_B R147, R147.H1 ;  /* 0x00000093ff93723e */ /* 0x000fe200030006ff */
[----:B------:R-:W-:Y:S01]  /*ac80*/  FMUL R38, R70, R45 ;  /* 0x0000002d46267220 */ /* 0x000fe20000400000 */
[----:B------:R-:W-:Y:S01]  /*ac90*/  F2FP.SATFINITE.E4M3.F32.PACK_AB_MERGE_C R19, R28, R27, RZ ;  /* 0x0000001b1c13723e */ /* 0x000fe200048070ff */
[----:B------:R-:W-:Y:S01]  /*aca0*/  FFMA R31, R73, R104, R31 ;  /* 0x00000068491f7223 */ /* 0x000fe2000000001f */
[C---:B------:R-:W-:Y:S01]  /*acb0*/  FMUL R45, R70.reuse, R52 ;  /* 0x00000034462d7220 */ /* 0x040fe20000400000 */
[C---:B------:R-:W-:Y:S01]  /*acc0*/  FMUL R52, R70.reuse, R59 ;  /* 0x0000003b46347220 */ /* 0x040fe20000400000 */
[----:B------:R-:W-:Y:S01]  /*acd0*/  F2FP.F16.E4M3.UNPACK_B R148, R148.H1 ;  /* 0x00000094ff94723e */ /* 0x000fe200030006ff */
[C---:B------:R-:W-:Y:S01]  /*ace0*/  FMUL R59, R70.reuse, R66 ;  /* 0x00000042463b7220 */ /* 0x040fe20000400000 */
[----:B------:R-:W-:Y:S01]  /*acf0*/  F2FP.SATFINITE.E4M3.F32.PACK_AB_MERGE_C R66, R13, R12, R14 ;  /* 0x0000000c0d42723e */ /* 0x000fe2000480700e */
        /* <DEDUP_REMOVED lines=11> */
[C---:B------:R-:W-:Y:S01]  /*adb0*/  FFMA R35, R73.reuse, R108, R35 ;  /* 0x0000006c49237223 */ /* 0x040fe20000000023 */
[C---:B------:R-:W-:Y:S01]  /*adc0*/  FMUL R36, R70.reuse, R43 ;  /* 0x0000002b46247220 */ /* 0x040fe20000400000 */
[--C-:B------:R-:W-:Y:S02]  /*add0*/  HADD2.F32 R112, -RZ, R146.reuse.H0_H0 ;  /* 0x20000092ff707230 */ /* 0x100fe40000004100 */
[C---:B------:R-:W-:Y:S01]  /*ade0*/  FMUL R39, R70.reuse, R46 ;  /* 0x0000002e46277220 */ /* 0x040fe20000400000 */
        /* <DEDUP_REMOVED lines=13> */
[C---:B------:R-:W-:Y:S01]  /*aec0*/  FMUL R46, R70.reuse, R53 ;  /* 0x00000035462e7220 */ /* 0x040fe20000400000 */
[--C-:B------:R-:W-:Y:S02]  /*aed0*/  HADD2.F32 R120, -RZ, R148.reuse.H0_H0 ;  /* 0x20000094ff787230 */ /* 0x100fe40000004100 */
[C---:B------:R-:W-:Y:S01]  /*aee0*/  FMUL R50, R70.reuse, R57 ;  /* 0x0000003946327220 */ /* 0x040fe20000400000 */
[C---:B------:R-:W-:Y:S01]  /*aef0*/  FMUL R51, R70.reuse, R58 ;  /* 0x0000003a46337220 */ /* 0x040fe20000400000 */
[C---:B------:R-:W-:Y:S01]  /*af00*/  FMUL R53, R70.reuse, R60 ;  /* 0x0000003c46357220 */ /* 0x040fe20000400000 */
[C---:B------:R-:W-:Y:S01]  /*af10*/  FFMA R43, R73.reuse, R116, R43 ;  /* 0x00000074492b7223 */ /* 0x040fe2000000002b */
[----:B------:R-:W-:Y:S02]  /*af20*/  HADD2.F32 R121, -RZ, R148.H1_H1 ;  /* 0x30000094ff797230 */ /* 0x000fe40000004100 */
[C---:B------:R-:W-:Y:S01]  /*af30*/  FMUL R47, R70.reuse, R54 ;  /* 0x00000036462f7220 */ /* 0x040fe20000400000 */
[C---:B------:R-:W-:Y:S01]  /*af40*/  FMUL R57, R70.reuse, R64 ;  /* 0x0000004046397220 */ /* 0x040fe20000400000 */
[C---:B------:R-:W-:Y:S01]  /*af50*/  FMUL R58, R70.reuse, R65 ;  /* 0x00000041463a7220 */ /* 0x040fe20000400000 */
[C---:B------:R-:W-:Y:S01]  /*af60*/  FMUL R60, R70.reuse, R67 ;  /* 0x00000043463c7220 */ /* 0x040fe20000400000 */
[----:B------:R-:W-:Y:S01]  /*af70*/  FFMA R44, R73, R117, R44 ;  /* 0x00000075492c7223 */ /* 0x000fe2000000002c */
[C---:B------:R-:W-:Y:S01]  /*af80*/  FMUL R48, R70.reuse, R55 ;  /* 0x0000003746307220 */ /* 0x040fe20000400000 */
[----:B------:R-:W-:Y:S01]  /*af90*/  F2FP.SATFINITE.E4M3.F32.PACK_AB_MERGE_C R64, R5, R4, R76 ;  /* 0x000000040540723e */ /* 0x000fe2000480704c */
[----:B------:R-:W-:Y:S01]  /*afa0*/  FFMA R45, R73, R118, R45 ;  /* 0x00000076492d7223 */ /* 0x000fe2000000002d */
[----:B------:R-:W-:Y:S01]  /*afb0*/  F2FP.SATFINITE.E4M3.F32.PACK_AB_MERGE_C R65, R9, R8, R78 ;  /* 0x000000080941723e */ /* 0x000fe2000480704e */
[----:B------:R-:W-:Y:S01]  /*afc0*/  FMUL R49, R70, R56 ;  /* 0x0000003846317220 */ /* 0x000fe20000400000 */
[----:B------:R-:W-:Y:S01]  /*afd0*/  F2FP.SATFINITE.E4M3.F32.PACK_AB_MERGE_C R67, R2, R0, R3 ;  /* 0x000000000243723e */ /* 0x000fe20004807003 */
[C---:B------:R-:W-:Y:S01]  /*afe0*/  FFMA R46, R73.reuse, R119, R46 ;  /* 0x00000077492e7223 */ /* 0x040fe2000000002e */
[----:B------:R-:W-:Y:S01]  /*aff0*/  F2FP.F16.E4M3.UNPACK_B R150, R150.H1 ;  /* 0x00000096ff96723e */ /* 0x000fe200030006ff */
[--C-:B------:R-:W-:Y:S02]  /*b000*/  HADD2.F32 R124, -RZ, R149.reuse.H0_H0 ;  /* 0x20000095ff7c7230 */ /* 0x100fe40000004100 */
[C---:B------:R-:W-:Y:S01]  /*b010*/  FFMA R47, R73.reuse, R120, R47 ;  /* 0x00000078492f7223 */ /* 0x040fe2000000002f */
[----:B------:R1:W-:Y:S01]  /*b020*/  STS.128 [R163+UR50+0x6400], R64 ;  /* 0x00640040a3007988 */ /* 0x0003e20008000c32 */
[----:B------:R-:W-:Y:S02]  /*b030*/  HADD2.F32 R125, -RZ, R149.H1_H1 ;  /* 0x30000095ff7d7230 */ /* 0x000fe40000004100 */
[C---:B------:R-:W-:Y:S01]  /*b040*/  FFMA R48, R73.reuse, R121, R48 ;  /* 0x0000007949307223 */ /* 0x040fe20000000030 */
[C---:B------:R-:W-:Y:S01]  /*b050*/  FFMA R49, R73.reuse, R122, R49 ;  /* 0x0000007a49317223 */ /* 0x040fe20000000031 */
[----:B------:R-:W-:Y:S01]  /*b060*/  F2FP.F16.E4M3.UNPACK_B R151, R151.H1 ;  /* 0x00000097ff97723e */ /* 0x000fe200030006ff */
[C---:B------:R-:W-:Y:S01]  /*b070*/  FFMA R50, R73.reuse, R123, R50 ;  /* 0x0000007b49327223 */ /* 0x040fe20000000032 */
[----:B------:R-:W-:Y:S01]  /*b080*/  FMUL R54, R70, R61 ;  /* 0x0000003d46367220 */ /* 0x000fe20000400000 */
[--C-:B------:R-:W-:Y:S01]  /*b090*/  HADD2.F32 R128, -RZ, R150.reuse.H0_H0 ;  /* 0x20000096ff807230 */ /* 0x100fe20000004100 */
[----:B------:R1:W-:Y:S01]  /*b0a0*/  STS.128 [R181+0x6010], R16 ;  /* 0x00601010b5007388 */ /* 0x0003e20000000c00 */
[----:B------:R-:W-:Y:S01]  /*b0b0*/  F2FP.SATFINITE.E4M3.F32.PACK_AB_MERGE_C R35, R36, R35, RZ ;  /* 0x000000232423723e */ /* 0x000fe200048070ff */
[C---:B------:R-:W-:Y:S01]  /*b0c0*/  FFMA R51, R73.reuse, R124, R51 ;  /* 0x0000007c49337223 */ /* 0x040fe20000000033 */
[----:B------:R-:W-:Y:S01]  /*b0d0*/  F2FP.SATFINITE.E4M3.F32.PACK_AB_MERGE_C R39, R40, R39, RZ ;  /* 0x000000272827723e */ /* 0x000fe200048070ff */
[----:B------:R-:W-:Y:S02]  /*b0e0*/  HADD2.F32 R129, -RZ, R150.H1_H1 ;  /* 0x30000096ff817230 */ /* 0x000fe40000004100 */
[C---:B------:R-:W-:Y:S01]  /*b0f0*/  FMUL R55, R70.reuse, R62 ;  /* 0x0000003e46377220 */ /* 0x040fe20000400000 */
[C---:B------:R-:W-:Y:S01]  /*b100*/  FFMA R52, R73.reuse, R125, R52 ;  /* 0x0000007d49347223 */ /* 0x040fe20000000034 */
[----:B------:R-:W-:Y:S01]  /*b110*/  FMUL R56, R70, R63 ;  /* 0x0000003f46387220 */ /* 0x000fe20000400000 */
[C---:B------:R-:W-:Y:S01]  /*b120*/  FFMA R53, R73.reuse, R126, R53 ;  /* 0x0000007e49357223 */ /* 0x040fe20000000035 */
[C---:B------:R-:W-:Y:S01]  /*b130*/  FFMA R54, R73.reuse, R127, R54 ;  /* 0x0000007f49367223 */ /* 0x040fe20000000036 */
[--C-:B------:R-:W-:Y:S02]  /*b140*/  HADD2.F32 R74, -RZ, R151.reuse.H0_H0 ;  /* 0x20000097ff4a7230 */ /* 0x100fe40000004100 */
[C---:B------:R-:W-:Y:S01]  /*b150*/  FFMA R55, R73.reuse, R128, R55 ;  /* 0x0000008049377223 */ /* 0x040fe20000000037 */
[----:B------:R-:W-:Y:S02]  /*b160*/  HADD2.F32 R131, -RZ, R151.H1_H1 ;  /* 0x30000097ff837230 */ /* 0x000fe40000004100 */
[C---:B------:R-:W-:Y:S01]  /*b170*/  FFMA R56, R73.reuse, R129, R56 ;  /* 0x0000008149387223 */ /* 0x040fe20000000038 */
[----:B------:R-:W-:Y:S01]  /*b180*/  F2FP.SATFINITE.E4M3.F32.PACK_AB_MERGE_C R43, R44, R43, RZ ;  /* 0x0000002b2c2b723e */ /* 0x000fe200048070ff */
[C---:B------:R-:W-:Y:S01]  /*b190*/  FFMA R57, R73.reuse, R72, R57 ;  /* 0x0000004849397223 */ /* 0x040fe20000000039 */
[C---:B------:R-:W-:Y:S01]  /*b1a0*/  FFMA R58, R73.reuse, R75, R58 ;  /* 0x0000004b493a7223 */ /* 0x040fe2000000003a */
[C---:B------:R-:W-:Y:S01]  /*b1b0*/  FFMA R59, R73.reuse, R74, R59 ;  /* 0x0000004a493b7223 */ /* 0x040fe2000000003b */
[----:B------:R-:W-:Y:S01]  /*b1c0*/  F2FP.SATFINITE.E4M3.F32.PACK_AB_MERGE_C R33, R34, R33, R35 ;  /* 0x000000212221723e */ /* 0x000fe20004807023 */
[----:B------:R-:W-:Y:S01]  /*b1d0*/  FFMA R60, R73, R131, R60 ;  /* 0x00000083493c7223 */ /* 0x000fe2000000003c */
[----:B------:R-:W-:Y:S02]  /*b1e0*/  F2FP.SATFINITE.E4M3.F32.PACK_AB_MERGE_C R32, R30, R29, R32 ;  /* 0x0000001d1e20723e */ /* 0x000fe40004807020 */
        /* <DEDUP_REMOVED lines=11> */
[----:B------:R-:W-:Y:S03]  /*b2a0*/  IADD3 R68, PT, PT, R68, 0x1, RZ ;  /* 0x0000000144447810 */ /* 0x000fe60007ffe0ff */
        /* <DEDUP_REMOVED lines=10> */
[----:B------:R-:W-:Y:S02]  /*b350*/  UIADD3 UR40, UPT, UPT, UR50, 0x6400, URZ ;  /* 0x0000640032287890 */ /* 0x000fe4000fffe0ff */
[----:B------:R-:W-:Y:S02]  /*b360*/  UIADD3 UR41, UPT, UPT, UR51, 0x40, URZ ;  /* 0x0000004033297890 */ /* 0x000fe4000fffe0ff */
[----:B--2---:R-:W-:Y:S04]  /*b370*/  UIADD3 UR4, UP0, UPT, UR6, 0x780, URZ ;  /* 0x0000078006047890 */ /* 0x004fe8000ff1e0ff */
[----:B------:R-:W-:Y:S09]  /*b380*/  UIADD3.X UR5, UPT, UPT, URZ, UR7, URZ, UP0, !UPT ;  /* 0x00000007ff057290 */ /* 0x000ff200087fe4ff */
[----:B------:R2:W-:Y:S01]  /*b390*/  UTMASTG.5D [UR40], [UR4] ;  /* 0x00000028040073b5 */ /* 0x0005e20008020000 */
[----:B------:R0:W-:Y:S01]  /*b3a0*/  UTMACMDFLUSH ;  /* 0x00000000000079b7 */ /* 0x0001e20000000000 */
[----:B--2---:R-:W-:Y:S04]  /*b3b0*/  DEPBAR.LE SB0, 0x1 ;  /* 0x000080400000791a */ /* 0x004fe80000000000 */
.L_x_144:
[----:B------:R-:W-:Y:S05]  /*b3c0*/  BSYNC.RECONVERGENT B0 ;  /* 0x0000000000007941 */ /* 0x000fea0003800200 */
.L_x_143:
[----:B------:R-:W-:Y:S01]  /*b3d0*/  R2UR UR5, R171 ;  /* 0x00000000ab0572ca */ /* 0x000fe200000e0000 */
[----:B------:R-:W-:Y:S01]  /*b3e0*/  BAR.SYNC.DEFER_BLOCKING 0x1, 0x80 ;  /* 0x0042000000007b1d */ /* 0x000fe20000010000 */
[----:B------:R-:W-:Y:S01]  /*b3f0*/  R2UR UR4, R172 ;  /* 0x00000000ac0472ca */ /* 0x000fe200000e0000 */
[----:B------:R-:W-:Y:S01]  /*b400*/  UISETP.NE.AND UP0, UPT, UR54, URZ, UPT ;  /* 0x000000ff3600728c */ /* 0x000fe2000bf05270 */
[C---:B------:R-:W-:Y:S02]  /*b410*/  ISETP.NE.AND P0, PT, R68.reuse, 0x2, PT ;  /* 0x000000024400780c */ /* 0x040fe40003f05270 */
[----:B------:R-:W-:Y:S02]  /*b420*/  LOP3.LUT R161, R161, 0x1, RZ, 0x3c, !PT ;  /* 0x00000001a1a17812 */ /* 0x000fe400078e3cff */
[----:B------:R-:W-:Y:S02]  /*b430*/  SEL R3, RZ, 0x1, P0 ;  /* 0x00000001ff037807 */ /* 0x000fe40000000000 */
[----:B------:R-:W-:Y:S02]  /*b440*/  SEL R68, R68, RZ, P0 ;  /* 0x000000ff44447207 */ /* 0x000fe40000000000 */
[----:B------:R-:W-:Y:S01]  /*b450*/  LOP3.LUT R162, R162, R3, RZ, 0x3c, !PT ;  /* 0x00000003a2a27212 */ /* 0x000fe200078e3cff */
[----:B------:R-:W-:Y:S02]  /*b460*/  UIADD3 UR23, UPT, UPT, UR36, UR5, URZ ;  /* 0x0000000524177290 */ /* 0x000fe4000fffe0ff */
[----:B------:R-:W-:Y:S01]  /*b470*/  UIADD3 UR28, UPT, UPT, UR37, UR4, URZ ;  /* 0x00000004251c7290 */ /* 0x000fe2000fffe0ff */
[----:B------:R-:W-:Y:S01]  /*b480*/  UMOV UR52, UR63 ;  /* 0x0000003f00347c82 */ /* 0x000fe20008000000 */
[----:B------:R-:W-:Y:S10]  /*b490*/  BRA.U UP0, `(.L_x_145) ;  /* 0xffffffbd00e87547 */ /* 0x000ff4000b83ffff */
[----:B------:R-:W-:Y:S05]  /*b4a0*/  EXIT ;  /* 0x000000000000794d */ /* 0x000fea0003800000 */
.L_x_25:
[----:B------:R-:W-:Y:S07]  /*b4b0*/  MOV R0, UR11 ;  /* 0x0000000b00007c02 */ /* 0x000fee0008000f00 */
.L_x_146:
[----:B-1----:R1:W2:Y:S02]  /*b4c0*/  SYNCS.PHASECHK.TRANS64.TRYWAIT P0, [R0+URZ+0x100], R5 ;  /* 0x00010005000075a7 */ /* 0x0022a400080011ff */
[----:B--2---:R-:W-:Y:S05]  /*b4d0*/  @!P0 NANOSLEEP.SYNCS 0x989680 ;  /* 0x009896800000895d */ /* 0x004fea0003900000 */
[----:B------:R-:W2:Y:S02]  /*b4e0*/  @!P0 SYNCS.PHASECHK.TRANS64 P0, [R0+URZ+0x100], R5 ;  /* 0x00010005000085a7 */ /* 0x000ea400080010ff */
[----:B--2---:R-:W-:Y:S05]  /*b4f0*/  @!P0 BRA `(.L_x_146) ;  /* 0xfffffffc00f08947 */ /* 0x004fea000383ffff */
[----:B------:R-:W-:Y:S05]  /*b500*/  BRA `(.L_x_24) ;  /* 0xffffff6c00b87947 */ /* 0x000fea000383ffff */
.L_x_32:
[----:B------:R-:W-:Y:S07]  /*b510*/  MOV R0, UR28 ;  /* 0x0000001c00007c02 */ /* 0x000fee0008000f00 */
.L_x_147:
[----:B-1----:R1:W2:Y:S02]  /*b520*/  SYNCS.PHASECHK.TRANS64.TRYWAIT P0, [R0+URZ+0x100], R5 ;  /* 0x00010005000075a7 */ /* 0x0022a400080011ff */
[----:B--2---:R-:W-:Y:S05]  /*b530*/  @!P0 NANOSLEEP.SYNCS 0x989680 ;  /* 0x009896800000895d */ /* 0x004fea0003900000 */
[----:B------:R-:W2:Y:S02]  /*b540*/  @!P0 SYNCS.PHASECHK.TRANS64 P0, [R0+URZ+0x100], R5 ;  /* 0x00010005000085a7 */ /* 0x000ea400080010ff */
[----:B--2---:R-:W-:Y:S05]  /*b550*/  @!P0 BRA `(.L_x_147) ;  /* 0xfffffffc00f08947 */ /* 0x004fea000383ffff */
[----:B------:R-:W-:Y:S05]  /*b560*/  BRA `(.L_x_31) ;  /* 0xffffff7400287947 */ /* 0x000fea000383ffff */
.L_x_37:
[----:B-1----:R-:W-:-:S07]  /*b570*/  MOV R0, UR30 ;  /* 0x0000001e00007c02 */ /* 0x002fce0008000f00 */
.L_x_148:
[----:B-1----:R1:W2:Y:S02]  /*b580*/  SYNCS.PHASECHK.TRANS64.TRYWAIT P0, [R0+URZ+0x230], R3 ;  /* 0x00023003000075a7 */ /* 0x0022a400080011ff */
[----:B--2---:R-:W-:Y:S05]  /*b590*/  @!P0 NANOSLEEP.SYNCS 0x989680 ;  /* 0x009896800000895d */ /* 0x004fea0003900000 */
[----:B------:R-:W2:Y:S02]  /*b5a0*/  @!P0 SYNCS.PHASECHK.TRANS64 P0, [R0+URZ+0x230], R3 ;  /* 0x00023003000085a7 */ /* 0x000ea400080010ff */
[----:B--2---:R-:W-:Y:S05]  /*b5b0*/  @!P0 BRA `(.L_x_148) ;  /* 0xfffffffc00f08947 */ /* 0x004fea000383ffff */
[----:B------:R-:W-:Y:S05]  /*b5c0*/  BRA `(.L_x_149) ;  /* 0xffffff7800187947 */ /* 0x000fea000383ffff */
.L_x_41:
[----:B------:R-:W-:-:S07]  /*b5d0*/  MOV R0, UR4 ;  /* 0x0000000400007c02 */ /* 0x000fce0008000f00 */
.L_x_150:
[----:B-1----:R1:W2:Y:S02]  /*b5e0*/  SYNCS.PHASECHK.TRANS64.TRYWAIT P0, [R0+URZ], R3 ;  /* 0x00000003000075a7 */ /* 0x0022a400080011ff */
[----:B--2---:R-:W-:Y:S05]  /*b5f0*/  @!P0 NANOSLEEP.SYNCS 0x989680 ;  /* 0x009896800000895d */ /* 0x004fea0003900000 */
[----:B------:R-:W2:Y:S02]  /*b600*/  @!P0 SYNCS.PHASECHK.TRANS64 P0, [R0+URZ], R3 ;  /* 0x00000003000085a7 */ /* 0x000ea400080010ff */
[----:B--2---:R-:W-:Y:S05]  /*b610*/  @!P0 BRA `(.L_x_150) ;  /* 0xfffffffc00f08947 */ /* 0x004fea000383ffff */
[----:B------:R-:W-:Y:S05]  /*b620*/  BRA `(.L_x_151) ;  /* 0xffffff7c00ac7947 */ /* 0x000fea000383ffff */
.L_x_42:
[----:B------:R-:W-:-:S07]  /*b630*/  MOV R0, UR5 ;  /* 0x0000000500007c02 */ /* 0x000fce0008000f00 */
.L_x_152:
[----:B-1----:R1:W2:Y:S02]  /*b640*/  SYNCS.PHASECHK.TRANS64.TRYWAIT P0, [R0+URZ], R3 ;  /* 0x00000003000075a7 */ /* 0x0022a400080011ff */
[----:B--2---:R-:W-:Y:S05]  /*b650*/  @!P0 NANOSLEEP.SYNCS 0x989680 ;  /* 0x009896800000895d */ /* 0x004fea0003900000 */
[----:B------:R-:W2:Y:S02]  /*b660*/  @!P0 SYNCS.PHASECHK.TRANS64 P0, [R0+URZ], R3 ;  /* 0x00000003000085a7 */ /* 0x000ea400080010ff */
[----:B--2---:R-:W-:Y:S05]  /*b670*/  @!P0 BRA `(.L_x_152) ;  /* 0xfffffffc00f08947 */ /* 0x004fea000383ffff */
[----:B------:R-:W-:Y:S05]  /*b680*/  BRA `(.L_x_153) ;  /* 0xffffff7c00bc7947 */ /* 0x000fea000383ffff */
.L_x_43:
[----:B------:R-:W-:-:S07]  /*b690*/  MOV R0, UR5 ;  /* 0x0000000500007c02 */ /* 0x000fce0008000f00 */
.L_x_154:
[----:B-1----:R1:W2:Y:S02]  /*b6a0*/  SYNCS.PHASECHK.TRANS64.TRYWAIT P0, [R0+URZ], R3 ;  /* 0x00000003000075a7 */ /* 0x0022a400080011ff */
[----:B--2---:R-:W-:Y:S05]  /*b6b0*/  @!P0 NANOSLEEP.SYNCS 0x989680 ;  /* 0x009896800000895d */ /* 0x004fea0003900000 */
[----:B------:R-:W2:Y:S02]  /*b6c0*/  @!P0 SYNCS.PHASECHK.TRANS64 P0, [R0+URZ], R3 ;  /* 0x00000003000085a7 */ /* 0x000ea400080010ff */
[----:B--2---:R-:W-:Y:S05]  /*b6d0*/  @!P0 BRA `(.L_x_154) ;  /* 0xfffffffc00f08947 */ /* 0x004fea000383ffff */
[----:B------:R-:W-:Y:S05]  /*b6e0*/  BRA `(.L_x_155) ;  /* 0xffffff7c00cc7947 */ /* 0x000fea000383ffff */
.L_x_44:
[----:B------:R-:W-:-:S07]  /*b6f0*/  MOV R0, UR5 ;  /* 0x0000000500007c02 */ /* 0x000fce0008000f00 */
.L_x_156:
[----:B-1----:R1:W2:Y:S02]  /*b700*/  SYNCS.PHASECHK.TRANS64.TRYWAIT P0, [R0+URZ], R3 ;  /* 0x00000003000075a7 */ /* 0x0022a400080011ff */
[----:B--2---:R-:W-:Y:S05]  /*b710*/  @!P0 NANOSLEEP.SYNCS 0x989680 ;  /* 0x009896800000895d */ /* 0x004fea0003900000 */
[----:B------:R-:W2:Y:S02]  /*b720*/  @!P0 SYNCS.PHASECHK.TRANS64 P0, [R0+URZ], R3 ;  /* 0x00000003000085a7 */ /* 0x000ea400080010ff */
[----:B--2---:R-:W-:Y:S05]  /*b730*/  @!P0 BRA `(.L_x_156) ;  /* 0xfffffffc00f08947 */ /* 0x004fea000383ffff */
[----:B------:R-:W-:Y:S05]  /*b740*/  BRA `(.L_x_157) ;  /* 0xffffff7c00dc7947 */ /* 0x000fea000383ffff */
.L_x_45:
[----:B------:R-:W-:-:S07]  /*b750*/  MOV R0, UR5 ;  /* 0x0000000500007c02 */ /* 0x000fce0008000f00 */
.L_x_158:
[----:B-1----:R1:W2:Y:S02]  /*b760*/  SYNCS.PHASECHK.TRANS64.TRYWAIT P0, [R0+URZ], R3 ;  /* 0x00000003000075a7 */ /* 0x0022a400080011ff */
[----:B--2---:R-:W-:Y:S05]  /*b770*/  @!P0 NANOSLEEP.SYNCS 0x989680 ;  /* 0x009896800000895d */ /* 0x004fea0003900000 */
[----:B------:R-:W2:Y:S02]  /*b780*/  @!P0 SYNCS.PHASECHK.TRANS64 P0, [R0+URZ], R3 ;  /* 0x00000003000085a7 */ /* 0x000ea400080010ff */
[----:B--2---:R-:W-:Y:S05]  /*b790*/  @!P0 BRA `(.L_x_158) ;  /* 0xfffffffc00f08947 */ /* 0x004fea000383ffff */
[----:B------:R-:W-:Y:S05]  /*b7a0*/  BRA `(.L_x_159) ;  /* 0xffffff7c00ec7947 */ /* 0x000fea000383ffff */
.L_x_46:
[----:B------:R-:W-:-:S07]  /*b7b0*/  MOV R0, UR5 ;  /* 0x0000000500007c02 */ /* 0x000fce0008000f00 */
.L_x_160:
[----:B-1----:R1:W2:Y:S02]  /*b7c0*/  SYNCS.PHASECHK.TRANS64.TRYWAIT P0, [R0+URZ], R3 ;  /* 0x00000003000075a7 */ /* 0x0022a400080011ff */
[----:B--2---:R-:W-:Y:S05]  /*b7d0*/  @!P0 NANOSLEEP.SYNCS 0x989680 ;  /* 0x009896800000895d */ /* 0x004fea0003900000 */
[----:B------:R-:W2:Y:S02]  /*b7e0*/  @!P0 SYNCS.PHASECHK.TRANS64 P0, [R0+URZ], R3 ;  /* 0x00000003000085a7 */ /* 0x000ea400080010ff */
[----:B--2---:R-:W-:Y:S05]  /*b7f0*/  @!P0 BRA `(.L_x_160) ;  /* 0xfffffffc00f08947 */ /* 0x004fea000383ffff */
[----:B------:R-:W-:Y:S05]  /*b800*/  BRA `(.L_x_161) ;  /* 0xffffff7c00fc7947 */ /* 0x000fea000383ffff */
.L_x_47:
[----:B------:R-:W-:-:S07]  /*b810*/  MOV R0, UR5 ;  /* 0x0000000500007c02 */ /* 0x000fce0008000f00 */
.L_x_162:
[----:B-1----:R1:W2:Y:S02]  /*b820*/  SYNCS.PHASECHK.TRANS64.TRYWAIT P0, [R0+URZ], R3 ;  /* 0x00000003000075a7 */ /* 0x0022a400080011ff */
[----:B--2---:R-:W-:Y:S05]  /*b830*/  @!P0 NANOSLEEP.SYNCS 0x989680 ;  /* 0x009896800000895d */ /* 0x004fea0003900000 */
[----:B------:R-:W2:Y:S02]  /*b840*/  @!P0 SYNCS.PHASECHK.TRANS64 P0, [R0+URZ], R3 ;  /* 0x00000003000085a7 */ /* 0x000ea400080010ff */
[----:B--2---:R-:W-:Y:S05]  /*b850*/  @!P0 BRA `(.L_x_162) ;  /* 0xfffffffc00f08947 */ /* 0x004fea000383ffff */
[----:B------:R-:W-:Y:S05]  /*b860*/  BRA `(.L_x_163) ;  /* 0xffffff80000c7947 */ /* 0x000fea000383ffff */
.L_x_48:
[----:B------:R-:W-:-:S07]  /*b870*/  MOV R0, UR5 ;  /* 0x0000000500007c02 */ /* 0x000fce0008000f00 */
.L_x_164:
[----:B-1----:R1:W2:Y:S02]  /*b880*/  SYNCS.PHASECHK.TRANS64.TRYWAIT P0, [R0+URZ], R3 ;  /* 0x00000003000075a7 */ /* 0x0022a400080011ff */
[----:B--2---:R-:W-:Y:S05]  /*b890*/  @!P0 NANOSLEEP.SYNCS 0x989680 ;  /* 0x009896800000895d */ /* 0x004fea0003900000 */
[----:B------:R-:W2:Y:S02]  /*b8a0*/  @!P0 SYNCS.PHASECHK.TRANS64 P0, [R0+URZ], R3 ;  /* 0x00000003000085a7 */ /* 0x000ea400080010ff */
[----:B--2---:R-:W-:Y:S05]  /*b8b0*/  @!P0 BRA `(.L_x_164) ;  /* 0xfffffffc00f08947 */ /* 0x004fea000383ffff */
[----:B------:R-:W-:Y:S05]  /*b8c0*/  BRA `(.L_x_165) ;  /* 0xffffff80001c7947 */ /* 0x000fea000383ffff */
.L_x_49:
[----:B------:R-:W-:-:S07]  /*b8d0*/  MOV R0, UR5 ;  /* 0x0000000500007c02 */ /* 0x000fce0008000f00 */
.L_x_166:
[----:B-1----:R1:W2:Y:S02]  /*b8e0*/  SYNCS.PHASECHK.TRANS64.TRYWAIT P0, [R0+URZ], R3 ;  /* 0x00000003000075a7 */ /* 0x0022a400080011ff */
[----:B--2---:R-:W-:Y:S05]  /*b8f0*/  @!P0 NANOSLEEP.SYNCS 0x989680 ;  /* 0x009896800000895d */ /* 0x004fea0003900000 */
[----:B------:R-:W2:Y:S02]  /*b900*/  @!P0 SYNCS.PHASECHK.TRANS64 P0, [R0+URZ], R3 ;  /* 0x00000003000085a7 */ /* 0x000ea400080010ff */
[----:B--2---:R-:W-:Y:S05]  /*b910*/  @!P0 BRA `(.L_x_166) ;  /* 0xfffffffc00f08947 */ /* 0x004fea000383ffff */
[----:B------:R-:W-:Y:S05]  /*b920*/  BRA `(.L_x_167) ;  /* 0xffffff80002c7947 */ /* 0x000fea000383ffff */
.L_x_50:
[----:B------:R-:W-:-:S07]  /*b930*/  MOV R0, UR5 ;  /* 0x0000000500007c02 */ /* 0x000fce0008000f00 */
.L_x_168:
[----:B-1----:R1:W2:Y:S02]  /*b940*/  SYNCS.PHASECHK.TRANS64.TRYWAIT P0, [R0+URZ], R3 ;  /* 0x00000003000075a7 */ /* 0x0022a400080011ff */
[----:B--2---:R-:W-:Y:S05]  /*b950*/  @!P0 NANOSLEEP.SYNCS 0x989680 ;  /* 0x009896800000895d */ /* 0x004fea0003900000 */
[----:B------:R-:W2:Y:S02]  /*b960*/  @!P0 SYNCS.PHASECHK.TRANS64 P0, [R0+URZ], R3 ;  /* 0x00000003000085a7 */ /* 0x000ea400080010ff */
[----:B--2---:R-:W-:Y:S05]  /*b970*/  @!P0 BRA `(.L_x_168) ;  /* 0xfffffffc00f08947 */ /* 0x004fea000383ffff */
[----:B------:R-:W-:Y:S05]  /*b980*/  BRA `(.L_x_169) ;  /* 0xffffff80003c7947 */ /* 0x000fea000383ffff */
.L_x_51:
[----:B------:R-:W-:-:S07]  /*b990*/  MOV R0, UR5 ;  /* 0x0000000500007c02 */ /* 0x000fce0008000f00 */
.L_x_170:
[----:B-1----:R1:W2:Y:S02]  /*b9a0*/  SYNCS.PHASECHK.TRANS64.TRYWAIT P0, [R0+URZ], R3 ;  /* 0x00000003000075a7 */ /* 0x0022a400080011ff */
[----:B--2---:R-:W-:Y:S05]  /*b9b0*/  @!P0 NANOSLEEP.SYNCS 0x989680 ;  /* 0x009896800000895d */ /* 0x004fea0003900000 */
[----:B------:R-:W2:Y:S02]  /*b9c0*/  @!P0 SYNCS.PHASECHK.TRANS64 P0, [R0+URZ], R3 ;  /* 0x00000003000085a7 */ /* 0x000ea400080010ff */
[----:B--2---:R-:W-:Y:S05]  /*b9d0*/  @!P0 BRA `(.L_x_170) ;  /* 0xfffffffc00f08947 */ /* 0x004fea000383ffff */
[----:B------:R-:W-:Y:S05]  /*b9e0*/  BRA `(.L_x_171) ;  /* 0xffffff80004c7947 */ /* 0x000fea000383ffff */
.L_x_52:
[----:B------:R-:W-:-:S07]  /*b9f0*/  MOV R0, UR5 ;  /* 0x0000000500007c02 */ /* 0x000fce0008000f00 */
.L_x_172:
[----:B-1----:R1:W2:Y:S02]  /*ba00*/  SYNCS.PHASECHK.TRANS64.TRYWAIT P0, [R0+URZ], R3 ;  /* 0x00000003000075a7 */ /* 0x0022a400080011ff */
[----:B--2---:R-:W-:Y:S05]  /*ba10*/  @!P0 NANOSLEEP.SYNCS 0x989680 ;  /* 0x009896800000895d */ /* 0x004fea0003900000 */
[----:B------:R-:W2:Y:S02]  /*ba20*/  @!P0 SYNCS.PHASECHK.TRANS64 P0, [R0+URZ], R3 ;  /* 0x00000003000085a7 */ /* 0x000ea400080010ff */
[----:B--2---:R-:W-:Y:S05]  /*ba30*/  @!P0 BRA `(.L_x_172) ;  /* 0xfffffffc00f08947 */ /* 0x004fea000383ffff */
[----:B------:R-:W-:Y:S05]  /*ba40*/  BRA `(.L_x_173) ;  /* 0xffffff80005c7947 */ /* 0x000fea000383ffff */
.L_x_53:
[----:B------:R-:W-:-:S07]  /*ba50*/  MOV R0, UR5 ;  /* 0x0000000500007c02 */ /* 0x000fce0008000f00 */
.L_x_174:
[----:B-1----:R1:W2:Y:S02]  /*ba60*/  SYNCS.PHASECHK.TRANS64.TRYWAIT P0, [R0+URZ], R3 ;  /* 0x00000003000075a7 */ /* 0x0022a400080011ff */
[----:B--2---:R-:W-:Y:S05]  /*ba70*/  @!P0 NANOSLEEP.SYNCS 0x989680 ;  /* 0x009896800000895d */ /* 0x004fea0003900000 */
[----:B------:R-:W2:Y:S02]  /*ba80*/  @!P0 SYNCS.PHASECHK.TRANS64 P0, [R0+URZ], R3 ;  /* 0x00000003000085a7 */ /* 0x000ea400080010ff */
[----:B--2---:R-:W-:Y:S05]  /*ba90*/  @!P0 BRA `(.L_x_174) ;  /* 0xfffffffc00f08947 */ /* 0x004fea000383ffff */
[----:B------:R-:W-:Y:S05]  /*baa0*/  BRA `(.L_x_175) ;  /* 0xffffff80006c7947 */ /* 0x000fea000383ffff */
.L_x_54:
[----:B------:R-:W-:-:S07]  /*bab0*/  MOV R0, UR5 ;  /* 0x0000000500007c02 */ /* 0x000fce0008000f00 */
.L_x_176:
[----:B-1----:R1:W2:Y:S02]  /*bac0*/  SYNCS.PHASECHK.TRANS64.TRYWAIT P0, [R0+URZ], R3 ;  /* 0x00000003000075a7 */ /* 0x0022a400080011ff */
[----:B--2---:R-:W-:Y:S05]  /*bad0*/  @!P0 NANOSLEEP.SYNCS 0x989680 ;  /* 0x009896800000895d */ /* 0x004fea0003900000 */
[----:B------:R-:W2:Y:S02]  /*bae0*/  @!P0 SYNCS.PHASECHK.TRANS64 P0, [R0+URZ], R3 ;  /* 0x00000003000085a7 */ /* 0x000ea400080010ff */
[----:B--2---:R-:W-:Y:S05]  /*baf0*/  @!P0 BRA `(.L_x_176) ;  /* 0xfffffffc00f08947 */ /* 0x004fea000383ffff */
[----:B------:R-:W-:Y:S05]  /*bb00*/  BRA `(.L_x_177) ;  /* 0xffffff80007c7947 */ /* 0x000fea000383ffff */
.L_x_55:
[----:B------:R-:W-:-:S07]  /*bb10*/  MOV R0, UR5 ;  /* 0x0000000500007c02 */ /* 0x000fce0008000f00 */
.L_x_178:
[----:B-1----:R1:W2:Y:S02]  /*bb20*/  SYNCS.PHASECHK.TRANS64.TRYWAIT P0, [R0+URZ], R3 ;  /* 0x00000003000075a7 */ /* 0x0022a400080011ff */
[----:B--2---:R-:W-:Y:S05]  /*bb30*/  @!P0 NANOSLEEP.SYNCS 0x989680 ;  /* 0x009896800000895d */ /* 0x004fea0003900000 */
[----:B------:R-:W2:Y:S02]  /*bb40*/  @!P0 SYNCS.PHASECHK.TRANS64 P0, [R0+URZ], R3 ;  /* 0x00000003000085a7 */ /* 0x000ea400080010ff */
[----:B--2---:R-:W-:Y:S05]  /*bb50*/  @!P0 BRA `(.L_x_178) ;  /* 0xfffffffc00f08947 */ /* 0x004fea000383ffff */
[----:B------:R-:W-:Y:S05]  /*bb60*/  BRA `(.L_x_179) ;  /* 0xffffff80008c7947 */ /* 0x000fea000383ffff */
.L_x_56:
[----:B------:R-:W-:-:S07]  /*bb70*/  MOV R0, UR5 ;  /* 0x0000000500007c02 */ /* 0x000fce0008000f00 */
.L_x_180:
[----:B-1----:R1:W2:Y:S02]  /*bb80*/  SYNCS.PHASECHK.TRANS64.TRYWAIT P0, [R0+URZ], R3 ;  /* 0x00000003000075a7 */ /* 0x0022a400080011ff */
[----:B--2---:R-:W-:Y:S05]  /*bb90*/  @!P0 NANOSLEEP.SYNCS 0x989680 ;  /* 0x009896800000895d */ /* 0x004fea0003900000 */
[----:B------:R-:W2:Y:S02]  /*bba0*/  @!P0 SYNCS.PHASECHK.TRANS64 P0, [R0+URZ], R3 ;  /* 0x00000003000085a7 */ /* 0x000ea400080010ff */
[----:B--2---:R-:W-:Y:S05]  /*bbb0*/  @!P0 BRA `(.L_x_180) ;  /* 0xfffffffc00f08947 */ /* 0x004fea000383ffff */
[----:B------:R-:W-:Y:S05]  /*bbc0*/  BRA `(.L_x_181) ;  /* 0xffffff80009c7947 */ /* 0x000fea000383ffff */
.L_x_57:
[----:B------:R-:W-:-:S07]  /*bbd0*/  MOV R0, UR5 ;  /* 0x0000000500007c02 */ /* 0x000fce0008000f00 */
.L_x_182:
[----:B-1----:R1:W2:Y:S02]  /*bbe0*/  SYNCS.PHASECHK.TRANS64.TRYWAIT P0, [R0+URZ], R3 ;  /* 0x00000003000075a7 */ /* 0x0022a400080011ff */
[----:B--2---:R-:W-:Y:S05]  /*bbf0*/  @!P0 NANOSLEEP.SYNCS 0x989680 ;  /* 0x009896800000895d */ /* 0x004fea0003900000 */
[----:B------:R-:W2:Y:S02]  /*bc00*/  @!P0 SYNCS.PHASECHK.TRANS64 P0, [R0+URZ], R3 ;  /* 0x00000003000085a7 */ /* 0x000ea400080010ff */
[----:B--2---:R-:W-:Y:S05]  /*bc10*/  @!P0 BRA `(.L_x_182) ;  /* 0xfffffffc00f08947 */ /* 0x004fea000383ffff */
[----:B------:R-:W-:Y:S05]  /*bc20*/  BRA `(.L_x_183) ;  /* 0xffffff8000ac7947 */ /* 0x000fea000383ffff */
.L_x_58:
[----:B------:R-:W-:-:S07]  /*bc30*/  MOV R0, UR5 ;  /* 0x0000000500007c02 */ /* 0x000fce0008000f00 */
.L_x_184:
[----:B-1----:R1:W2:Y:S02]  /*bc40*/  SYNCS.PHASECHK.TRANS64.TRYWAIT P0, [R0+URZ], R3 ;  /* 0x00000003000075a7 */ /* 0x0022a400080011ff */
[----:B--2---:R-:W-:Y:S05]  /*bc50*/  @!P0 NANOSLEEP.SYNCS 0x989680 ;  /* 0x009896800000895d */ /* 0x004fea0003900000 */
[----:B------:R-:W2:Y:S02]  /*bc60*/  @!P0 SYNCS.PHASECHK.TRANS64 P0, [R0+URZ], R3 ;  /* 0x00000003000085a7 */ /* 0x000ea400080010ff */
[----:B--2---:R-:W-:Y:S05]  /*bc70*/  @!P0 BRA `(.L_x_184) ;  /* 0xfffffffc00f08947 */ /* 0x004fea000383ffff */
[----:B------:R-:W-:Y:S05]  /*bc80*/  BRA `(.L_x_185) ;  /* 0xffffff8000bc7947 */ /* 0x000fea000383ffff */
.L_x_59:
[----:B------:R-:W-:-:S07]  /*bc90*/  MOV R0, UR5 ;  /* 0x0000000500007c02 */ /* 0x000fce0008000f00 */
.L_x_186:
[----:B-1----:R1:W2:Y:S02]  /*bca0*/  SYNCS.PHASECHK.TRANS64.TRYWAIT P0, [R0+URZ], R3 ;  /* 0x00000003000075a7 */ /* 0x0022a400080011ff */
[----:B--2---:R-:W-:Y:S05]  /*bcb0*/  @!P0 NANOSLEEP.SYNCS 0x989680 ;  /* 0x009896800000895d */ /* 0x004fea0003900000 */
[----:B------:R-:W2:Y:S02]  /*bcc0*/  @!P0 SYNCS.PHASECHK.TRANS64 P0, [R0+URZ], R3 ;  /* 0x00000003000085a7 */ /* 0x000ea400080010ff */
[----:B--2---:R-:W-:Y:S05]  /*bcd0*/  @!P0 BRA `(.L_x_186) ;  /* 0xfffffffc00f08947 */ /* 0x004fea000383ffff */
[----:B------:R-:W-:Y:S05]  /*bce0*/  BRA `(.L_x_187) ;  /* 0xffffff8000cc7947 */ /* 0x000fea000383ffff */
.L_x_60:
[----:B------:R-:W-:-:S07]  /*bcf0*/  MOV R0, UR5 ;  /* 0x0000000500007c02 */ /* 0x000fce0008000f00 */
.L_x_188:
[----:B-1----:R1:W2:Y:S02]  /*bd00*/  SYNCS.PHASECHK.TRANS64.TRYWAIT P0, [R0+URZ], R3 ;  /* 0x00000003000075a7 */ /* 0x0022a400080011ff */
[----:B--2---:R-:W-:Y:S05]  /*bd10*/  @!P0 NANOSLEEP.SYNCS 0x989680 ;  /* 0x009896800000895d */ /* 0x004fea0003900000 */
[----:B------:R-:W2:Y:S02]  /*bd20*/  @!P0 SYNCS.PHASECHK.TRANS64 P0, [R0+URZ], R3 ;  /* 0x00000003000085a7 */ /* 0x000ea400080010ff */
[----:B--2---:R-:W-:Y:S05]  /*bd30*/  @!P0 BRA `(.L_x_188) ;  /* 0xfffffffc00f08947 */ /* 0x004fea000383ffff */
[----:B------:R-:W-:Y:S05]  /*bd40*/  BRA `(.L_x_189) ;  /* 0xffffff8000dc7947 */ /* 0x000fea000383ffff */
.L_x_61:
[----:B------:R-:W-:-:S07]  /*bd50*/  MOV R0, UR5 ;  /* 0x0000000500007c02 */ /* 0x000fce0008000f00 */
.L_x_190:
[----:B-1----:R1:W2:Y:S02]  /*bd60*/  SYNCS.PHASECHK.TRANS64.TRYWAIT P0, [R0+URZ], R3 ;  /* 0x00000003000075a7 */ /* 0x0022a400080011ff */
[----:B--2---:R-:W-:Y:S05]  /*bd70*/  @!P0 NANOSLEEP.SYNCS 0x989680 ;  /* 0x009896800000895d */ /* 0x004fea0003900000 */
[----:B------:R-:W2:Y:S02]  /*bd80*/  @!P0 SYNCS.PHASECHK.TRANS64 P0, [R0+URZ], R3 ;  /* 0x00000003000085a7 */ /* 0x000ea400080010ff */
[----:B--2---:R-:W-:Y:S05]  /*bd90*/  @!P0 BRA `(.L_x_190) ;  /* 0xfffffffc00f08947 */ /* 0x004fea000383ffff */
[----:B------:R-:W-:Y:S05]  /*bda0*/  BRA `(.L_x_191) ;  /* 0xffffff8000ec7947 */ /* 0x000fea000383ffff */
.L_x_62:
[----:B------:R-:W-:-:S07]  /*bdb0*/  MOV R0, UR5 ;  /* 0x0000000500007c02 */ /* 0x000fce0008000f00 */
.L_x_192:
[----:B-1----:R1:W2:Y:S02]  /*bdc0*/  SYNCS.PHASECHK.TRANS64.TRYWAIT P0, [R0+URZ], R3 ;  /* 0x00000003000075a7 */ /* 0x0022a400080011ff */
[----:B--2---:R-:W-:Y:S05]  /*bdd0*/  @!P0 NANOSLEEP.SYNCS 0x989680 ;  /* 0x009896800000895d */ /* 0x004fea0003900000 */
[----:B------:R-:W2:Y:S02]  /*bde0*/  @!P0 SYNCS.PHASECHK.TRANS64 P0, [R0+URZ], R3 ;  /* 0x00000003000085a7 */ /* 0x000ea400080010ff */
[----:B--2---:R-:W-:Y:S05]  /*bdf0*/  @!P0 BRA `(.L_x_192) ;  /* 0xfffffffc00f08947 */ /* 0x004fea000383ffff */
[----:B------:R-:W-:Y:S05]  /*be00*/  BRA `(.L_x_193) ;  /* 0xffffff8000fc7947 */ /* 0x000fea000383ffff */
.L_x_63:
[----:B------:R-:W-:-:S07]  /*be10*/  MOV R0, UR5 ;  /* 0x0000000500007c02 */ /* 0x000fce0008000f00 */
.L_x_194:
[----:B-1----:R1:W2:Y:S02]  /*be20*/  SYNCS.PHASECHK.TRANS64.TRYWAIT P0, [R0+URZ], R3 ;  /* 0x00000003000075a7 */ /* 0x0022a400080011ff */
[----:B--2---:R-:W-:Y:S05]  /*be30*/  @!P0 NANOSLEEP.SYNCS 0x989680 ;  /* 0x009896800000895d */ /* 0x004fea0003900000 */
[----:B------:R-:W2:Y:S02]  /*be40*/  @!P0 SYNCS.PHASECHK.TRANS64 P0, [R0+URZ], R3 ;  /* 0x00000003000085a7 */ /* 0x000ea400080010ff */
[----:B--2---:R-:W-:Y:S05]  /*be50*/  @!P0 BRA `(.L_x_194) ;  /* 0xfffffffc00f08947 */ /* 0x004fea000383ffff */
[----:B------:R-:W-:Y:S05]  /*be60*/  BRA `(.L_x_195) ;  /* 0xffffff84000c7947 */ /* 0x000fea000383ffff */
.L_x_64:
[----:B------:R-:W-:-:S07]  /*be70*/  MOV R0, UR5 ;  /* 0x0000000500007c02 */ /* 0x000fce0008000f00 */
.L_x_196:
[----:B-1----:R1:W2:Y:S02]  /*be80*/  SYNCS.PHASECHK.TRANS64.TRYWAIT P0, [R0+URZ], R3 ;  /* 0x00000003000075a7 */ /* 0x0022a400080011ff */
[----:B--2---:R-:W-:Y:S05]  /*be90*/  @!P0 NANOSLEEP.SYNCS 0x989680 ;  /* 0x009896800000895d */ /* 0x004fea0003900000 */
[----:B------:R-:W2:Y:S02]  /*bea0*/  @!P0 SYNCS.PHASECHK.TRANS64 P0, [R0+URZ], R3 ;  /* 0x00000003000085a7 */ /* 0x000ea400080010ff */
[----:B--2---:R-:W-:Y:S05]  /*beb0*/  @!P0 BRA `(.L_x_196) ;  /* 0xfffffffc00f08947 */ /* 0x004fea000383ffff */
[----:B------:R-:W-:Y:S05]  /*bec0*/  BRA `(.L_x_197) ;  /* 0xffffff84001c7947 */ /* 0x000fea000383ffff */
.L_x_65:
[----:B------:R-:W-:-:S07]  /*bed0*/  MOV R0, UR5 ;  /* 0x0000000500007c02 */ /* 0x000fce0008000f00 */
.L_x_198:
[----:B-1----:R1:W2:Y:S02]  /*bee0*/  SYNCS.PHASECHK.TRANS64.TRYWAIT P0, [R0+URZ], R3 ;  /* 0x00000003000075a7 */ /* 0x0022a400080011ff */
[----:B--2---:R-:W-:Y:S05]  /*bef0*/  @!P0 NANOSLEEP.SYNCS 0x989680 ;  /* 0x009896800000895d */ /* 0x004fea0003900000 */
[----:B------:R-:W2:Y:S02]  /*bf00*/  @!P0 SYNCS.PHASECHK.TRANS64 P0, [R0+URZ], R3 ;  /* 0x00000003000085a7 */ /* 0x000ea400080010ff */
[----:B--2---:R-:W-:Y:S05]  /*bf10*/  @!P0 BRA `(.L_x_198) ;  /* 0xfffffffc00f08947 */ /* 0x004fea000383ffff */
[----:B------:R-:W-:Y:S05]  /*bf20*/  BRA `(.L_x_199) ;  /* 0xffffff84002c7947 */ /* 0x000fea000383ffff */
.L_x_66:
[----:B------:R-:W-:-:S07]  /*bf30*/  MOV R0, UR5 ;  /* 0x0000000500007c02 */ /* 0x000fce0008000f00 */
.L_x_200:
[----:B-1----:R1:W2:Y:S02]  /*bf40*/  SYNCS.PHASECHK.TRANS64.TRYWAIT P0, [R0+URZ], R3 ;  /* 0x00000003000075a7 */ /* 0x0022a400080011ff */
[----:B--2---:R-:W-:Y:S05]  /*bf50*/  @!P0 NANOSLEEP.SYNCS 0x989680 ;  /* 0x009896800000895d */ /* 0x004fea0003900000 */
[----:B------:R-:W2:Y:S02]  /*bf60*/  @!P0 SYNCS.PHASECHK.TRANS64 P0, [R0+URZ], R3 ;  /* 0x00000003000085a7 */ /* 0x000ea400080010ff */
[----:B--2---:R-:W-:Y:S05]  /*bf70*/  @!P0 BRA `(.L_x_200) ;  /* 0xfffffffc00f08947 */ /* 0x004fea000383ffff */
[----:B------:R-:W-:Y:S05]  /*bf80*/  BRA `(.L_x_201) ;  /* 0xffffff84003c7947 */ /* 0x000fea000383ffff */
.L_x_67:
[----:B------:R-:W-:-:S07]  /*bf90*/  MOV R0, UR5 ;  /* 0x0000000500007c02 */ /* 0x000fce0008000f00 */
.L_x_202:
[----:B-1----:R1:W2:Y:S02]  /*bfa0*/  SYNCS.PHASECHK.TRANS64.TRYWAIT P0, [R0+URZ], R3 ;  /* 0x00000003000075a7 */ /* 0x0022a400080011ff */
[----:B--2---:R-:W-:Y:S05]  /*bfb0*/  @!P0 NANOSLEEP.SYNCS 0x989680 ;  /* 0x009896800000895d */ /* 0x004fea0003900000 */
[----:B------:R-:W2:Y:S02]  /*bfc0*/  @!P0 SYNCS.PHASECHK.TRANS64 P0, [R0+URZ], R3 ;  /* 0x00000003000085a7 */ /* 0x000ea400080010ff */
[----:B--2---:R-:W-:Y:S05]  /*bfd0*/  @!P0 BRA `(.L_x_202) ;  /* 0xfffffffc00f08947 */ /* 0x004fea000383ffff */
[----:B------:R-:W-:Y:S05]  /*bfe0*/  BRA `(.L_x_203) ;  /* 0xffffff84004c7947 */ /* 0x000fea000383ffff */
.L_x_68:
[----:B------:R-:W-:-:S07]  /*bff0*/  MOV R0, UR5 ;  /* 0x0000000500007c02 */ /* 0x000fce0008000f00 */
.L_x_204:
[----:B-1----:R1:W2:Y:S02]  /*c000*/  SYNCS.PHASECHK.TRANS64.TRYWAIT P0, [R0+URZ], R3 ;  /* 0x00000003000075a7 */ /* 0x0022a400080011ff */
[----:B--2---:R-:W-:Y:S05]  /*c010*/  @!P0 NANOSLEEP.SYNCS 0x989680 ;  /* 0x009896800000895d */ /* 0x004fea0003900000 */
[----:B------:R-:W2:Y:S02]  /*c020*/  @!P0 SYNCS.PHASECHK.TRANS64 P0, [R0+URZ], R3 ;  /* 0x00000003000085a7 */ /* 0x000ea400080010ff */
[----:B--2---:R-:W-:Y:S05]  /*c030*/  @!P0 BRA `(.L_x_204) ;  /* 0xfffffffc00f08947 */ /* 0x004fea000383ffff */
[----:B------:R-:W-:Y:S05]  /*c040*/  BRA `(.L_x_205) ;  /* 0xffffff84005c7947 */ /* 0x000fea000383ffff */
.L_x_69:
[----:B------:R-:W-:-:S07]  /*c050*/  MOV R0, UR5 ;  /* 0x0000000500007c02 */ /* 0x000fce0008000f00 */
.L_x_206:
[----:B-1----:R1:W2:Y:S02]  /*c060*/  SYNCS.PHASECHK.TRANS64.TRYWAIT P0, [R0+URZ], R3 ;  /* 0x00000003000075a7 */ /* 0x0022a400080011ff */
[----:B--2---:R-:W-:Y:S05]  /*c070*/  @!P0 NANOSLEEP.SYNCS 0x989680 ;  /* 0x009896800000895d */ /* 0x004fea0003900000 */
[----:B------:R-:W2:Y:S02]  /*c080*/  @!P0 SYNCS.PHASECHK.TRANS64 P0, [R0+URZ], R3 ;  /* 0x00000003000085a7 */ /* 0x000ea400080010ff */
[----:B--2---:R-:W-:Y:S05]  /*c090*/  @!P0 BRA `(.L_x_206) ;  /* 0xfffffffc00f08947 */ /* 0x004fea000383ffff */
[----:B------:R-:W-:Y:S05]  /*c0a0*/  BRA `(.L_x_207) ;  /* 0xffffff84006c7947 */ /* 0x000fea000383ffff */
.L_x_70:
[----:B------:R-:W-:-:S07]  /*c0b0*/  MOV R0, UR5 ;  /* 0x0000000500007c02 */ /* 0x000fce0008000f00 */
.L_x_208:
[----:B-1----:R1:W2:Y:S02]  /*c0c0*/  SYNCS.PHASECHK.TRANS64.TRYWAIT P0, [R0+URZ], R3 ;  /* 0x00000003000075a7 */ /* 0x0022a400080011ff */
[----:B--2---:R-:W-:Y:S05]  /*c0d0*/  @!P0 NANOSLEEP.SYNCS 0x989680 ;  /* 0x009896800000895d */ /* 0x004fea0003900000 */
[----:B------:R-:W2:Y:S02]  /*c0e0*/  @!P0 SYNCS.PHASECHK.TRANS64 P0, [R0+URZ], R3 ;  /* 0x00000003000085a7 */ /* 0x000ea400080010ff */
[----:B--2---:R-:W-:Y:S05]  /*c0f0*/  @!P0 BRA `(.L_x_208) ;  /* 0xfffffffc00f08947 */ /* 0x004fea000383ffff */
[----:B------:R-:W-:Y:S05]  /*c100*/  BRA `(.L_x_209) ;  /* 0xffffff84007c7947 */ /* 0x000fea000383ffff */
.L_x_71:
[----:B------:R-:W-:-:S07]  /*c110*/  MOV R0, UR5 ;  /* 0x0000000500007c02 */ /* 0x000fce0008000f00 */
.L_x_210:
[----:B-1----:R1:W2:Y:S02]  /*c120*/  SYNCS.PHASECHK.TRANS64.TRYWAIT P0, [R0+URZ], R3 ;  /* 0x00000003000075a7 */ /* 0x0022a400080011ff */
[----:B--2---:R-:W-:Y:S05]  /*c130*/  @!P0 NANOSLEEP.SYNCS 0x989680 ;  /* 0x009896800000895d */ /* 0x004fea0003900000 */
[----:B------:R-:W2:Y:S02]  /*c140*/  @!P0 SYNCS.PHASECHK.TRANS64 P0, [R0+URZ], R3 ;  /* 0x00000003000085a7 */ /* 0x000ea400080010ff */
[----:B--2---:R-:W-:Y:S05]  /*c150*/  @!P0 BRA `(.L_x_210) ;  /* 0xfffffffc00f08947 */ /* 0x004fea000383ffff */
[----:B------:R-:W-:Y:S05]  /*c160*/  BRA `(.L_x_211) ;  /* 0xffffff84008c7947 */ /* 0x000fea000383ffff */
.L_x_74:
[----:B------:R-:W-:-:S07]  /*c170*/  MOV R4, UR4 ;  /* 0x0000000400047c02 */ /* 0x000fce0008000f00 */
.L_x_212:
[----:B--2---:R2:W3:Y:S02]  /*c180*/  SYNCS.PHASECHK.TRANS64.TRYWAIT P1, [R4+URZ+0x238], R7 ;  /* 0x00023807040075a7 */ /* 0x0044e400080211ff */
[----:B---3--:R-:W-:Y:S05]  /*c190*/  @!P1 NANOSLEEP.SYNCS 0x989680 ;  /* 0x009896800000995d */ /* 0x008fea0003900000 */
[----:B------:R-:W3:Y:S02]  /*c1a0*/  @!P1 SYNCS.PHASECHK.TRANS64 P1, [R4+URZ+0x238], R7 ;  /* 0x00023807040095a7 */ /* 0x000ee400080210ff */
[----:B---3--:R-:W-:Y:S05]  /*c1b0*/  @!P1 BRA `(.L_x_212) ;  /* 0xfffffffc00f09947 */ /* 0x008fea000383ffff */
[----:B------:R-:W-:Y:S05]  /*c1c0*/  BRA `(.L_x_213) ;  /* 0xffffff8400f47947 */ /* 0x000fea000383ffff */
.L_x_75:
[----:B--2---:R-:W-:-:S07]  /*c1d0*/  MOV R4, UR4 ;  /* 0x0000000400047c02 */ /* 0x004fce0008000f00 */
.L_x_214:
[----:B--2---:R2:W3:Y:S02]  /*c1e0*/  SYNCS.PHASECHK.TRANS64.TRYWAIT P1, [R4+URZ+0x230], R5 ;  /* 0x00023005040075a7 */ /* 0x0044e400080211ff */
[----:B---3--:R-:W-:Y:S05]  /*c1f0*/  @!P1 NANOSLEEP.SYNCS 0x989680 ;  /* 0x009896800000995d */ /* 0x008fea0003900000 */
[----:B------:R-:W3:Y:S02]  /*c200*/  @!P1 SYNCS.PHASECHK.TRANS64 P1, [R4+URZ+0x230], R5 ;  /* 0x00023005040095a7 */ /* 0x000ee400080210ff */
[----:B---3--:R-:W-:Y:S05]  /*c210*/  @!P1 BRA `(.L_x_214) ;  /* 0xfffffffc00f09947 */ /* 0x008fea000383ffff */
[----:B------:R-:W-:Y:S05]  /*c220*/  BRA `(.L_x_215) ;  /* 0xffffff8400fc7947 */ /* 0x000fea000383ffff */
.L_x_85:
[----:B--2---:R-:W-:-:S04]  /*c230*/  MOV R5, UR5 ;  /* 0x0000000500057c02 */ /* 0x004fc80008000f00 */
[----:B------:R2:W3:Y:S03]  /*c240*/  SYNCS.PHASECHK.TRANS64.TRYWAIT P0, [R5+URZ+0x8], R6 ;  /* 0x00000806050075a7 */ /* 0x0004e600080011ff */
[----:B---3--:R-:W-:Y:S05]  /*c250*/  @!P0 NANOSLEEP.SYNCS 0x989680 ;  /* 0x009896800000895d */ /* 0x008fea0003900000 */
[----:B------:R-:W3:Y:S02]  /*c260*/  @!P0 SYNCS.PHASECHK.TRANS64 P0, [R5+URZ+0x8], R6 ;  /* 0x00000806050085a7 */ /* 0x000ee400080010ff */
[----:B---3--:R-:W-:Y:S05]  /*c270*/  @!P0 BRA `(.L_x_85) ;  /* 0xfffffffc00ec8947 */ /* 0x008fea000383ffff */
[----:B------:R-:W-:Y:S05]  /*c280*/  BRA `(.L_x_84) ;  /* 0xffffff8800c47947 */ /* 0x000fea000383ffff */
.L_x_87:
[----:B------:R-:W-:Y:S01]  /*c290*/  BSSY B0, `(.L_x_216) ;  /* 0x0000006000007945 */ /* 0x000fe20003800000 */
[----:B------:R-:W-:-:S07]  /*c2a0*/  MOV R15, 0xffffffff ;  /* 0xffffffff000f7802 */ /* 0x000fce0000000f00 */
[----:B-12--5:R-:W-:Y:S05]  /*c2b0*/  WARPSYNC.COLLECTIVE R15, `(.L_x_217) ;  /* 0x000000000f0c7348 */ /* 0x026fea0003c00000 */
[----:B------:R-:W-:Y:S02]  /*c2c0*/  ELECT P6, UR79, PT ;  /* 0x00000000004f782f */ /* 0x000fe400038c0000 */
[----:B------:R-:W-:Y:S01]  /*c2d0*/  MOV R14, UR79 ;  /* 0x0000004f000e7c02 */ /* 0x000fe20008000f00 */
[----:B-12--5:R-:W-:Y:S10]  /*c2e0*/  ENDCOLLECTIVE ;  /* 0x000000000000791b */ /* 0x026ff40003800000 */
.L_x_217:
[----:B------:R-:W-:Y:S05]  /*c2f0*/  BSYNC B0 ;  /* 0x0000000000007941 */ /* 0x000fea0003800000 */
.L_x_216:
[----:B------:R-:W-:Y:S01]  /*c300*/  PLOP3.LUT P0, PT, P6, PT, PT, 0x80, 0x8 ;  /* 0x000000000008781c */ /* 0x000fe2000370f070 */
[----:B------:R-:W-:-:S12]  /*c310*/  BRA `(.L_x_218) ;  /* 0xffffff8800f07947 */ /* 0x000fd8000383ffff */
.L_x_89:
[----:B--2---:R-:W-:-:S04]  /*c320*/  MOV R3, UR5 ;  /* 0x0000000500037c02 */ /* 0x004fc80008000f00 */
[----:B------:R2:W3:Y:S03]  /*c330*/  SYNCS.PHASECHK.TRANS64.TRYWAIT P0, [R3+URZ+0x8], R4 ;  /* 0x00000804030075a7 */ /* 0x0004e600080011ff */
[----:B---3--:R-:W-:Y:S05]  /*c340*/  @!P0 NANOSLEEP.SYNCS 0x989680 ;  /* 0x009896800000895d */ /* 0x008fea0003900000 */
[----:B------:R-:W3:Y:S02]  /*c350*/  @!P0 SYNCS.PHASECHK.TRANS64 P0, [R3+URZ+0x8], R4 ;  /* 0x00000804030085a7 */ /* 0x000ee400080010ff */
[----:B---3--:R-:W-:Y:S05]  /*c360*/  @!P0 BRA `(.L_x_89) ;  /* 0xfffffffc00ec8947 */ /* 0x008fea000383ffff */
[----:B------:R-:W-:Y:S05]  /*c370*/  BRA `(.L_x_88) ;  /* 0xffffff8800f47947 */ /* 0x000fea000383ffff */
.L_x_90:
[----:B------:R-:W-:-:S07]  /*c380*/  MOV R4, UR15 ;  /* 0x0000000f00047c02 */ /* 0x000fce0008000f00 */
.L_x_219:
[----:B-1----:R1:W2:Y:S02]  /*c390*/  SYNCS.PHASECHK.TRANS64.TRYWAIT P0, [R4+URZ+0x230], R5 ;  /* 0x00023005040075a7 */ /* 0x0022a400080011ff */
[----:B--2---:R-:W-:Y:S05]  /*c3a0*/  @!P0 NANOSLEEP.SYNCS 0x989680 ;  /* 0x009896800000895d */ /* 0x004fea0003900000 */
[----:B------:R-:W2:Y:S02]  /*c3b0*/  @!P0 SYNCS.PHASECHK.TRANS64 P0, [R4+URZ+0x230], R5 ;  /* 0x00023005040085a7 */ /* 0x000ea400080010ff */
[----:B--2---:R-:W-:Y:S05]  /*c3c0*/  @!P0 BRA `(.L_x_219) ;  /* 0xfffffffc00f08947 */ /* 0x004fea000383ffff */
[----:B------:R-:W-:Y:S05]  /*c3d0*/  BRA `(.L_x_220) ;  /* 0xffffff8c00c87947 */ /* 0x000fea000383ffff */
.L_x_92:
[----:B------:R-:W-:-:S07]  /*c3e0*/  MOV R4, UR20 ;  /* 0x0000001400047c02 */ /* 0x000fce0008000f00 */
.L_x_221:
[----:B-1----:R1:W2:Y:S02]  /*c3f0*/  SYNCS.PHASECHK.TRANS64.TRYWAIT P0, [R4+URZ+0x250], R5 ;  /* 0x00025005040075a7 */ /* 0x0022a400080011ff */
[----:B--2---:R-:W-:Y:S05]  /*c400*/  @!P0 NANOSLEEP.SYNCS 0x989680 ;  /* 0x009896800000895d */ /* 0x004fea0003900000 */
[----:B------:R-:W2:Y:S02]  /*c410*/  @!P0 SYNCS.PHASECHK.TRANS64 P0, [R4+URZ+0x250], R5 ;  /* 0x00025005040085a7 */ /* 0x000ea400080010ff */
[----:B--2---:R-:W-:Y:S05]  /*c420*/  @!P0 BRA `(.L_x_221) ;  /* 0xfffffffc00f08947 */ /* 0x004fea000383ffff */
[----:B------:R-:W-:Y:S05]  /*c430*/  BRA `(.L_x_91) ;  /* 0xffffff8c00e87947 */ /* 0x000fea000383ffff */
.L_x_96:
[----:B-1----:R-:W-:Y:S07]  /*c440*/  MOV R4, UR10 ;  /* 0x0000000a00047c02 */ /* 0x002fee0008000f00 */
.L_x_222:
[----:B-1----:R1:W2:Y:S02]  /*c450*/  SYNCS.PHASECHK.TRANS64.TRYWAIT P0, [R4+URZ], R7 ;  /* 0x00000007040075a7 */ /* 0x0022a400080011ff */
[----:B--2---:R-:W-:Y:S05]  /*c460*/  @!P0 NANOSLEEP.SYNCS 0x989680 ;  /* 0x009896800000895d */ /* 0x004fea0003900000 */
[----:B------:R-:W2:Y:S02]  /*c470*/  @!P0 SYNCS.PHASECHK.TRANS64 P0, [R4+URZ], R7 ;  /* 0x00000007040085a7 */ /* 0x000ea400080010ff */
[----:B--2---:R-:W-:Y:S05]  /*c480*/  @!P0 BRA `(.L_x_222) ;  /* 0xfffffffc00f08947 */ /* 0x004fea000383ffff */
[----:B------:R-:W-:Y:S05]  /*c490*/  BRA `(.L_x_95) ;  /* 0xffffff9000207947 */ /* 0x000fea000383ffff */
.L_x_100:
[----:B--2---:R-:W-:-:S07]  /*c4a0*/  MOV R0, UR4 ;  /* 0x0000000400007c02 */ /* 0x004fce0008000f00 */
.L_x_223:
[----:B-1----:R1:W2:Y:S02]  /*c4b0*/  SYNCS.PHASECHK.TRANS64.TRYWAIT P0, [R0+URZ], R5 ;  /* 0x00000005000075a7 */ /* 0x0022a400080011ff */
[----:B--2---:R-:W-:Y:S05]  /*c4c0*/  @!P0 NANOSLEEP.SYNCS 0x989680 ;  /* 0x009896800000895d */ /* 0x004fea0003900000 */
[----:B------:R-:W2:Y:S02]  /*c4d0*/  @!P0 SYNCS.PHASECHK.TRANS64 P0, [R0+URZ], R5 ;  /* 0x00000005000085a7 */ /* 0x000ea400080010ff */
[----:B--2---:R-:W-:Y:S05]  /*c4e0*/  @!P0 BRA `(.L_x_223) ;  /* 0xfffffffc00f08947 */ /* 0x004fea000383ffff */
[----:B------:R-:W-:Y:S05]  /*c4f0*/  BRA `(.L_x_224) ;  /* 0xffffff9000d07947 */ /* 0x000fea000383ffff */
.L_x_103:
[----:B------:R-:W-:-:S07]  /*c500*/  MOV R0, UR15 ;  /* 0x0000000f00007c02 */ /* 0x000fce0008000f00 */
.L_x_225:
[----:B-1----:R1:W2:Y:S02]  /*c510*/  SYNCS.PHASECHK.TRANS64.TRYWAIT P1, [R0+URZ+0x260], R5 ;  /* 0x00026005000075a7 */ /* 0x0022a400080211ff */
[----:B--2---:R-:W-:Y:S05]  /*c520*/  @!P1 NANOSLEEP.SYNCS 0x989680 ;  /* 0x009896800000995d */ /* 0x004fea0003900000 */
[----:B------:R-:W2:Y:S02]  /*c530*/  @!P1 SYNCS.PHASECHK.TRANS64 P1, [R0+URZ+0x260], R5 ;  /* 0x00026005000095a7 */ /* 0x000ea400080210ff */
[----:B--2---:R-:W-:Y:S05]  /*c540*/  @!P1 BRA `(.L_x_225) ;  /* 0xfffffffc00f09947 */ /* 0x004fea000383ffff */
[----:B------:R-:W-:Y:S05]  /*c550*/  BRA `(.L_x_226) ;  /* 0xffffff94001c7947 */ /* 0x000fea000383ffff */
.L_x_108:
[----:B------:R-:W-:Y:S07]  /*c560*/  MOV R0, UR22 ;  /* 0x0000001600007c02 */ /* 0x000fee0008000f00 */
.L_x_227:
[----:B-1----:R1:W2:Y:S02]  /*c570*/  SYNCS.PHASECHK.TRANS64.TRYWAIT P0, [R0+URZ+0x230], R3 ;  /* 0x00023003000075a7 */ /* 0x0022a400080011ff */
[----:B--2---:R-:W-:Y:S05]  /*c580*/  @!P0 NANOSLEEP.SYNCS 0x989680 ;  /* 0x009896800000895d */ /* 0x004fea0003900000 */
[----:B------:R-:W2:Y:S02]  /*c590*/  @!P0 SYNCS.PHASECHK.TRANS64 P0, [R0+URZ+0x230], R3 ;  /* 0x00023003000085a7 */ /* 0x000ea400080010ff */
[----:B--2---:R-:W-:Y:S05]  /*c5a0*/  @!P0 BRA `(.L_x_227) ;  /* 0xfffffffc00f08947 */ /* 0x004fea000383ffff */
[----:B------:R-:W-:Y:S05]  /*c5b0*/  BRA `(.L_x_228) ;  /* 0xffffff9800ec7947 */ /* 0x000fea000383ffff */
.L_x_111:
[----:B------:R-:W-:Y:S07]  /*c5c0*/  MOV R3, UR22 ;  /* 0x0000001600037c02 */ /* 0x000fee0008000f00 */
.L_x_229:
[----:B-1----:R1:W2:Y:S02]  /*c5d0*/  SYNCS.PHASECHK.TRANS64.TRYWAIT P1, [R3+URZ+0x228], R12 ;  /* 0x0002280c030075a7 */ /* 0x0022a400080211ff */
[----:B--2---:R-:W-:Y:S05]  /*c5e0*/  @!P1 NANOSLEEP.SYNCS 0x989680 ;  /* 0x009896800000995d */ /* 0x004fea0003900000 */
[----:B------:R-:W2:Y:S02]  /*c5f0*/  @!P1 SYNCS.PHASECHK.TRANS64 P1, [R3+URZ+0x228], R12 ;  /* 0x0002280c030095a7 */ /* 0x000ea400080210ff */
[----:B--2---:R-:W-:Y:S05]  /*c600*/  @!P1 BRA `(.L_x_229) ;  /* 0xfffffffc00f09947 */ /* 0x004fea000383ffff */
[----:B------:R-:W-:Y:S05]  /*c610*/  BRA `(.L_x_110) ;  /* 0xffffffa000487947 */ /* 0x000fea000383ffff */
.L_x_114:
[----:B------:R-:W-:Y:S07]  /*c620*/  MOV R0, UR22 ;  /* 0x0000001600007c02 */ /* 0x000fee0008000f00 */
.L_x_230:
[----:B-1----:R1:W2:Y:S02]  /*c630*/  SYNCS.PHASECHK.TRANS64.TRYWAIT P1, [R0+URZ+0x210], R9 ;  /* 0x00021009000075a7 */ /* 0x0022a400080211ff */
[----:B--2---:R-:W-:Y:S05]  /*c640*/  @!P1 NANOSLEEP.SYNCS 0x989680 ;  /* 0x009896800000995d */ /* 0x004fea0003900000 */
[----:B------:R-:W2:Y:S02]  /*c650*/  @!P1 SYNCS.PHASECHK.TRANS64 P1, [R0+URZ+0x210], R9 ;  /* 0x00021009000095a7 */ /* 0x000ea400080210ff */
[----:B--2---:R-:W-:Y:S05]  /*c660*/  @!P1 BRA `(.L_x_230) ;  /* 0xfffffffc00f09947 */ /* 0x004fea000383ffff */
[----:B------:R-:W-:Y:S05]  /*c670*/  BRA `(.L_x_231) ;  /* 0xffffffa400b87947 */ /* 0x000fea000383ffff */
.L_x_115:
[----:B------:R-:W-:Y:S07]  /*c680*/  MOV R0, UR22 ;  /* 0x0000001600007c02 */ /* 0x000fee0008000f00 */
.L_x_232:
[----:B-1----:R1:W2:Y:S02]  /*c690*/  SYNCS.PHASECHK.TRANS64.TRYWAIT P0, [R0+URZ+0x218], R9 ;  /* 0x00021809000075a7 */ /* 0x0022a400080011ff */
[----:B--2---:R-:W-:Y:S05]  /*c6a0*/  @!P0 NANOSLEEP.SYNCS 0x989680 ;  /* 0x009896800000895d */ /* 0x004fea0003900000 */
[----:B------:R-:W2:Y:S02]  /*c6b0*/  @!P0 SYNCS.PHASECHK.TRANS64 P0, [R0+URZ+0x218], R9 ;  /* 0x00021809000085a7 */ /* 0x000ea400080010ff */
[----:B--2---:R-:W-:Y:S05]  /*c6c0*/  @!P0 BRA `(.L_x_232) ;  /* 0xfffffffc00f08947 */ /* 0x004fea000383ffff */
[----:B------:R-:W-:Y:S05]  /*c6d0*/  BRA `(.L_x_233) ;  /* 0xffffffa800007947 */ /* 0x000fea000383ffff */
.L_x_117:
[----:B------:R-:W-:-:S07]  /*c6e0*/  MOV R0, UR22 ;  /* 0x0000001600007c02 */ /* 0x000fce0008000f00 */
.L_x_234:
[----:B--2---:R2:W3:Y:S02]  /*c6f0*/  SYNCS.PHASECHK.TRANS64.TRYWAIT P0, [R0+URZ+0x210], R3 ;  /* 0x00021003000075a7 */ /* 0x0044e400080011ff */
[----:B---3--:R-:W-:Y:S05]  /*c700*/  @!P0 NANOSLEEP.SYNCS 0x989680 ;  /* 0x009896800000895d */ /* 0x008fea0003900000 */
[----:B------:R-:W3:Y:S02]  /*c710*/  @!P0 SYNCS.PHASECHK.TRANS64 P0, [R0+URZ+0x210], R3 ;  /* 0x00021003000085a7 */ /* 0x000ee400080010ff */
[----:B---3--:R-:W-:Y:S05]  /*c720*/  @!P0 BRA `(.L_x_234) ;  /* 0xfffffffc00f08947 */ /* 0x008fea000383ffff */
[----:B------:R-:W-:Y:S05]  /*c730*/  BRA `(.L_x_235) ;  /* 0xffffffa800607947 */ /* 0x000fea000383ffff */
.L_x_119:
[----:B------:R-:W-:Y:S07]  /*c740*/  MOV R0, UR50 ;  /* 0x0000003200007c02 */ /* 0x000fee0008000f00 */
.L_x_236:
[----:B-1----:R1:W2:Y:S02]  /*c750*/  SYNCS.PHASECHK.TRANS64.TRYWAIT P0, [R0+URZ+0x230], R3 ;  /* 0x00023003000075a7 */ /* 0x0022a400080011ff */
[----:B--2---:R-:W-:Y:S05]  /*c760*/  @!P0 NANOSLEEP.SYNCS 0x989680 ;  /* 0x009896800000895d */ /* 0x004fea0003900000 */
[----:B------:R-:W2:Y:S02]  /*c770*/  @!P0 SYNCS.PHASECHK.TRANS64 P0, [R0+URZ+0x230], R3 ;  /* 0x00023003000085a7 */ /* 0x000ea400080010ff */
[----:B--2---:R-:W-:Y:S05]  /*c780*/  @!P0 BRA `(.L_x_236) ;  /* 0xfffffffc00f08947 */ /* 0x004fea000383ffff */
[----:B------:R-:W-:Y:S05]  /*c790*/  BRA `(.L_x_237) ;  /* 0xffffffac00347947 */ /* 0x000fea000383ffff */
.L_x_130:
[----:B---3--:R3:W1:Y:S02]  /*c7a0*/  SYNCS.PHASECHK.TRANS64.TRYWAIT P1, [R0+URZ+0x200], R5 ;  /* 0x00020005000075a7 */ /* 0x00866400080211ff */
[----:B-1----:R-:W-:Y:S05]  /*c7b0*/  @!P1 NANOSLEEP.SYNCS 0x989680 ;  /* 0x009896800000995d */ /* 0x002fea0003900000 */
[----:B------:R-:W1:Y:S02]  /*c7c0*/  @!P1 SYNCS.PHASECHK.TRANS64 P1, [R0+URZ+0x200], R5 ;  /* 0x00020005000095a7 */ /* 0x000e6400080210ff */
[----:B-1----:R-:W-:Y:S05]  /*c7d0*/  @!P1 BRA `(.L_x_130) ;  /* 0xfffffffc00f09947 */ /* 0x002fea000383ffff */
[----:B------:R-:W-:Y:S05]  /*c7e0*/  BRA `(.L_x_129) ;  /* 0xffffffc000447947 */ /* 0x000fea000383ffff */
.L_x_132:
[----:B----4-:R4:W1:Y:S02]  /*c7f0*/  SYNCS.PHASECHK.TRANS64.TRYWAIT P0, [R180+URZ+0x240], R3 ;  /* 0x00024003b40075a7 */ /* 0x01086400080011ff */
[----:B-1----:R-:W-:Y:S05]  /*c800*/  @!P0 NANOSLEEP.SYNCS 0x989680 ;  /* 0x009896800000895d */ /* 0x002fea0003900000 */
[----:B------:R-:W1:Y:S02]  /*c810*/  @!P0 SYNCS.PHASECHK.TRANS64 P0, [R180+URZ+0x240], R3 ;  /* 0x00024003b40085a7 */ /* 0x000e6400080010ff */
[----:B-1----:R-:W-:Y:S05]  /*c820*/  @!P0 BRA `(.L_x_132) ;  /* 0xfffffffc00f08947 */ /* 0x002fea000383ffff */
[----:B------:R-:W-:Y:S05]  /*c830*/  BRA `(.L_x_131) ;  /* 0xffffffc0009c7947 */ /* 0x000fea000383ffff */
.L_x_141:
[----:B---3--:R3:W4:Y:S02]  /*c840*/  SYNCS.PHASECHK.TRANS64.TRYWAIT P0, [R187+URZ+0x200], R2 ;  /* 0x00020002bb0075a7 */ /* 0x00872400080011ff */
[----:B----4-:R-:W-:Y:S05]  /*c850*/  @!P0 NANOSLEEP.SYNCS 0x989680 ;  /* 0x009896800000895d */ /* 0x010fea0003900000 */
[----:B------:R-:W4:Y:S02]  /*c860*/  @!P0 SYNCS.PHASECHK.TRANS64 P0, [R187+URZ+0x200], R2 ;  /* 0x00020002bb0085a7 */ /* 0x000f2400080010ff */
[----:B----4-:R-:W-:Y:S05]  /*c870*/  @!P0 BRA `(.L_x_141) ;  /* 0xfffffffc00f08947 */ /* 0x010fea000383ffff */
[----:B------:R-:W-:Y:S05]  /*c880*/  BRA `(.L_x_140) ;  /* 0xffffffd400ac7947 */ /* 0x000fea000383ffff */
        .weak           $__internal_0_$__cuda_sm10x_tcgen05_guardrail_trap_col_being_dealloced_not_returned_by_alloc
        .type           $__internal_0_$__cuda_sm10x_tcgen05_guardrail_trap_col_being_dealloced_not_returned_by_alloc,@function
        .size           $__internal_0_$__cuda_sm10x_tcgen05_guardrail_trap_col_being_dealloced_not_returned_by_alloc,($__internal_1_$__cuda_sm10x_tcgen05_guardrail_trap_phase_invalid_during_alloc - $__internal_0_$__cuda_sm10x_tcgen05_guardrail_trap_col_being_dealloced_not_returned_by_alloc)
$__internal_0_$__cuda_sm10x_tcgen05_guardrail_trap_col_being_dealloced_not_returned_by_alloc:
[----:B------:R-:W-:Y:S05]  /*c890*/  BPT.TRAP 0x1 ;  /* 0x000000040000795c */ /* 0x000fea0000300000 */
[----:B------:R-:W-:-:S04]  /*c8a0*/  HFMA2 R3, -RZ, RZ, 0, 0 ;  /* 0x00000000ff037431 */ /* 0x000fc800000001ff */
[----:B------:R-:W-:Y:S05]  /*c8b0*/  RET.REL.NODEC R2 `(_ZN7cutlass13device_kernelINS_4conv6kernel13ConvUniversalINS1_16ConvProblemShapeILNS1_8OperatorE2ELi3EEENS1_10collective14CollectiveConvINS1_47MainloopSm100TmaUmmaWarpSpecializedImplicitGemmILS5_2ELi32ELi3ELi1ELi2EN4cute5tupleIJNSA_1CILi2EEENSC_ILi1EEESE_EEEEENSB_IJNSC_ILi256EEENSB_IJNSC_ILi128EEEEEENSB_IJNSC_ILi32EEEEEEEEENS_12float_e4m3_tESN_NSA_8TiledMMAINSA_8MMA_AtomIJNSA_10MMA_TraitsINSA_25SM100_MMA_F8F6F4_2x1SM_SSEJSN_SN_fSH_SI_NSA_17integral_constantINSA_4UMMA5MajorELSU_1EEESV_NSS_INST_7ScaleInELSW_0EEESX_EEEEEENSA_6LayoutINSB_IJSE_SE_SE_EEENSB_IJNSC_ILi0EEES12_S12_EEEEENSB_IJNSA_10UnderscoreES15_S15_EEEEENS7_6detail27Sm100ImplicitGemmTileTraitsINSA_18SM100_TMA_2SM_LOADENSA_14ComposedLayoutINSA_7SwizzleILi3ELi4ELi3EEENSA_18smem_ptr_flag_bitsILi8EEENS10_INSB_IJSI_NSC_ILi8EEEEEENSB_IJSE_SI_EEEEEEEvEENS19_INSA_25SM100_TMA_2SM_LOAD_IM2COLENS1B_INS1C_ILi2ELi4ELi3EEES1F_NS10_INSB_IJNSC_ILi64EEES1G_EEENSB_IJSE_S1O_EEEEEEEvEEEENS_8epilogue10collective18CollectiveEpilogueINS1V_23Sm100TmaWarpSpecializedILi2ELi2ELi64ELb0ELb0EEEJNSB_IJSI_SJ_SL_EEENSB_IJNS10_ISI_SE_EENS10_IS1O_SE_EEEEESN_NSB_IJlNSB_IJSE_lllEEES12_EEESN_S25_NS1V_6fusion15FusionCallbacksIS1Z_NS26_17LinearCombinationISN_fSN_fLNS_15FloatRoundStyleE2EEES20_S23_JEEENSA_5SM1004TMEM4LOAD26SM100_TMEM_LOAD_32dp32b64xENSA_13SM90_TMA_LOADENS1B_IS1N_S1F_NS10_INSB_IJS1G_S1O_EEENSB_IJS1O_SE_EEEEEEENSA_39AutoVectorizingCopyWithAssumedAlignmentILi128EEENSA_14SM90_TMA_STOREES2K_S2M_S2M_EEEvvEEEEvNT_6ParamsE) ;  /* 0xffffff3402d07950 */ /* 0x000fea0003c3ffff */
        .weak           $__internal_1_$__cuda_sm10x_tcgen05_guardrail_trap_phase_invalid_during_alloc
        .type           $__internal_1_$__cuda_sm10x_tcgen05_guardrail_trap_phase_invalid_during_alloc,@function
        .size           $__internal_1_$__cuda_sm10x_tcgen05_guardrail_trap_phase_invalid_during_alloc,($__internal_2_$__cuda_sm10x_tcgen05_guardrail_trap_unallocated_columns_being_dealloced - $__internal_1_$__cuda_sm10x_tcgen05_guardrail_trap_phase_invalid_during_alloc)
$__internal_1_$__cuda_sm10x_tcgen05_guardrail_trap_phase_invalid_during_alloc:
[----:B------:R-:W-:Y:S05]  /*c8c0*/  BPT.TRAP 0x1 ;  /* 0x000000040000795c */ /* 0x000fea0000300000 */
[----:B------:R-:W-:-:S04]  /*c8d0*/  MOV R5, 0x0 ;  /* 0x0000000000057802 */ /* 0x000fc80000000f00 */
[----:B------:R-:W-:Y:S05]  /*c8e0*/  RET.REL.NODEC R4 `(_ZN7cutlass13device_kernelINS_4conv6kernel13ConvUniversalINS1_16ConvProblemShapeILNS1_8OperatorE2ELi3EEENS1_10collective14CollectiveConvINS1_47MainloopSm100TmaUmmaWarpSpecializedImplicitGemmILS5_2ELi32ELi3ELi1ELi2EN4cute5tupleIJNSA_1CILi2EEENSC_ILi1EEESE_EEEEENSB_IJNSC_ILi256EEENSB_IJNSC_ILi128EEEEEENSB_IJNSC_ILi32EEEEEEEEENS_12float_e4m3_tESN_NSA_8TiledMMAINSA_8MMA_AtomIJNSA_10MMA_TraitsINSA_25SM100_MMA_F8F6F4_2x1SM_SSEJSN_SN_fSH_SI_NSA_17integral_constantINSA_4UMMA5MajorELSU_1EEESV_NSS_INST_7ScaleInELSW_0EEESX_EEEEEENSA_6LayoutINSB_IJSE_SE_SE_EEENSB_IJNSC_ILi0EEES12_S12_EEEEENSB_IJNSA_10UnderscoreES15_S15_EEEEENS7_6detail27Sm100ImplicitGemmTileTraitsINSA_18SM100_TMA_2SM_LOADENSA_14ComposedLayoutINSA_7SwizzleILi3ELi4ELi3EEENSA_18smem_ptr_flag_bitsILi8EEENS10_INSB_IJSI_NSC_ILi8EEEEEENSB_IJSE_SI_EEEEEEEvEENS19_INSA_25SM100_TMA_2SM_LOAD_IM2COLENS1B_INS1C_ILi2ELi4ELi3EEES1F_NS10_INSB_IJNSC_ILi64EEES1G_EEENSB_IJSE_S1O_EEEEEEEvEEEENS_8epilogue10collective18CollectiveEpilogueINS1V_23Sm100TmaWarpSpecializedILi2ELi2ELi64ELb0ELb0EEEJNSB_IJSI_SJ_SL_EEENSB_IJNS10_ISI_SE_EENS10_IS1O_SE_EEEEESN_NSB_IJlNSB_IJSE_lllEEES12_EEESN_S25_NS1V_6fusion15FusionCallbacksIS1Z_NS26_17LinearCombinationISN_fSN_fLNS_15FloatRoundStyleE2EEES20_S23_JEEENSA_5SM1004TMEM4LOAD26SM100_TMEM_LOAD_32dp32b64xENSA_13SM90_TMA_LOADENS1B_IS1N_S1F_NS10_INSB_IJS1G_S1O_EEENSB_IJS1O_SE_EEEEEEENSA_39AutoVectorizingCopyWithAssumedAlignmentILi128EEENSA_14SM90_TMA_STOREES2K_S2M_S2M_EEEvvEEEEvNT_6ParamsE) ;  /* 0xffffff3404c47950 */ /* 0x000fea0003c3ffff */
        .weak           $__internal_2_$__cuda_sm10x_tcgen05_guardrail_trap_unallocated_columns_being_dealloced
        .type           $__internal_2_$__cuda_sm10x_tcgen05_guardrail_trap_unallocated_columns_being_dealloced,@function
        .size           $__internal_2_$__cuda_sm10x_tcgen05_guardrail_trap_unallocated_columns_being_dealloced,(.L_x_239 - $__internal_2_$__cuda_sm10x_tcgen05_guardrail_trap_unallocated_columns_being_dealloced)
$__internal_2_$__cuda_sm10x_tcgen05_guardrail_trap_unallocated_columns_being_dealloced:
[----:B------:R-:W-:Y:S05]  /*c8f0*/  BPT.TRAP 0x1 ;  /* 0x000000040000795c */ /* 0x000fea0000300000 */
[----:B------:R-:W-:-:S04]  /*c900*/  HFMA2 R3, -RZ, RZ, 0, 0 ;  /* 0x00000000ff037431 */ /* 0x000fc800000001ff */
[----:B------:R-:W-:Y:S05]  /*c910*/  RET.REL.NODEC R2 `(_ZN7cutlass13device_kernelINS_4conv6kernel13ConvUniversalINS1_16ConvProblemShapeILNS1_8OperatorE2ELi3EEENS1_10collective14CollectiveConvINS1_47MainloopSm100TmaUmmaWarpSpecializedImplicitGemmILS5_2ELi32ELi3ELi1ELi2EN4cute5tupleIJNSA_1CILi2EEENSC_ILi1EEESE_EEEEENSB_IJNSC_ILi256EEENSB_IJNSC_ILi128EEEEEENSB_IJNSC_ILi32EEEEEEEEENS_12float_e4m3_tESN_NSA_8TiledMMAINSA_8MMA_AtomIJNSA_10MMA_TraitsINSA_25SM100_MMA_F8F6F4_2x1SM_SSEJSN_SN_fSH_SI_NSA_17integral_constantINSA_4UMMA5MajorELSU_1EEESV_NSS_INST_7ScaleInELSW_0EEESX_EEEEEENSA_6LayoutINSB_IJSE_SE_SE_EEENSB_IJNSC_ILi0EEES12_S12_EEEEENSB_IJNSA_10UnderscoreES15_S15_EEEEENS7_6detail27Sm100ImplicitGemmTileTraitsINSA_18SM100_TMA_2SM_LOADENSA_14ComposedLayoutINSA_7SwizzleILi3ELi4ELi3EEENSA_18smem_ptr_flag_bitsILi8EEENS10_INSB_IJSI_NSC_ILi8EEEEEENSB_IJSE_SI_EEEEEEEvEENS19_INSA_25SM100_TMA_2SM_LOAD_IM2COLENS1B_INS1C_ILi2ELi4ELi3EEES1F_NS10_INSB_IJNSC_ILi64EEES1G_EEENSB_IJSE_S1O_EEEEEEEvEEEENS_8epilogue10collective18CollectiveEpilogueINS1V_23Sm100TmaWarpSpecializedILi2ELi2ELi64ELb0ELb0EEEJNSB_IJSI_SJ_SL_EEENSB_IJNS10_ISI_SE_EENS10_IS1O_SE_EEEEESN_NSB_IJlNSB_IJSE_lllEEES12_EEESN_S25_NS1V_6fusion15FusionCallbacksIS1Z_NS26_17LinearCombinationISN_fSN_fLNS_15FloatRoundStyleE2EEES20_S23_JEEENSA_5SM1004TMEM4LOAD26SM100_TMEM_LOAD_32dp32b64xENSA_13SM90_TMA_LOADENS1B_IS1N_S1F_NS10_INSB_IJS1G_S1O_EEENSB_IJS1O_SE_EEEEEEENSA_39AutoVectorizingCopyWithAssumedAlignmentILi128EEENSA_14SM90_TMA_STOREES2K_S2M_S2M_EEEvvEEEEvNT_6ParamsE) ;  /* 0xffffff3402b87950 */ /* 0x000fea0003c3ffff */
.L_x_238:
[----:B------:R-:W-:-:S00]  /*c920*/  BRA `(.L_x_238) ;  /* 0xfffffffc00fc7947 */ /* 0x000fc0000383ffff */
[----:B------:R-:W-:-:S00]  /*c930*/  NOP ;  /* 0x0000000000007918 */ /* 0x000fc00000000000 */
        /* <DEDUP_REMOVED lines=12> */
.L_x_239:


//--------------------- .nv.global.init           --------------------------
	.section	.nv.global.init,"aw",@progbits
.nv.global.init:
	.type		$str$29,@object
	.size		$str$29,($str$30 - $str$29)
$str$29:
        /*0000*/ 	.byte	0x28, 0x61, 0x64, 0x64, 0x72, 0x65, 0x73, 0x73, 0x20, 0x26, 0x20, 0x6d, 0x61, 0x73, 0x6b, 0x29
        /*0010*/ 	.byte	0x20, 0x3d, 0x3d, 0x20, 0x30, 0x00
	.type		$str$30,@object
	.size		$str$30,($str$28 - $str$30)
$str$30:
        /*0016*/ 	.byte	0x2f, 0x74, 0x6d, 0x70, 0x2f, 0x63, 0x75, 0x74, 0x6c, 0x61, 0x73, 0x73, 0x5f, 0x73, 0x77, 0x65
        /*0026*/ 	.byte	0x65, 0x70, 0x5f, 0x73, 0x72, 0x63, 0x2f, 0x69, 0x6e, 0x63, 0x6c, 0x75, 0x64, 0x65, 0x2f, 0x63
        /*0036*/ 	.byte	0x75, 0x74, 0x65, 0x2f, 0x70, 0x6f, 0x69, 0x6e, 0x74, 0x65, 0x72, 0x5f, 0x66, 0x6c, 0x61, 0x67
        /*0046*/ 	.byte	0x67, 0x65, 0x64, 0x2e, 0x68, 0x70, 0x70, 0x00
	.type		$str$28,@object
	.size		$str$28,($str$27 - $str$28)
$str$28:
        /*004e*/ 	.byte	0x2f, 0x74, 0x6d, 0x70, 0x2f, 0x63, 0x75, 0x74, 0x6c, 0x61, 0x73, 0x73, 0x5f, 0x73, 0x77, 0x65
        /*005e*/ 	.byte	0x65, 0x70, 0x5f, 0x73, 0x72, 0x63, 0x2f, 0x69, 0x6e, 0x63, 0x6c, 0x75, 0x64, 0x65, 0x2f, 0x63
        /*006e*/ 	.byte	0x75, 0x74, 0x65, 0x2f, 0x61, 0x74, 0x6f, 0x6d, 0x2f, 0x63, 0x6f, 0x70, 0x79, 0x5f, 0x74, 0x72
        /*007e*/ 	.byte	0x61, 0x69, 0x74, 0x73, 0x5f, 0x73, 0x6d, 0x31, 0x30, 0x30, 0x2e, 0x68, 0x70, 0x70, 0x00
	.type		$str$27,@object
	.size		$str$27,(__unnamed_1 - $str$27)
$str$27:
        /*008d*/ 	.byte	0x28, 0x28, 0x75, 0x69, 0x6e, 0x74, 0x33, 0x32, 0x5f, 0x74, 0x28, 0x74, 0x68, 0x72, 0x65, 0x61
        /*009d*/ 	.byte	0x64, 0x49, 0x64, 0x78, 0x2e, 0x78, 0x29, 0x20, 0x2f, 0x20, 0x33, 0x32, 0x29, 0x20, 0x25, 0x20
        /*00ad*/ 	.byte	0x34, 0x29, 0x20, 0x3d, 0x3d, 0x20, 0x28, 0x28, 0x28, 0x74, 0x6d, 0x65, 0x6d, 0x5f, 0x61, 0x64
        /*00bd*/ 	.byte	0x64, 0x72, 0x20, 0x3e, 0x3e, 0x20, 0x31, 0x36, 0x29, 0x20, 0x2f, 0x20, 0x33, 0x32, 0x29, 0x20
        /*00cd*/ 	.byte	0x25, 0x20, 0x34, 0x29, 0x00
	.type		__unnamed_1,@object
	.size		__unnamed_1,(__unnamed_2 - __unnamed_1)
__unnamed_1:
        /*00d2*/ 	.byte	0x61, 0x75, 0x74, 0x6f, 0x20, 0x63, 0x75, 0x74, 0x65, 0x3a, 0x3a, 0x61, 0x73, 0x5f, 0x70, 0x6f
        /* <DEDUP_REMOVED lines=24> */
        /*0262*/ 	.byte	0x43, 0x3c, 0x38, 0x31, 0x39, 0x32, 0x3e, 0x3e, 0x3e, 0x3e, 0x5d, 0x00
	.type		__unnamed_2,@object
	.size		__unnamed_2,(.L_2 - __unnamed_2)
__unnamed_2:
        /* <DEDUP_REMOVED lines=42> */
        /*050e*/ 	.byte	0x3e, 0x3e, 0x3e, 0x3e, 0x5d, 0x00
.L_2:


//--------------------- .nv.shared._ZN7cutlass13device_kernelINS_4conv6kernel13ConvUniversalINS1_16ConvProblemShapeILNS1_8OperatorE2ELi3EEENS1_10collective14CollectiveConvINS1_47MainloopSm100TmaUmmaWarpSpecializedImplicitGemmILS5_2ELi32ELi3ELi1ELi2EN4cute5tupleIJNSA_1CILi2EEENSC_ILi1EEESE_EEEEENSB_IJNSC_ILi256EEENSB_IJNSC_ILi128EEEEEENSB_IJNSC_ILi32EEEEEEEEENS_12float_e4m3_tESN_NSA_8TiledMMAINSA_8MMA_AtomIJNSA_10MMA_TraitsINSA_25SM100_MMA_F8F6F4_2x1SM_SSEJSN_SN_fSH_SI_NSA_17integral_constantINSA_4UMMA5MajorELSU_1EEESV_NSS_INST_7ScaleInELSW_0EEESX_EEEEEENSA_6LayoutINSB_IJSE_SE_SE_EEENSB_IJNSC_ILi0EEES12_S12_EEEEENSB_IJNSA_10UnderscoreES15_S15_EEEEENS7_6detail27Sm100ImplicitGemmTileTraitsINSA_18SM100_TMA_2SM_LOADENSA_14ComposedLayoutINSA_7SwizzleILi3ELi4ELi3EEENSA_18smem_ptr_flag_bitsILi8EEENS10_INSB_IJSI_NSC_ILi8EEEEEENSB_IJSE_SI_EEEEEEEvEENS19_INSA_25SM100_TMA_2SM_LOAD_IM2COLENS1B_INS1C_ILi2ELi4ELi3EEES1F_NS10_INSB_IJNSC_ILi64EEES1G_EEENSB_IJSE_S1O_EEEEEEEvEEEENS_8epilogue10collective18CollectiveEpilogueINS1V_23Sm100TmaWarpSpecializedILi2ELi2ELi64ELb0ELb0EEEJNSB_IJSI_SJ_SL_EEENSB_IJNS10_ISI_SE_EENS10_IS1O_SE_EEEEESN_NSB_IJlNSB_IJSE_lllEEES12_EEESN_S25_NS1V_6fusion15FusionCallbacksIS1Z_NS26_17LinearCombinationISN_fSN_fLNS_15FloatRoundStyleE2EEES20_S23_JEEENSA_5SM1004TMEM4LOAD26SM100_TMEM_LOAD_32dp32b64xENSA_13SM90_TMA_LOADENS1B_IS1N_S1F_NS10_INSB_IJS1G_S1O_EEENSB_IJS1O_SE_EEEEEEENSA_39AutoVectorizingCopyWithAssumedAlignmentILi128EEENSA_14SM90_TMA_STOREES2K_S2M_S2M_EEEvvEEEEvNT_6ParamsE --------------------------
	.section	.nv.shared._ZN7cutlass13device_kernelINS_4conv6kernel13ConvUniversalINS1_16ConvProblemShapeILNS1_8OperatorE2ELi3EEENS1_10collective14CollectiveConvINS1_47MainloopSm100TmaUmmaWarpSpecializedImplicitGemmILS5_2ELi32ELi3ELi1ELi2EN4cute5tupleIJNSA_1CILi2EEENSC_ILi1EEESE_EEEEENSB_IJNSC_ILi256EEENSB_IJNSC_ILi128EEEEEENSB_IJNSC_ILi32EEEEEEEEENS_12float_e4m3_tESN_NSA_8TiledMMAINSA_8MMA_AtomIJNSA_10MMA_TraitsINSA_25SM100_MMA_F8F6F4_2x1SM_SSEJSN_SN_fSH_SI_NSA_17integral_constantINSA_4UMMA5MajorELSU_1EEESV_NSS_INST_7ScaleInELSW_0EEESX_EEEEEENSA_6LayoutINSB_IJSE_SE_SE_EEENSB_IJNSC_ILi0EEES12_S12_EEEEENSB_IJNSA_10UnderscoreES15_S15_EEEEENS7_6detail27Sm100ImplicitGemmTileTraitsINSA_18SM100_TMA_2SM_LOADENSA_14ComposedLayoutINSA_7SwizzleILi3ELi4ELi3EEENSA_18smem_ptr_flag_bitsILi8EEENS10_INSB_IJSI_NSC_ILi8EEEEEENSB_IJSE_SI_EEEEEEEvEENS19_INSA_25SM100_TMA_2SM_LOAD_IM2COLENS1B_INS1C_ILi2ELi4ELi3EEES1F_NS10_INSB_IJNSC_ILi64EEES1G_EEENSB_IJSE_S1O_EEEEEEEvEEEENS_8epilogue10collective18CollectiveEpilogueINS1V_23Sm100TmaWarpSpecializedILi2ELi2ELi64ELb0ELb0EEEJNSB_IJSI_SJ_SL_EEENSB_IJNS10_ISI_SE_EENS10_IS1O_SE_EEEEESN_NSB_IJlNSB_IJSE_lllEEES12_EEESN_S25_NS1V_6fusion15FusionCallbacksIS1Z_NS26_17LinearCombinationISN_fSN_fLNS_15FloatRoundStyleE2EEES20_S23_JEEENSA_5SM1004TMEM4LOAD26SM100_TMEM_LOAD_32dp32b64xENSA_13SM90_TMA_LOADENS1B_IS1N_S1F_NS10_INSB_IJS1G_S1O_EEENSB_IJS1O_SE_EEEEEEENSA_39AutoVectorizingCopyWithAssumedAlignmentILi128EEENSA_14SM90_TMA_STOREES2K_S2M_S2M_EEEvvEEEEvNT_6ParamsE,"aw",@nobits
	.sectionflags	@""
	.align	16
	.zero		1024


//--------------------- .nv.shared.reserved.0     --------------------------
	.section	.nv.shared.reserved.0,"aw",@nobits
	.weak		__nv_reservedSMEM_offset_0_alias
	.size		__nv_reservedSMEM_offset_0_alias, 0, 64
	.other		__nv_reservedSMEM_offset_0_alias,@"STO_CUDA_RESERVED_SHARED STV_DEFAULT"
__nv_reservedSMEM_offset_0_alias:
	.zero		0
.nv.shared.reserved.0:
	.zero		64
	.weak		__nv_reservedSMEM_tcgen05_partition
	.type		__nv_reservedSMEM_tcgen05_partition,@object
	.size		__nv_reservedSMEM_tcgen05_partition,(.L_0 - __nv_reservedSMEM_tcgen05_partition)
__nv_reservedSMEM_tcgen05_partition:
	.zero		32
.L_0:


//--------------------- .nv.global                --------------------------
	.section	.nv.global,"aw",@nobits
.nv.global:
	.type		_ZN39_INTERNAL_df0e8979_4_k_cu_d1e0d15d_43924cute1_E,@object
	.size		_ZN39_INTERNAL_df0e8979_4_k_cu_d1e0d15d_43924cute1_E,(_ZN39_INTERNAL_df0e8979_4_k_cu_d1e0d15d_43924cuda3std3__45__cpo6cbeginE - _ZN39_INTERNAL_df0e8979_4_k_cu_d1e0d15d_43924cute1_E)
_ZN39_INTERNAL_df0e8979_4_k_cu_d1e0d15d_43924cute1_E:
	.zero		1
	.type		_ZN39_INTERNAL_df0e8979_4_k_cu_d1e0d15d_43924cuda3std3__45__cpo6cbeginE,@object
	.size		_ZN39_INTERNAL_df0e8979_4_k_cu_d1e0d15d_43924cuda3std3__45__cpo6cbeginE,(_ZN39_INTERNAL_df0e8979_4_k_cu_d1e0d15d_43924cuda3std3__48in_placeE - _ZN39_INTERNAL_df0e8979_4_k_cu_d1e0d15d_43924cuda3std3__45__cpo6cbeginE)
_ZN39_INTERNAL_df0e8979_4_k_cu_d1e0d15d_43924cuda3std3__45__cpo6cbeginE:
	.zero		1
	.type		_ZN39_INTERNAL_df0e8979_4_k_cu_d1e0d15d_43924cuda3std3__48in_placeE,@object
	.size		_ZN39_INTERNAL_df0e8979_4_k_cu_d1e0d15d_43924cuda3std3__48in_placeE,(_ZN39_INTERNAL_df0e8979_4_k_cu_d1e0d15d_43924cuda3std6ranges3__45__cpo9iter_moveE - _ZN39_INTERNAL_df0e8979_4_k_cu_d1e0d15d_43924cuda3std3__48in_placeE)
_ZN39_INTERNAL_df0e8979_4_k_cu_d1e0d15d_43924cuda3std3__48in_placeE:
	.zero		1
	.type		_ZN39_INTERNAL_df0e8979_4_k_cu_d1e0d15d_43924cuda3std6ranges3__45__cpo9iter_moveE,@object
	.size		_ZN39_INTERNAL_df0e8979_4_k_cu_d1e0d15d_43924cuda3std6ranges3__45__cpo9iter_moveE,(_ZN39_INTERNAL_df0e8979_4_k_cu_d1e0d15d_43924cuda3std3__45__cpo5beginE - _ZN39_INTERNAL_df0e8979_4_k_cu_d1e0d15d_43924cuda3std6ranges3__45__cpo9iter_moveE)
_ZN39_INTERNAL_df0e8979_4_k_cu_d1e0d15d_43924cuda3std6ranges3__45__cpo9iter_moveE:
	.zero		1
	.type		_ZN39_INTERNAL_df0e8979_4_k_cu_d1e0d15d_43924cuda3std3__45__cpo5beginE,@object
	.size		_ZN39_INTERNAL_df0e8979_4_k_cu_d1e0d15d_43924cuda3std3__45__cpo5beginE,(_ZN39_INTERNAL_df0e8979_4_k_cu_d1e0d15d_43924cuda3std3__441_GLOBAL__N__df0e8979_4_k_cu_d1e0d15d_43926ignoreE - _ZN39_INTERNAL_df0e8979_4_k_cu_d1e0d15d_43924cuda3std3__45__cpo5beginE)
_ZN39_INTERNAL_df0e8979_4_k_cu_d1e0d15d_43924cuda3std3__45__cpo5beginE:
	.zero		1
	.type		_ZN39_INTERNAL_df0e8979_4_k_cu_d1e0d15d_43924cuda3std3__441_GLOBAL__N__df0e8979_4_k_cu_d1e0d15d_43926ignoreE,@object
	.size		_ZN39_INTERNAL_df0e8979_4_k_cu_d1e0d15d_43924cuda3std3__441_GLOBAL__N__df0e8979_4_k_cu_d1e0d15d_43926ignoreE,(_ZN39_INTERNAL_df0e8979_4_k_cu_d1e0d15d_43924cute7productE - _ZN39_INTERNAL_df0e8979_4_k_cu_d1e0d15d_43924cuda3std3__441_GLOBAL__N__df0e8979_4_k_cu_d1e0d15d_43926ignoreE)
_ZN39_INTERNAL_df0e8979_4_k_cu_d1e0d15d_43924cuda3std3__441_GLOBAL__N__df0e8979_4_k_cu_d1e0d15d_43926ignoreE:
	.zero		1
	.type		_ZN39_INTERNAL_df0e8979_4_k_cu_d1e0d15d_43924cute7productE,@object
	.size		_ZN39_INTERNAL_df0e8979_4_k_cu_d1e0d15d_43924cute7productE,(_ZN39_INTERNAL_df0e8979_4_k_cu_d1e0d15d_43924cuda3std3__45__cpo3endE - _ZN39_INTERNAL_df0e8979_4_k_cu_d1e0d15d_43924cute7productE)
_ZN39_INTERNAL_df0e8979_4_k_cu_d1e0d15d_43924cute7productE:
	.zero		1
	.type		_ZN39_INTERNAL_df0e8979_4_k_cu_d1e0d15d_43924cuda3std3__45__cpo3endE,@object
	.size		_ZN39_INTERNAL_df0e8979_4_k_cu_d1e0d15d_43924cuda3std3__45__cpo3endE,(_ZN39_INTERNAL_df0e8979_4_k_cu_d1e0d15d_43924cuda3std3__419piecewise_constructE - _ZN39_INTERNAL_df0e8979_4_k_cu_d1e0d15d_43924cuda3std3__45__cpo3endE)
_ZN39_INTERNAL_df0e8979_4_k_cu_d1e0d15d_43924cuda3std3__45__cpo3endE:
	.zero		1
	.type		_ZN39_INTERNAL_df0e8979_4_k_cu_d1e0d15d_43924cuda3std3__419piecewise_constructE,@object
	.size		_ZN39_INTERNAL_df0e8979_4_k_cu_d1e0d15d_43924cuda3std3__419piecewise_constructE,(_ZN39_INTERNAL_df0e8979_4_k_cu_d1e0d15d_43924cuda3std3__45__cpo4cendE - _ZN39_INTERNAL_df0e8979_4_k_cu_d1e0d15d_43924cuda3std3__419piecewise_constructE)
_ZN39_INTERNAL_df0e8979_4_k_cu_d1e0d15d_43924cuda3std3__419piecewise_constructE:
	.zero		1
	.type		_ZN39_INTERNAL_df0e8979_4_k_cu_d1e0d15d_43924cuda3std3__45__cpo4cendE,@object
	.size		_ZN39_INTERNAL_df0e8979_4_k_cu_d1e0d15d_43924cuda3std3__45__cpo4cendE,(_ZN39_INTERNAL_df0e8979_4_k_cu_d1e0d15d_43924cuda3std6ranges3__45__cpo4swapE - _ZN39_INTERNAL_df0e8979_4_k_cu_d1e0d15d_43924cuda3std3__45__cpo4cendE)
_ZN39_INTERNAL_df0e8979_4_k_cu_d1e0d15d_43924cuda3std3__45__cpo4cendE:
	.zero		1
	.type		_ZN39_INTERNAL_df0e8979_4_k_cu_d1e0d15d_43924cuda3std6ranges3__45__cpo4swapE,@object
	.size		_ZN39_INTERNAL_df0e8979_4_k_cu_d1e0d15d_43924cuda3std6ranges3__45__cpo4swapE,(.L_10 - _ZN39_INTERNAL_df0e8979_4_k_cu_d1e0d15d_43924cuda3std6ranges3__45__cpo4swapE)
_ZN39_INTERNAL_df0e8979_4_k_cu_d1e0d15d_43924cuda3std6ranges3__45__cpo4swapE:
	.zero		1
.L_10:


//--------------------- .nv.constant0._ZN7cutlass13device_kernelINS_4conv6kernel13ConvUniversalINS1_16ConvProblemShapeILNS1_8OperatorE2ELi3EEENS1_10collective14CollectiveConvINS1_47MainloopSm100TmaUmmaWarpSpecializedImplicitGemmILS5_2ELi32ELi3ELi1ELi2EN4cute5tupleIJNSA_1CILi2EEENSC_ILi1EEESE_EEEEENSB_IJNSC_ILi256EEENSB_IJNSC_ILi128EEEEEENSB_IJNSC_ILi32EEEEEEEEENS_12float_e4m3_tESN_NSA_8TiledMMAINSA_8MMA_AtomIJNSA_10MMA_TraitsINSA_25SM100_MMA_F8F6F4_2x1SM_SSEJSN_SN_fSH_SI_NSA_17integral_constantINSA_4UMMA5MajorELSU_1EEESV_NSS_INST_7ScaleInELSW_0EEESX_EEEEEENSA_6LayoutINSB_IJSE_SE_SE_EEENSB_IJNSC_ILi0EEES12_S12_EEEEENSB_IJNSA_10UnderscoreES15_S15_EEEEENS7_6detail27Sm100ImplicitGemmTileTraitsINSA_18SM100_TMA_2SM_LOADENSA_14ComposedLayoutINSA_7SwizzleILi3ELi4ELi3EEENSA_18smem_ptr_flag_bitsILi8EEENS10_INSB_IJSI_NSC_ILi8EEEEEENSB_IJSE_SI_EEEEEEEvEENS19_INSA_25SM100_TMA_2SM_LOAD_IM2COLENS1B_INS1C_ILi2ELi4ELi3EEES1F_NS10_INSB_IJNSC_ILi64EEES1G_EEENSB_IJSE_S1O_EEEEEEEvEEEENS_8epilogue10collective18CollectiveEpilogueINS1V_23Sm100TmaWarpSpecializedILi2ELi2ELi64ELb0ELb0EEEJNSB_IJSI_SJ_SL_EEENSB_IJNS10_ISI_SE_EENS10_IS1O_SE_EEEEESN_NSB_IJlNSB_IJSE_lllEEES12_EEESN_S25_NS1V_6fusion15FusionCallbacksIS1Z_NS26_17LinearCombinationISN_fSN_fLNS_15FloatRoundStyleE2EEES20_S23_JEEENSA_5SM1004TMEM4LOAD26SM100_TMEM_LOAD_32dp32b64xENSA_13SM90_TMA_LOADENS1B_IS1N_S1F_NS10_INSB_IJS1G_S1O_EEENSB_IJS1O_SE_EEEEEEENSA_39AutoVectorizingCopyWithAssumedAlignmentILi128EEENSA_14SM90_TMA_STOREES2K_S2M_S2M_EEEvvEEEEvNT_6ParamsE --------------------------
	.section	.nv.constant0._ZN7cutlass13device_kernelINS_4conv6kernel13ConvUniversalINS1_16ConvProblemShapeILNS1_8OperatorE2ELi3EEENS1_10collective14CollectiveConvINS1_47MainloopSm100TmaUmmaWarpSpecializedImplicitGemmILS5_2ELi32ELi3ELi1ELi2EN4cute5tupleIJNSA_1CILi2EEENSC_ILi1EEESE_EEEEENSB_IJNSC_ILi256EEENSB_IJNSC_ILi128EEEEEENSB_IJNSC_ILi32EEEEEEEEENS_12float_e4m3_tESN_NSA_8TiledMMAINSA_8MMA_AtomIJNSA_10MMA_TraitsINSA_25SM100_MMA_F8F6F4_2x1SM_SSEJSN_SN_fSH_SI_NSA_17integral_constantINSA_4UMMA5MajorELSU_1EEESV_NSS_INST_7ScaleInELSW_0EEESX_EEEEEENSA_6LayoutINSB_IJSE_SE_SE_EEENSB_IJNSC_ILi0EEES12_S12_EEEEENSB_IJNSA_10UnderscoreES15_S15_EEEEENS7_6detail27Sm100ImplicitGemmTileTraitsINSA_18SM100_TMA_2SM_LOADENSA_14ComposedLayoutINSA_7SwizzleILi3ELi4ELi3EEENSA_18smem_ptr_flag_bitsILi8EEENS10_INSB_IJSI_NSC_ILi8EEEEEENSB_IJSE_SI_EEEEEEEvEENS19_INSA_25SM100_TMA_2SM_LOAD_IM2COLENS1B_INS1C_ILi2ELi4ELi3EEES1F_NS10_INSB_IJNSC_ILi64EEES1G_EEENSB_IJSE_S1O_EEEEEEEvEEEENS_8epilogue10collective18CollectiveEpilogueINS1V_23Sm100TmaWarpSpecializedILi2ELi2ELi64ELb0ELb0EEEJNSB_IJSI_SJ_SL_EEENSB_IJNS10_ISI_SE_EENS10_IS1O_SE_EEEEESN_NSB_IJlNSB_IJSE_lllEEES12_EEESN_S25_NS1V_6fusion15FusionCallbacksIS1Z_NS26_17LinearCombinationISN_fSN_fLNS_15FloatRoundStyleE2EEES20_S23_JEEENSA_5SM1004TMEM4LOAD26SM100_TMEM_LOAD_32dp32b64xENSA_13SM90_TMA_LOADENS1B_IS1N_S1F_NS10_INSB_IJS1G_S1O_EEENSB_IJS1O_SE_EEEEEEENSA_39AutoVectorizingCopyWithAssumedAlignmentILi128EEENSA_14SM90_TMA_STOREES2K_S2M_S2M_EEEvvEEEEvNT_6ParamsE,"a",@progbits
	.sectionflags	@""
	.align	4
.nv.constant0._ZN7cutlass13device_kernelINS_4conv6kernel13ConvUniversalINS1_16ConvProblemShapeILNS1_8OperatorE2ELi3EEENS1_10collective14CollectiveConvINS1_47MainloopSm100TmaUmmaWarpSpecializedImplicitGemmILS5_2ELi32ELi3ELi1ELi2EN4cute5tupleIJNSA_1CILi2EEENSC_ILi1EEESE_EEEEENSB_IJNSC_ILi256EEENSB_IJNSC_ILi128EEEEEENSB_IJNSC_ILi32EEEEEEEEENS_12float_e4m3_tESN_NSA_8TiledMMAINSA_8MMA_AtomIJNSA_10MMA_TraitsINSA_25SM100_MMA_F8F6F4_2x1SM_SSEJSN_SN_fSH_SI_NSA_17integral_constantINSA_4UMMA5MajorELSU_1EEESV_NSS_INST_7ScaleInELSW_0EEESX_EEEEEENSA_6LayoutINSB_IJSE_SE_SE_EEENSB_IJNSC_ILi0EEES12_S12_EEEEENSB_IJNSA_10UnderscoreES15_S15_EEEEENS7_6detail27Sm100ImplicitGemmTileTraitsINSA_18SM100_TMA_2SM_LOADENSA_14ComposedLayoutINSA_7SwizzleILi3ELi4ELi3EEENSA_18smem_ptr_flag_bitsILi8EEENS10_INSB_IJSI_NSC_ILi8EEEEEENSB_IJSE_SI_EEEEEEEvEENS19_INSA_25SM100_TMA_2SM_LOAD_IM2COLENS1B_INS1C_ILi2ELi4ELi3EEES1F_NS10_INSB_IJNSC_ILi64EEES1G_EEENSB_IJSE_S1O_EEEEEEEvEEEENS_8epilogue10collective18CollectiveEpilogueINS1V_23Sm100TmaWarpSpecializedILi2ELi2ELi64ELb0ELb0EEEJNSB_IJSI_SJ_SL_EEENSB_IJNS10_ISI_SE_EENS10_IS1O_SE_EEEEESN_NSB_IJlNSB_IJSE_lllEEES12_EEESN_S25_NS1V_6fusion15FusionCallbacksIS1Z_NS26_17LinearCombinationISN_fSN_fLNS_15FloatRoundStyleE2EEES20_S23_JEEENSA_5SM1004TMEM4LOAD26SM100_TMEM_LOAD_32dp32b64xENSA_13SM90_TMA_LOADENS1B_IS1N_S1F_NS10_INSB_IJS1G_S1O_EEENSB_IJS1O_SE_EEEEEEENSA_39AutoVectorizingCopyWithAssumedAlignmentILi128EEENSA_14SM90_TMA_STOREES2K_S2M_S2M_EEEvvEEEEvNT_6ParamsE:
	.zero		3200


//--------------------- SYMBOLS --------------------------

	.type		.nv.reservedSmem.offset0,@object
	.size		.nv.reservedSmem.offset0,0x4
	.type		.nv.reservedSmem.cap,@object
	.size		.nv.reservedSmem.cap,0x4
	.type		__assertfail,@function
